	.target	sm_90a

	.elftype	@"ET_EXEC"


//--------------------- .note.nv.tkinfo           --------------------------
	.section	.note.nv.tkinfo,"",@"SHT_NOTE"
	.sectionflags	@"SHF_NOTE_NV_TKINFO"
	.tkinfo
        /*0018*/ 	.word	0x00000002
        /*0030*/ 	.string	""
        /*0030*/ 	.string	"ptxas"
        /*0030*/ 	.string	"Cuda compilation tools, release 13.0, V13.0.88"
        /*0030*/ 	.string	"Build cuda_13.0.r13.0/compiler.36424714_0"
        /*0030*/ 	.string	"-v  -suppress-debug-info  -lineinfo  -arch sm_90a "



//--------------------- .note.nv.cuinfo           --------------------------
	.section	.note.nv.cuinfo,"",@"SHT_NOTE"
	.sectionflags	@"SHF_NOTE_NV_CUINFO"
        /*0018*/ 	.short	0x0002
        /*001a*/ 	.short	0x005a
        /*001c*/ 	.short	0x0082
	.zero		2


//--------------------- .nv.info                  --------------------------
	.section	.nv.info,"",@"SHT_CUDA_INFO"
	.align	4


	//----- nvinfo : EIATTR_REGCOUNT
	.align		4
        /*0000*/ 	.byte	0x04, 0x2f
        /*0002*/ 	.short	(.L_1 - .L_0)
	.align		4
.L_0:
        /*0004*/ 	.word	index@(matmul_kernel)
        /*0008*/ 	.word	0x000000ff


	//----- nvinfo : EIATTR_FRAME_SIZE
	.align		4
.L_1:
        /*000c*/ 	.byte	0x04, 0x11
        /*000e*/ 	.short	(.L_3 - .L_2)
	.align		4
.L_2:
        /*0010*/ 	.word	index@(matmul_kernel)
        /*0014*/ 	.word	0x00000af0


	//----- nvinfo : EIATTR_MIN_STACK_SIZE
	.align		4
.L_3:
        /*0018*/ 	.byte	0x04, 0x12
        /*001a*/ 	.short	(.L_5 - .L_4)
	.align		4
.L_4:
        /*001c*/ 	.word	index@(matmul_kernel)
        /*0020*/ 	.word	0x00000af0
.L_5:


//--------------------- .nv.compat                --------------------------
	.section	.nv.compat,"",@"SHT_CUDA_COMPAT_INFO"
	.align	4
        /*0000*/ 	.byte	0x02, 0x09, 0x01, 0x00, 0x02, 0x02, 0x04, 0x00, 0x02, 0x05, 0x05, 0x00, 0x03, 0x07, 0x01, 0x01
        /*0010*/ 	.byte	0x02, 0x03, 0x00, 0x00, 0x02, 0x06, 0x01, 0x00, 0x04, 0x0b, 0x08, 0x00, 0x00, 0x00, 0x00, 0x00
        /*0020*/ 	.byte	0x00, 0x00, 0x00, 0x00


//--------------------- .nv.info.matmul_kernel    --------------------------
	.section	.nv.info.matmul_kernel,"",@"SHT_CUDA_INFO"
	.sectionflags	@""
	.align	4


	//----- nvinfo : EIATTR_CUDA_API_VERSION
	.align		4
        /*0000*/ 	.byte	0x04, 0x37
        /*0002*/ 	.short	(.L_7 - .L_6)
.L_6:
        /*0004*/ 	.word	0x00000082


	//----- nvinfo : EIATTR_KPARAM_INFO
	.align		4
.L_7:
        /*0008*/ 	.byte	0x04, 0x17
        /*000a*/ 	.short	(.L_9 - .L_8)
.L_8:
        /*000c*/ 	.word	0x00000000
        /*0010*/ 	.short	0x000d
        /*0012*/ 	.short	0x0048
        /*0014*/ 	.byte	0x00, 0xf4, 0x21, 0x00


	//----- nvinfo : EIATTR_KPARAM_INFO
	.align		4
.L_9:
        /*0018*/ 	.byte	0x04, 0x17
        /*001a*/ 	.short	(.L_11 - .L_10)
.L_10:
        /*001c*/ 	.word	0x00000000
        /*0020*/ 	.short	0x000c
        /*0022*/ 	.short	0x0040
        /*0024*/ 	.byte	0x00, 0xf4, 0x21, 0x00


	//----- nvinfo : EIATTR_KPARAM_INFO
	.align		4
.L_11:
        /*0028*/ 	.byte	0x04, 0x17
        /*002a*/ 	.short	(.L_13 - .L_12)
.L_12:
        /*002c*/ 	.word	0x00000000
        /*0030*/ 	.short	0x000b
        /*0032*/ 	.short	0x0038
        /*0034*/ 	.byte	0x00, 0xf0, 0x11, 0x00


	//----- nvinfo : EIATTR_KPARAM_INFO
	.align		4
.L_13:
        /*0038*/ 	.byte	0x04, 0x17
        /*003a*/ 	.short	(.L_15 - .L_14)
.L_14:
        /*003c*/ 	.word	0x00000000
        /*0040*/ 	.short	0x000a
        /*0042*/ 	.short	0x0034
        /*0044*/ 	.byte	0x00, 0xf0, 0x11, 0x00


	//----- nvinfo : EIATTR_KPARAM_INFO
	.align		4
.L_15:
        /*0048*/ 	.byte	0x04, 0x17
        /*004a*/ 	.short	(.L_17 - .L_16)
.L_16:
        /*004c*/ 	.word	0x00000000
        /*0050*/ 	.short	0x0009
        /*0052*/ 	.short	0x0030
        /*0054*/ 	.byte	0x00, 0xf0, 0x11, 0x00


	//----- nvinfo : EIATTR_KPARAM_INFO
	.align		4
.L_17:
        /*0058*/ 	.byte	0x04, 0x17
        /*005a*/ 	.short	(.L_19 - .L_18)
.L_18:
        /*005c*/ 	.word	0x00000000
        /*0060*/ 	.short	0x0008
        /*0062*/ 	.short	0x002c
        /*0064*/ 	.byte	0x00, 0xf0, 0x11, 0x00


	//----- nvinfo : EIATTR_KPARAM_INFO
	.align		4
.L_19:
        /*0068*/ 	.byte	0x04, 0x17
        /*006a*/ 	.short	(.L_21 - .L_20)
.L_20:
        /*006c*/ 	.word	0x00000000
        /*0070*/ 	.short	0x0007
        /*0072*/ 	.short	0x0028
        /*0074*/ 	.byte	0x00, 0xf0, 0x11, 0x00


	//----- nvinfo : EIATTR_KPARAM_INFO
	.align		4
.L_21:
        /*0078*/ 	.byte	0x04, 0x17
        /*007a*/ 	.short	(.L_23 - .L_22)
.L_22:
        /*007c*/ 	.word	0x00000000
        /*0080*/ 	.short	0x0006
        /*0082*/ 	.short	0x0024
        /*0084*/ 	.byte	0x00, 0xf0, 0x11, 0x00


	//----- nvinfo : EIATTR_KPARAM_INFO
	.align		4
.L_23:
        /*0088*/ 	.byte	0x04, 0x17
        /*008a*/ 	.short	(.L_25 - .L_24)
.L_24:
        /*008c*/ 	.word	0x00000000
        /*0090*/ 	.short	0x0005
        /*0092*/ 	.short	0x0020
        /*0094*/ 	.byte	0x00, 0xf0, 0x11, 0x00


	//----- nvinfo : EIATTR_KPARAM_INFO
	.align		4
.L_25:
        /*0098*/ 	.byte	0x04, 0x17
        /*009a*/ 	.short	(.L_27 - .L_26)
.L_26:
        /*009c*/ 	.word	0x00000000
        /*00a0*/ 	.short	0x0004
        /*00a2*/ 	.short	0x001c
        /*00a4*/ 	.byte	0x00, 0xf0, 0x11, 0x00


	//----- nvinfo : EIATTR_KPARAM_INFO
	.align		4
.L_27:
        /*00a8*/ 	.byte	0x04, 0x17
        /*00aa*/ 	.short	(.L_29 - .L_28)
.L_28:
        /*00ac*/ 	.word	0x00000000
        /*00b0*/ 	.short	0x0003
        /*00b2*/ 	.short	0x0018
        /*00b4*/ 	.byte	0x00, 0xf0, 0x11, 0x00


	//----- nvinfo : EIATTR_KPARAM_INFO
	.align		4
.L_29:
        /*00b8*/ 	.byte	0x04, 0x17
        /*00ba*/ 	.short	(.L_31 - .L_30)
.L_30:
        /*00bc*/ 	.word	0x00000000
        /*00c0*/ 	.short	0x0002
        /*00c2*/ 	.short	0x0010
        /*00c4*/ 	.byte	0x00, 0xf4, 0x21, 0x00


	//----- nvinfo : EIATTR_KPARAM_INFO
	.align		4
.L_31:
        /*00c8*/ 	.byte	0x04, 0x17
        /*00ca*/ 	.short	(.L_33 - .L_32)
.L_32:
        /*00cc*/ 	.word	0x00000000
        /*00d0*/ 	.short	0x0001
        /*00d2*/ 	.short	0x0008
        /*00d4*/ 	.byte	0x00, 0xf4, 0x21, 0x00


	//----- nvinfo : EIATTR_KPARAM_INFO
	.align		4
.L_33:
        /*00d8*/ 	.byte	0x04, 0x17
        /*00da*/ 	.short	(.L_35 - .L_34)
.L_34:
        /*00dc*/ 	.word	0x00000000
        /*00e0*/ 	.short	0x0000
        /*00e2*/ 	.short	0x0000
        /*00e4*/ 	.byte	0x00, 0xf4, 0x21, 0x00


	//----- nvinfo : EIATTR_SPARSE_MMA_MASK
	.align		4
.L_35:
        /*00e8*/ 	.byte	0x03, 0x50
        /*00ea*/ 	.short	0x0000


	//----- nvinfo : EIATTR_MAXREG_COUNT
	.align		4
        /*00ec*/ 	.byte	0x03, 0x1b
        /*00ee*/ 	.short	0x00ff


	//----- nvinfo : EIATTR_NUM_BARRIERS
	.align		4
        /*00f0*/ 	.byte	0x02, 0x4c
        /*00f2*/ 	.byte	0x01
	.zero		1


	//----- nvinfo : EIATTR_ANNOTATIONS
	.align		4
        /*00f4*/ 	.byte	0x04, 0x55
        /*00f6*/ 	.short	(.L_37 - .L_36)


	//   ....[0]....
.L_36:
        /*00f8*/ 	.word	0x00000001
        /*00fc*/ 	.byte	0x10, 0x05, 0x00, 0x00, 0x01, 0x00, 0x00, 0x00, 0x70, 0x05, 0x00, 0x00, 0x01, 0x00, 0x00, 0x00
        /* <DEDUP_REMOVED lines=1198> */
        /*4bec*/ 	.byte	0x10, 0x80, 0x01, 0x00


	//----- nvinfo : EIATTR_MERCURY_ISA_VERSION
	.align		4
.L_37:
        /*4bf0*/ 	.byte	0x03, 0x5f
        /*4bf2*/ 	.short	0x0101


	//----- nvinfo : EIATTR_EXIT_INSTR_OFFSETS
	.align		4
        /*4bf4*/ 	.byte	0x04, 0x1c
        /*4bf6*/ 	.short	(.L_39 - .L_38)


	//   ....[0]....
.L_38:
        /*4bf8*/ 	.word	0x000194c0


	//   ....[1]....
        /*4bfc*/ 	.word	0x000194e0


	//----- nvinfo : EIATTR_REQNTID
	.align		4
.L_39:
        /*4c00*/ 	.byte	0x04, 0x10
        /*4c02*/ 	.short	(.L_41 - .L_40)
.L_40:
        /*4c04*/ 	.word	0x00000080
        /*4c08*/ 	.word	0x00000001
        /*4c0c*/ 	.word	0x00000001


	//----- nvinfo : EIATTR_CBANK_PARAM_SIZE
	.align		4
.L_41:
        /*4c10*/ 	.byte	0x03, 0x19
        /*4c12*/ 	.short	0x0050


	//----- nvinfo : EIATTR_PARAM_CBANK
	.align		4
        /*4c14*/ 	.byte	0x04, 0x0a
        /*4c16*/ 	.short	(.L_43 - .L_42)
	.align		4
.L_42:
        /*4c18*/ 	.word	index@(.nv.constant0.matmul_kernel)
        /*4c1c*/ 	.short	0x0210
        /*4c1e*/ 	.short	0x0050


	//----- nvinfo : EIATTR_SW_WAR
	.align		4
.L_43:
        /*4c20*/ 	.byte	0x04, 0x36
        /*4c22*/ 	.short	(.L_45 - .L_44)
.L_44:
        /*4c24*/ 	.word	0x00000008
.L_45:


//--------------------- .nv.callgraph             --------------------------
	.section	.nv.callgraph,"",@"SHT_CUDA_CALLGRAPH"
	.align	4
	.sectionentsize	8
	.align		4
        /*0000*/ 	.word	0x00000000
	.align		4
        /*0004*/ 	.word	0xffffffff
	.align		4
        /*0008*/ 	.word	0x00000000
	.align		4
        /*000c*/ 	.word	0xfffffffe
	.align		4
        /*0010*/ 	.word	0x00000000
	.align		4
        /*0014*/ 	.word	0xfffffffd
	.align		4
        /*0018*/ 	.word	0x00000000
	.align		4
        /*001c*/ 	.word	0xfffffffc


//--------------------- .text.matmul_kernel       --------------------------
	.section	.text.matmul_kernel,"ax",@progbits
	.align	128
        .global         matmul_kernel
        .type           matmul_kernel,@function
        .size           matmul_kernel,(.L_x_4 - matmul_kernel)
        .other          matmul_kernel,@"STO_CUDA_ENTRY STV_DEFAULT"
matmul_kernel:
.text.matmul_kernel:
[----:B------:R-:W0:Y:S08]  /*0000*/  LDC R1, c[0x0][0x28] ;  /* 0x00000a00ff017b82 */ /* 0x000e300000000800 */
[----:B------:R-:W1:Y:S01]  /*0010*/  LDC.64 R2, c[0x0][0x228] ;  /* 0x00008a00ff027b82 */ /* 0x000e620000000a00 */
[----:B------:R-:W2:Y:S01]  /*0020*/  S2R R7, SR_CTAID.X ;  /* 0x0000000000077919 */ /* 0x000ea20000002500 */
[----:B0-----:R-:W-:Y:S01]  /*0030*/  VIADD R1, R1, 0xfffff510 ;  /* 0xfffff51001017836 */ /* 0x001fe20000000000 */
[----:B------:R-:W-:Y:S01]  /*0040*/  UMOV UR4, 0x400 ;  /* 0x0000040000047882 */ /* 0x000fe20000000000 */
[----:B------:R-:W-:Y:S01]  /*0050*/  ULDC.64 UR6, c[0x0][0x208] ;  /* 0x0000820000067ab9 */ /* 0x000fe20000000a00 */
[----:B------:R-:W0:Y:S03]  /*0060*/  S2R R29, SR_TID.X ;  /* 0x00000000001d7919 */ /* 0x000e260000002100 */
[----:B------:R-:W3:Y:S08]  /*0070*/  LDC R28, c[0x0][0x230] ;  /* 0x00008c00ff1c7b82 */ /* 0x000ef00000000800 */
[----:B------:R-:W4:Y:S01]  /*0080*/  S2UR UR5, SR_CgaCtaId ;  /* 0x00000000000579c3 */ /* 0x000f220000008800 */
[----:B-1----:R-:W-:-:S05]  /*0090*/  VIADD R0, R3, 0xf ;  /* 0x0000000f03007836 */ /* 0x002fca0000000000 */
[----:B------:R-:W-:Y:S01]  /*00a0*/  SHF.R.S32.HI R5, RZ, 0x1f, R0 ;  /* 0x0000001fff057819 */ /* 0x000fe20000011400 */
[----:B---3--:R-:W-:-:S03]  /*00b0*/  VIADD R28, R28, 0x7f ;  /* 0x0000007f1c1c7836 */ /* 0x008fc60000000000 */
[----:B------:R-:W-:Y:S02]  /*00c0*/  LEA.HI R5, R5, R0, RZ, 0x4 ;  /* 0x0000000005057211 */ /* 0x000fe400078f20ff */
[----:B--2---:R-:W-:Y:S02]  /*00d0*/  IABS R10, R7 ;  /* 0x00000007000a7213 */ /* 0x004fe40000000000 */
[----:B------:R-:W-:Y:S02]  /*00e0*/  SHF.R.S32.HI R5, RZ, 0x4, R5 ;  /* 0x00000004ff057819 */ /* 0x000fe40000011405 */
[----:B0-----:R-:W-:Y:S01]  /*00f0*/  LOP3.LUT R65, R29, 0x7f, RZ, 0xc0, !PT ;  /* 0x0000007f1d417812 */ /* 0x001fe200078ec0ff */
[----:B----4-:R-:W-:Y:S02]  /*0100*/  ULEA UR4, UR5, UR4, 0x18 ;  /* 0x0000000405047291 */ /* 0x010fe4000f8ec03f */
[----:B------:R-:W-:-:S05]  /*0110*/  IMAD.SHL.U32 R6, R5, 0x8, RZ ;  /* 0x0000000805067824 */ /* 0x000fca00078e00ff */
[-C--:B------:R-:W-:Y:S02]  /*0120*/  IABS R9, R6.reuse ;  /* 0x0000000600097213 */ /* 0x080fe40000000000 */
[----:B------:R-:W-:Y:S02]  /*0130*/  IABS R12, R6 ;  /* 0x00000006000c7213 */ /* 0x000fe40000000000 */
[----:B------:R-:W0:Y:S08]  /*0140*/  I2F.RP R0, R9 ;  /* 0x0000000900007306 */ /* 0x000e300000209400 */
[----:B0-----:R-:W0:Y:S02]  /*0150*/  MUFU.RCP R0, R0 ;  /* 0x0000000000007308 */ /* 0x001e240000001000 */
[----:B0-----:R-:W-:-:S02]  /*0160*/  VIADD R4, R0, 0xffffffe ;  /* 0x0ffffffe00047836 */ /* 0x001fc40000000000 */
[----:B------:R-:W-:-:S04]  /*0170*/  IMAD.MOV R0, RZ, RZ, -R12 ;  /* 0x000000ffff007224 */ /* 0x000fc800078e0a0c */
[----:B------:R0:W1:Y:S02]  /*0180*/  F2I.FTZ.U32.TRUNC.NTZ R5, R4 ;  /* 0x0000000400057305 */ /* 0x000064000021f000 */
[----:B0-----:R-:W-:Y:S02]  /*0190*/  IMAD.MOV.U32 R4, RZ, RZ, RZ ;  /* 0x000000ffff047224 */ /* 0x001fe400078e00ff */
[----:B-1----:R-:W-:-:S04]  /*01a0*/  IMAD.MOV R8, RZ, RZ, -R5 ;  /* 0x000000ffff087224 */ /* 0x002fc800078e0a05 */
[----:B------:R-:W-:Y:S02]  /*01b0*/  IMAD R11, R8, R9, RZ ;  /* 0x00000009080b7224 */ /* 0x000fe400078e02ff */
[----:B------:R-:W-:Y:S02]  /*01c0*/  IMAD.MOV.U32 R8, RZ, RZ, R10 ;  /* 0x000000ffff087224 */ /* 0x000fe400078e000a */
[----:B------:R-:W-:-:S06]  /*01d0*/  IMAD.HI.U32 R5, R5, R11, R4 ;  /* 0x0000000b05057227 */ /* 0x000fcc00078e0004 */
[----:B------:R-:W-:-:S04]  /*01e0*/  IMAD.HI.U32 R5, R5, R8, RZ ;  /* 0x0000000805057227 */ /* 0x000fc800078e00ff */
[----:B------:R-:W-:-:S05]  /*01f0*/  IMAD R0, R5, R0, R8 ;  /* 0x0000000005007224 */ /* 0x000fca00078e0208 */
[----:B------:R-:W-:-:S13]  /*0200*/  ISETP.GT.U32.AND P1, PT, R9, R0, PT ;  /* 0x000000000900720c */ /* 0x000fda0003f24070 */
[----:B------:R-:W-:Y:S02]  /*0210*/  @!P1 IMAD.IADD R0, R0, 0x1, -R9 ;  /* 0x0000000100009824 */ /* 0x000fe400078e0a09 */
[----:B------:R-:W-:Y:S01]  /*0220*/  @!P1 VIADD R5, R5, 0x1 ;  /* 0x0000000105059836 */ /* 0x000fe20000000000 */
[----:B------:R-:W-:Y:S02]  /*0230*/  ISETP.NE.AND P1, PT, R6, RZ, PT ;  /* 0x000000ff0600720c */ /* 0x000fe40003f25270 */
[----:B------:R-:W-:Y:S02]  /*0240*/  ISETP.GE.U32.AND P0, PT, R0, R9, PT ;  /* 0x000000090000720c */ /* 0x000fe40003f06070 */
[----:B------:R-:W-:-:S04]  /*0250*/  LOP3.LUT R0, R7, R6, RZ, 0x3c, !PT ;  /* 0x0000000607007212 */ /* 0x000fc800078e3cff */
[----:B------:R-:W-:Y:S01]  /*0260*/  ISETP.GE.AND P2, PT, R0, RZ, PT ;  /* 0x000000ff0000720c */ /* 0x000fe20003f46270 */
[----:B------:R-:W-:-:S06]  /*0270*/  VIADD R0, R2, 0xff ;  /* 0x000000ff02007836 */ /* 0x000fcc0000000000 */
[----:B------:R-:W-:-:S04]  /*0280*/  @P0 VIADD R5, R5, 0x1 ;  /* 0x0000000105050836 */ /* 0x000fc80000000000 */
[----:B------:R-:W-:Y:S01]  /*0290*/  IMAD.MOV.U32 R4, RZ, RZ, R5 ;  /* 0x000000ffff047224 */ /* 0x000fe200078e0005 */
[----:B------:R-:W-:-:S03]  /*02a0*/  SHF.R.S32.HI R5, RZ, 0x1f, R0 ;  /* 0x0000001fff057819 */ /* 0x000fc60000011400 */
[----:B------:R-:W-:Y:S01]  /*02b0*/  @!P2 IMAD.MOV R4, RZ, RZ, -R4 ;  /* 0x000000ffff04a224 */ /* 0x000fe200078e0a04 */
[----:B------:R-:W-:Y:S02]  /*02c0*/  @!P1 LOP3.LUT R4, RZ, R6, RZ, 0x33, !PT ;  /* 0x00000006ff049212 */ /* 0x000fe400078e33ff */
[----:B------:R-:W-:-:S03]  /*02d0*/  LEA.HI R5, R5, R0, RZ, 0x8 ;  /* 0x0000000005057211 */ /* 0x000fc600078f40ff */
[----:B------:R-:W-:Y:S02]  /*02e0*/  IMAD.SHL.U32 R8, R4, 0x8, RZ ;  /* 0x0000000804087824 */ /* 0x000fe400078e00ff */
[----:B------:R-:W-:-:S03]  /*02f0*/  IMAD.MOV R4, RZ, RZ, -R4 ;  /* 0x000000ffff047224 */ /* 0x000fc600078e0a04 */
[----:B------:R-:W-:Y:S01]  /*0300*/  LEA.HI.SX32 R5, R5, -R8, 0x18 ;  /* 0x8000000805057211 */ /* 0x000fe200078fc2ff */
[----:B------:R-:W-:-:S03]  /*0310*/  IMAD R6, R6, R4, R7 ;  /* 0x0000000406067224 */ /* 0x000fc600078e0207 */
[----:B------:R-:W-:Y:S02]  /*0320*/  VIMNMX R13, R5, 0x8, PT ;  /* 0x00000008050d7848 */ /* 0x000fe40003fe0100 */
[----:B------:R-:W-:Y:S02]  /*0330*/  IABS R11, R6 ;  /* 0x00000006000b7213 */ /* 0x000fe40000000000 */
[----:B------:R-:W-:-:S04]  /*0340*/  IABS R9, R13 ;  /* 0x0000000d00097213 */ /* 0x000fc80000000000 */
[----:B------:R-:W0:Y:S08]  /*0350*/  I2F.RP R0, R9 ;  /* 0x0000000900007306 */ /* 0x000e300000209400 */
[----:B0-----:R-:W0:Y:S02]  /*0360*/  MUFU.RCP R0, R0 ;  /* 0x0000000000007308 */ /* 0x001e240000001000 */
[----:B0-----:R-:W-:-:S06]  /*0370*/  VIADD R5, R0, 0xffffffe ;  /* 0x0ffffffe00057836 */ /* 0x001fcc0000000000 */
[----:B------:R-:W0:Y:S02]  /*0380*/  F2I.FTZ.U32.TRUNC.NTZ R5, R5 ;  /* 0x0000000500057305 */ /* 0x000e24000021f000 */
[----:B0-----:R-:W-:-:S04]  /*0390*/  IMAD.MOV R10, RZ, RZ, -R5 ;  /* 0x000000ffff0a7224 */ /* 0x001fc800078e0a05 */
[----:B------:R-:W-:Y:S01]  /*03a0*/  IMAD.MOV.U32 R4, RZ, RZ, R10 ;  /* 0x000000ffff047224 */ /* 0x000fe200078e000a */
[----:B------:R-:W-:-:S03]  /*03b0*/  IABS R10, R13 ;  /* 0x0000000d000a7213 */ /* 0x000fc60000000000 */
[----:B------:R-:W-:Y:S02]  /*03c0*/  IMAD R7, R4, R9, RZ ;  /* 0x0000000904077224 */ /* 0x000fe400078e02ff */
[----:B------:R-:W-:Y:S02]  /*03d0*/  IMAD.MOV.U32 R4, RZ, RZ, RZ ;  /* 0x000000ffff047224 */ /* 0x000fe400078e00ff */
[----:B------:R-:W-:Y:S02]  /*03e0*/  IMAD.MOV R0, RZ, RZ, -R10 ;  /* 0x000000ffff007224 */ /* 0x000fe400078e0a0a */
        /* <DEDUP_REMOVED lines=9> */
[----:B------:R-:W-:-:S07]  /*0480*/  ISETP.GE.AND P2, PT, R0, RZ, PT ;  /* 0x000000ff0000720c */ /* 0x000fce0003f46270 */
[----:B------:R-:W-:Y:S01]  /*0490*/  @P0 VIADD R4, R4, 0x1 ;  /* 0x0000000104040836 */ /* 0x000fe20000000000 */
[----:B------:R-:W-:-:S05]  /*04a0*/  ISETP.GT.AND P0, PT, R28, 0x7f, PT ;  /* 0x0000007f1c00780c */ /* 0x000fca0003f04270 */
[----:B------:R-:W-:Y:S01]  /*04b0*/  @!P2 IMAD.MOV R4, RZ, RZ, -R4 ;  /* 0x000000ffff04a224 */ /* 0x000fe200078e0a04 */
[----:B------:R-:W-:-:S05]  /*04c0*/  @!P1 LOP3.LUT R4, RZ, R13, RZ, 0x33, !PT ;  /* 0x0000000dff049212 */ /* 0x000fca00078e33ff */
[----:B------:R-:W-:Y:S02]  /*04d0*/  IMAD.MOV R0, RZ, RZ, -R4 ;  /* 0x000000ffff007224 */ /* 0x000fe400078e0a04 */
[----:B------:R-:W-:Y:S02]  /*04e0*/  IMAD.SHL.U32 R56, R4, 0x10, RZ ;  /* 0x0000001004387824 */ /* 0x000fe400078e00ff */
[----:B------:R-:W-:Y:S02]  /*04f0*/  IMAD R0, R13, R0, R6 ;  /* 0x000000000d007224 */ /* 0x000fe400078e0206 */
[----:B------:R-:W-:Y:S01]  /*0500*/  VIADD R30, R56, 0x1 ;  /* 0x00000001381e7836 */ /* 0x000fe20000000000 */
[----:B------:R0:W-:Y:S01]  /*0510*/  STL [R1+0x900], R56 ;  /* 0x0009003801007387 */ /* 0x0001e20000100800 */
[----:B------:R-:W-:Y:S02]  /*0520*/  IMAD.IADD R0, R8, 0x1, R0 ;  /* 0x0000000108007824 */ /* 0x000fe400078e0200 */
[----:B------:R-:W-:-:S02]  /*0530*/  VIADD R31, R56, 0x2 ;  /* 0x00000002381f7836 */ /* 0x000fc40000000000 */
[----:B------:R-:W-:Y:S02]  /*0540*/  IMAD R18, R0, 0x100, R65 ;  /* 0x0000010000127824 */ /* 0x000fe400078e0241 */
[----:B------:R-:W-:Y:S02]  /*0550*/  VIADD R32, R56, 0x3 ;  /* 0x0000000338207836 */ /* 0x000fe40000000000 */
[----:B------:R-:W-:Y:S01]  /*0560*/  VIADD R16, R18, 0x80 ;  /* 0x0000008012107836 */ /* 0x000fe20000000000 */
[----:B------:R0:W-:Y:S01]  /*0570*/  STL [R1+0x9a0], R18 ;  /* 0x0009a01201007387 */ /* 0x0001e20000100800 */
[C---:B------:R-:W-:Y:S02]  /*0580*/  VIADD R33, R56.reuse, 0x4 ;  /* 0x0000000438217836 */ /* 0x040fe40000000000 */
[C---:B------:R-:W-:Y:S01]  /*0590*/  VIADD R34, R56.reuse, 0x5 ;  /* 0x0000000538227836 */ /* 0x040fe20000000000 */
[----:B------:R0:W-:Y:S01]  /*05a0*/  STL [R1+0x9a4], R16 ;  /* 0x0009a41001007387 */ /* 0x0001e20000100800 */
[----:B------:R-:W-:-:S02]  /*05b0*/  VIADD R35, R56, 0x6 ;  /* 0x0000000638237836 */ /* 0x000fc40000000000 */
[C---:B------:R-:W-:Y:S02]  /*05c0*/  VIADD R36, R56.reuse, 0x7 ;  /* 0x0000000738247836 */ /* 0x040fe40000000000 */
[C---:B------:R-:W-:Y:S02]  /*05d0*/  VIADD R37, R56.reuse, 0x8 ;  /* 0x0000000838257836 */ /* 0x040fe40000000000 */
[C---:B------:R-:W-:Y:S02]  /*05e0*/  VIADD R38, R56.reuse, 0x9 ;  /* 0x0000000938267836 */ /* 0x040fe40000000000 */
[C---:B------:R-:W-:Y:S02]  /*05f0*/  VIADD R39, R56.reuse, 0xa ;  /* 0x0000000a38277836 */ /* 0x040fe40000000000 */
[C---:B------:R-:W-:Y:S02]  /*0600*/  VIADD R40, R56.reuse, 0xb ;  /* 0x0000000b38287836 */ /* 0x040fe40000000000 */
[----:B------:R-:W-:-:S02]  /*0610*/  VIADD R41, R56, 0xc ;  /* 0x0000000c38297836 */ /* 0x000fc40000000000 */
[C---:B------:R-:W-:Y:S02]  /*0620*/  VIADD R11, R56.reuse, 0xd ;  /* 0x0000000d380b7836 */ /* 0x040fe40000000000 */
[C---:B------:R-:W-:Y:S02]  /*0630*/  VIADD R12, R56.reuse, 0xe ;  /* 0x0000000e380c7836 */ /* 0x040fe40000000000 */
[----:B------:R-:W-:Y:S01]  /*0640*/  VIADD R10, R56, 0xf ;  /* 0x0000000f380a7836 */ /* 0x000fe20000000000 */
[----:B0-----:R-:W-:Y:S06]  /*0650*/  @P0 BRA `(.L_x_0) ;  /* 0x00000000004c0947 */ /* 0x001fec0003800000 */
[----:B------:R-:W-:Y:S01]  /*0660*/  IMAD.SHL.U32 R0, R29, 0x10, RZ ;  /* 0x000000101d007824 */ /* 0x000fe200078e00ff */
[----:B------:R-:W-:Y:S02]  /*0670*/  CS2R R48, SRZ ;  /* 0x0000000000307805 */ /* 0x000fe4000001ff00 */
[----:B------:R-:W-:Y:S02]  /*0680*/  CS2R R50, SRZ ;  /* 0x0000000000327805 */ /* 0x000fe4000001ff00 */
[----:B------:R-:W-:Y:S02]  /*0690*/  CS2R R52, SRZ ;  /* 0x0000000000347805 */ /* 0x000fe4000001ff00 */
[----:B------:R-:W-:Y:S01]  /*06a0*/  CS2R R54, SRZ ;  /* 0x0000000000367805 */ /* 0x000fe2000001ff00 */
[----:B------:R0:W-:Y:S01]  /*06b0*/  STL [R1+0x9ac], R0 ;  /* 0x0009ac0001007387 */ /* 0x0001e20000100800 */
[----:B------:R-:W-:Y:S02]  /*06c0*/  CS2R R40, SRZ ;  /* 0x0000000000287805 */ /* 0x000fe4000001ff00 */
[----:B------:R-:W-:-:S02]  /*06d0*/  CS2R R42, SRZ ;  /* 0x00000000002a7805 */ /* 0x000fc4000001ff00 */
[----:B------:R-:W-:Y:S02]  /*06e0*/  CS2R R44, SRZ ;  /* 0x00000000002c7805 */ /* 0x000fe4000001ff00 */
[----:B------:R-:W-:Y:S02]  /*06f0*/  CS2R R46, SRZ ;  /* 0x00000000002e7805 */ /* 0x000fe4000001ff00 */
[----:B------:R-:W-:Y:S02]  /*0700*/  CS2R R32, SRZ ;  /* 0x0000000000207805 */ /* 0x000fe4000001ff00 */
[----:B------:R-:W-:Y:S02]  /*0710*/  CS2R R34, SRZ ;  /* 0x0000000000227805 */ /* 0x000fe4000001ff00 */
[----:B------:R-:W-:Y:S02]  /*0720*/  CS2R R36, SRZ ;  /* 0x0000000000247805 */ /* 0x000fe4000001ff00 */
[----:B------:R-:W-:-:S02]  /*0730*/  CS2R R38, SRZ ;  /* 0x0000000000267805 */ /* 0x000fc4000001ff00 */
[----:B------:R-:W-:Y:S02]  /*0740*/  CS2R R24, SRZ ;  /* 0x0000000000187805 */ /* 0x000fe4000001ff00 */
[----:B------:R-:W-:Y:S02]  /*0750*/  CS2R R26, SRZ ;  /* 0x00000000001a7805 */ /* 0x000fe4000001ff00 */
[----:B------:R-:W-:Y:S02]  /*0760*/  CS2R R28, SRZ ;  /* 0x00000000001c7805 */ /* 0x000fe4000001ff00 */
[----:B------:R-:W-:Y:S01]  /*0770*/  CS2R R30, SRZ ;  /* 0x00000000001e7805 */ /* 0x000fe2000001ff00 */
[----:B0-----:R-:W-:Y:S06]  /*0780*/  BRA `(.L_x_1) ;  /* 0x0000017400f07947 */ /* 0x001fec0003800000 */
.L_x_0:
[----:B------:R-:W-:Y:S01]  /*0790*/  IABS R17, R2 ;  /* 0x0000000200117213 */ /* 0x000fe20000000000 */
[----:B------:R-:W-:Y:S01]  /*07a0*/  ULDC UR20, c[0x0][0x234] ;  /* 0x00008d0000147ab9 */ /* 0x000fe20000000800 */
[----:B------:R-:W-:Y:S01]  /*07b0*/  IABS R22, R3 ;  /* 0x0000000300167213 */ /* 0x000fe20000000000 */
[----:B------:R-:W-:Y:S01]  /*07c0*/  ULDC.64 UR18, c[0x0][0x210] ;  /* 0x0000840000127ab9 */ /* 0x000fe20000000a00 */
[----:B------:R-:W0:Y:S01]  /*07d0*/  I2F.RP R0, R17 ;  /* 0x0000001100007306 */ /* 0x000e220000209400 */
[----:B------:R-:W-:Y:S01]  /*07e0*/  ISETP.GE.AND P4, PT, R10, RZ, PT ;  /* 0x000000ff0a00720c */ /* 0x000fe20003f86270 */
[----:B------:R-:W-:Y:S01]  /*07f0*/  ULDC UR44, c[0x0][0x23c] ;  /* 0x00008f00002c7ab9 */ /* 0x000fe20000000800 */
[----:B------:R-:W-:Y:S01]  /*0800*/  ISETP.GE.AND P0, PT, R11, RZ, PT ;  /* 0x000000ff0b00720c */ /* 0x000fe20003f06270 */
[----:B------:R-:W-:Y:S01]  /*0810*/  ULDC UR5, c[0x0][0x238] ;  /* 0x00008e0000057ab9 */ /* 0x000fe20000000800 */
[----:B------:R-:W-:Y:S01]  /*0820*/  IABS R15, R11 ;  /* 0x0000000b000f7213 */ /* 0x000fe20000000000 */
[----:B------:R-:W-:Y:S01]  /*0830*/  ULDC UR43, c[0x0][0x240] ;  /* 0x00009000002b7ab9 */ /* 0x000fe20000000800 */
[----:B------:R-:W-:Y:S01]  /*0840*/  IABS R19, R41 ;  /* 0x0000002900137213 */ /* 0x000fe20000000000 */
[----:B------:R-:W1:Y:S01]  /*0850*/  I2F.RP R8, R22 ;  /* 0x0000001600087306 */ /* 0x000e620000209400 */
[----:B------:R-:W-:Y:S01]  /*0860*/  ISETP.GE.AND P5, PT, R12, RZ, PT ;  /* 0x000000ff0c00720c */ /* 0x000fe20003fa6270 */
[----:B------:R-:W-:Y:S01]  /*0870*/  ULDC UR61, c[0x0][0x238] ;  /* 0x00008e00003d7ab9 */ /* 0x000fe20000000800 */
[----:B------:R-:W-:Y:S01]  /*0880*/  IABS R21, R37 ;  /* 0x0000002500157213 */ /* 0x000fe20000000000 */
[----:B------:R-:W-:Y:S01]  /*0890*/  UIMAD UR61, UR61, 0x3a, URZ ;  /* 0x0000003a3d3d78a4 */ /* 0x000fe2000f8e023f */
[----:B------:R-:W-:Y:S01]  /*08a0*/  IABS R23, R36 ;  /* 0x0000002400177213 */ /* 0x000fe20000000000 */
[----:B------:R-:W-:Y:S01]  /*08b0*/  ULDC UR60, c[0x0][0x238] ;  /* 0x00008e00003c7ab9 */ /* 0x000fe20000000800 */
[----:B------:R-:W-:Y:S01]  /*08c0*/  IABS R25, R30 ;  /* 0x0000001e00197213 */ /* 0x000fe20000000000 */
[----:B0-----:R-:W0:Y:S01]  /*08d0*/  MUFU.RCP R0, R0 ;  /* 0x0000000000007308 */ /* 0x001e220000001000 */
[----:B------:R-:W-:Y:S01]  /*08e0*/  IABS R27, R56 ;  /* 0x00000038001b7213 */ /* 0x000fe20000000000 */
[----:B------:R-:W-:Y:S01]  /*08f0*/  UIMAD UR60, UR60, 0x39, URZ ;  /* 0x000000393c3c78a4 */ /* 0x000fe2000f8e023f */
[----:B------:R-:W-:Y:S01]  /*0900*/  CS2R R48, SRZ ;  /* 0x0000000000307805 */ /* 0x000fe2000001ff00 */
[----:B------:R-:W-:Y:S01]  /*0910*/  ULDC UR22, c[0x0][0x238] ;  /* 0x00008e0000167ab9 */ /* 0x000fe20000000800 */
[----:B------:R-:W-:Y:S01]  /*0920*/  ULDC UR23, c[0x0][0x238] ;  /* 0x00008e0000177ab9 */ /* 0x000fe20000000800 */
[----:B------:R-:W-:Y:S01]  /*0930*/  UIMAD UR22, UR22, 0x38, URZ ;  /* 0x00000038161678a4 */ /* 0x000fe2000f8e023f */
[----:B------:R-:W-:Y:S01]  /*0940*/  CS2R R50, SRZ ;  /* 0x0000000000327805 */ /* 0x000fe2000001ff00 */
[----:B-1----:R-:W1:Y:S01]  /*0950*/  MUFU.RCP R8, R8 ;  /* 0x0000000800087308 */ /* 0x002e620000001000 */
[----:B------:R-:W-:Y:S01]  /*0960*/  UIMAD UR23, UR23, 0x37, URZ ;  /* 0x00000037171778a4 */ /* 0x000fe2000f8e023f */
[----:B------:R-:W-:Y:S01]  /*0970*/  CS2R R52, SRZ ;  /* 0x0000000000347805 */ /* 0x000fe2000001ff00 */
[----:B------:R-:W-:Y:S01]  /*0980*/  ULDC UR26, c[0x0][0x238] ;  /* 0x00008e00001a7ab9 */ /* 0x000fe20000000800 */
[----:B------:R-:W-:Y:S01]  /*0990*/  ULDC UR27, c[0x0][0x238] ;  /* 0x00008e00001b7ab9 */ /* 0x000fe20000000800 */
[----:B------:R-:W-:Y:S01]  /*09a0*/  UIMAD UR26, UR26, 0x36, URZ ;  /* 0x000000361a1a78a4 */ /* 0x000fe2000f8e023f */
[----:B------:R-:W-:Y:S01]  /*09b0*/  CS2R R54, SRZ ;  /* 0x0000000000367805 */ /* 0x000fe2000001ff00 */
[----:B------:R-:W-:Y:S01]  /*09c0*/  UIMAD UR27, UR27, 0x35, URZ ;  /* 0x000000351b1b78a4 */ /* 0x000fe2000f8e023f */
[----:B------:R-:W-:Y:S01]  /*09d0*/  CS2R R42, SRZ ;  /* 0x00000000002a7805 */ /* 0x000fe2000001ff00 */
[----:B0-----:R-:W-:Y:S01]  /*09e0*/  VIADD R4, R0, 0xffffffe ;  /* 0x0ffffffe00047836 */ /* 0x001fe20000000000 */
[----:B------:R-:W-:Y:S01]  /*09f0*/  ULDC UR57, c[0x0][0x238] ;  /* 0x00008e0000397ab9 */ /* 0x000fe20000000800 */
[----:B------:R-:W-:Y:S01]  /*0a00*/  ULDC UR58, c[0x0][0x238] ;  /* 0x00008e00003a7ab9 */ /* 0x000fe20000000800 */
[----:B------:R-:W-:Y:S01]  /*0a10*/  UIMAD UR57, UR57, 0x34, URZ ;  /* 0x00000034393978a4 */ /* 0x000fe2000f8e023f */
[----:B------:R0:W2:Y:S01]  /*0a20*/  F2I.FTZ.U32.TRUNC.NTZ R5, R4 ;  /* 0x0000000400057305 */ /* 0x0000a2000021f000 */
[----:B------:R-:W-:Y:S01]  /*0a30*/  UIMAD UR58, UR58, 0x33, URZ ;  /* 0x000000333a3a78a4 */ /* 0x000fe2000f8e023f */
[----:B------:R-:W-:Y:S01]  /*0a40*/  CS2R R44, SRZ ;  /* 0x00000000002c7805 */ /* 0x000fe2000001ff00 */
[----:B------:R-:W-:Y:S01]  /*0a50*/  ULDC UR59, c[0x0][0x238] ;  /* 0x00008e00003b7ab9 */ /* 0x000fe20000000800 */
[----:B-1----:R-:W-:Y:S01]  /*0a60*/  VIADD R6, R8, 0xffffffe ;  /* 0x0ffffffe08067836 */ /* 0x002fe20000000000 */
[----:B------:R-:W-:Y:S01]  /*0a70*/  IABS R8, R18 ;  /* 0x0000001200087213 */ /* 0x000fe20000000000 */
[----:B------:R-:W-:Y:S01]  /*0a80*/  UIMAD UR59, UR59, 0x32, URZ ;  /* 0x000000323b3b78a4 */ /* 0x000fe2000f8e023f */
[----:B------:R-:W-:Y:S01]  /*0a90*/  CS2R R46, SRZ ;  /* 0x00000000002e7805 */ /* 0x000fe2000001ff00 */
[----:B------:R1:W3:Y:S01]  /*0aa0*/  F2I.FTZ.U32.TRUNC.NTZ R7, R6 ;  /* 0x0000000600077305 */ /* 0x0002e2000021f000 */
[----:B0-----:R-:W-:Y:S01]  /*0ab0*/  IMAD.MOV.U32 R4, RZ, RZ, RZ ;  /* 0x000000ffff047224 */ /* 0x001fe200078e00ff */
[----:B------:R-:W-:Y:S01]  /*0ac0*/  ULDC UR42, c[0x0][0x238] ;  /* 0x00008e00002a7ab9 */ /* 0x000fe20000000800 */
[----:B------:R-:W-:Y:S01]  /*0ad0*/  ULDC UR48, c[0x0][0x238] ;  /* 0x00008e0000307ab9 */ /* 0x000fe20000000800 */
[----:B------:R-:W-:-:S02]  /*0ae0*/  UIMAD UR42, UR42, 0x31, URZ ;  /* 0x000000312a2a78a4 */ /* 0x000fc4000f8e023f */
[----:B------:R-:W-:Y:S01]  /*0af0*/  UIMAD UR48, UR48, 0x30, URZ ;  /* 0x00000030303078a4 */ /* 0x000fe2000f8e023f */
[----:B--2---:R-:W-:Y:S01]  /*0b00*/  IMAD.MOV R14, RZ, RZ, -R5 ;  /* 0x000000ffff0e7224 */ /* 0x004fe200078e0a05 */
[----:B------:R-:W-:Y:S01]  /*0b10*/  ULDC UR54, c[0x0][0x238] ;  /* 0x00008e0000367ab9 */ /* 0x000fe20000000800 */
[----:B-1----:R-:W-:Y:S01]  /*0b20*/  IMAD.MOV.U32 R6, RZ, RZ, RZ ;  /* 0x000000ffff067224 */ /* 0x002fe200078e00ff */
[----:B------:R-:W-:Y:S01]  /*0b30*/  UIMAD UR54, UR54, 0x2f, URZ ;  /* 0x0000002f363678a4 */ /* 0x000fe2000f8e023f */
[----:B------:R-:W-:Y:S01]  /*0b40*/  IMAD R9, R14, R17, RZ ;  /* 0x000000110e097224 */ /* 0x000fe200078e02ff */
[----:B------:R-:W-:Y:S01]  /*0b50*/  IABS R14, R39 ;  /* 0x00000027000e7213 */ /* 0x000fe20000000000 */
[----:B------:R-:W-:Y:S01]  /*0b60*/  ULDC UR14, c[0x0][0x238] ;  /* 0x00008e00000e7ab9 */ /* 0x000fe20000000800 */
[----:B------:R-:W-:Y:S01]  /*0b70*/  ULDC UR33, c[0x0][0x238] ;  /* 0x00008e0000217ab9 */ /* 0x000fe20000000800 */
[----:B---3--:R-:W-:Y:S01]  /*0b80*/  IMAD.MOV R13, RZ, RZ, -R7 ;  /* 0x000000ffff0d7224 */ /* 0x008fe200078e0a07 */
[----:B------:R-:W-:Y:S01]  /*0b90*/  UIMAD UR33, UR33, 0x2d, URZ ;  /* 0x0000002d212178a4 */ /* 0x000fe2000f8e023f */
[----:B------:R-:W-:Y:S01]  /*0ba0*/  IMAD.HI.U32 R5, R5, R9, R4 ;  /* 0x0000000905057227 */ /* 0x000fe200078e0004 */
[----:B------:R-:W-:Y:S01]  /*0bb0*/  IABS R4, R16 ;  /* 0x0000001000047213 */ /* 0x000fe20000000000 */
[----:B------:R-:W-:Y:S01]  /*0bc0*/  ULDC UR35, c[0x0][0x238] ;  /* 0x00008e0000237ab9 */ /* 0x000fe20000000800 */
[----:B------:R-:W-:Y:S01]  /*0bd0*/  ULDC UR49, c[0x0][0x238] ;  /* 0x00008e0000317ab9 */ /* 0x000fe20000000800 */
[----:B------:R-:W-:Y:S01]  /*0be0*/  IMAD.MOV.U32 R9, RZ, RZ, R13 ;  /* 0x000000ffff097224 */ /* 0x000fe200078e000d */
[----:B------:R-:W-:Y:S01]  /*0bf0*/  IABS R13, R12 ;  /* 0x0000000c000d7213 */ /* 0x000fe20000000000 */
[----:B------:R-:W-:Y:S01]  /*0c00*/  IMAD.HI.U32 R0, R5, R8, RZ ;  /* 0x0000000805007227 */ /* 0x000fe200078e00ff */
[----:B------:R-:W-:Y:S01]  /*0c10*/  IABS R12, R40 ;  /* 0x00000028000c7213 */ /* 0x000fe20000000000 */
[----:B------:R-:W-:-:S02]  /*0c20*/  UIMAD UR35, UR35, 0x2c, URZ ;  /* 0x0000002c232378a4 */ /* 0x000fc4000f8e023f */
[----:B------:R-:W-:Y:S01]  /*0c30*/  IMAD R9, R9, R22, RZ ;  /* 0x0000001609097224 */ /* 0x000fe200078e02ff */
[----:B------:R-:W-:Y:S01]  /*0c40*/  UIMAD UR49, UR49, 0x2b, URZ ;  /* 0x0000002b313178a4 */ /* 0x000fe2000f8e023f */
[----:B------:R-:W-:Y:S01]  /*0c50*/  IMAD.MOV R0, RZ, RZ, -R0 ;  /* 0x000000ffff007224 */ /* 0x000fe200078e0a00 */
[----:B------:R-:W-:Y:S01]  /*0c60*/  ULDC UR11, c[0x0][0x238] ;  /* 0x00008e00000b7ab9 */ /* 0x000fe20000000800 */
[----:B------:R-:W-:Y:S01]  /*0c70*/  IMAD.HI.U32 R6, R7, R9, R6 ;  /* 0x0000000907067227 */ /* 0x000fe200078e0006 */
[----:B------:R-:W-:Y:S01]  /*0c80*/  IABS R9, R10 ;  /* 0x0000000a00097213 */ /* 0x000fe20000000000 */
[----:B------:R-:W-:Y:S02]  /*0c90*/  UIMAD UR11, UR11, 0x2a, URZ ;  /* 0x0000002a0b0b78a4 */ /* 0x000fe4000f8e023f */
[----:B------:R-:W-:Y:S01]  /*0ca0*/  IMAD.MOV.U32 R10, RZ, RZ, R4 ;  /* 0x000000ffff0a7224 */ /* 0x000fe200078e0004 */
[----:B------:R-:W-:Y:S01]  /*0cb0*/  ULDC UR17, c[0x0][0x238] ;  /* 0x00008e0000117ab9 */ /* 0x000fe20000000800 */
[----:B------:R-:W-:Y:S01]  /*0cc0*/  IMAD R0, R17, R0, R8 ;  /* 0x0000000011007224 */ /* 0x000fe200078e0208 */
[----:B------:R-:W-:Y:S01]  /*0cd0*/  UIMAD UR17, UR17, 0x29, URZ ;  /* 0x00000029111178a4 */ /* 0x000fe2000f8e023f */
[----:B------:R-:W-:Y:S01]  /*0ce0*/  IMAD.HI.U32 R5, R5, R10, RZ ;  /* 0x0000000a05057227 */ /* 0x000fe200078e00ff */
[----:B------:R-:W-:Y:S01]  /*0cf0*/  ULDC UR25, c[0x0][0x238] ;  /* 0x00008e0000197ab9 */ /* 0x000fe20000000800 */
[----:B------:R-:W-:Y:S01]  /*0d00*/  ULDC UR41, c[0x0][0x238] ;  /* 0x00008e0000297ab9 */ /* 0x000fe20000000800 */
[----:B------:R-:W-:Y:S01]  /*0d10*/  ISETP.GT.U32.AND P1, PT, R17, R0, PT ;  /* 0x000000001100720c */ /* 0x000fe20003f24070 */
[----:B------:R-:W-:Y:S01]  /*0d20*/  IMAD.HI.U32 R4, R6, R9, RZ ;  /* 0x0000000906047227 */ /* 0x000fe200078e00ff */
[----:B------:R-:W-:-:S02]  /*0d30*/  UIMAD UR25, UR25, 0x28, URZ ;  /* 0x00000028191978a4 */ /* 0x000fc4000f8e023f */
[----:B------:R-:W-:Y:S01]  /*0d40*/  UIMAD UR41, UR41, 0x27, URZ ;  /* 0x00000027292978a4 */ /* 0x000fe2000f8e023f */
[----:B------:R-:W-:Y:S01]  /*0d50*/  IMAD.MOV R7, RZ, RZ, -R5 ;  /* 0x000000ffff077224 */ /* 0x000fe200078e0a05 */
[----:B------:R-:W-:Y:S01]  /*0d60*/  ULDC UR46, c[0x0][0x238] ;  /* 0x00008e00002e7ab9 */ /* 0x000fe20000000800 */
[----:B------:R-:W-:Y:S01]  /*0d70*/  IMAD.MOV R11, RZ, RZ, -R4 ;  /* 0x000000ffff0b7224 */ /* 0x000fe200078e0a04 */
[----:B------:R-:W-:Y:S01]  /*0d80*/  UIMAD UR46, UR46, 0x26, URZ ;  /* 0x000000262e2e78a4 */ /* 0x000fe2000f8e023f */
[C---:B------:R-:W-:Y:S01]  /*0d90*/  IMAD R4, R17.reuse, R7, R10 ;  /* 0x0000000711047224 */ /* 0x040fe200078e020a */
[----:B------:R-:W-:Y:S01]  /*0da0*/  ULDC UR31, c[0x0][0x238] ;  /* 0x00008e00001f7ab9 */ /* 0x000fe20000000800 */
[C---:B------:R-:W-:Y:S01]  /*0db0*/  IMAD.HI.U32 R5, R6.reuse, R13, RZ ;  /* 0x0000000d06057227 */ /* 0x040fe200078e00ff */
[----:B------:R-:W-:Y:S02]  /*0dc0*/  UIMAD UR31, UR31, 0x25, URZ ;  /* 0x000000251f1f78a4 */ /* 0x000fe4000f8e023f */
[C---:B------:R-:W-:Y:S01]  /*0dd0*/  ISETP.GT.U32.AND P2, PT, R17.reuse, R4, PT ;  /* 0x000000041100720c */ /* 0x040fe20003f44070 */
[----:B------:R-:W-:Y:S01]  /*0de0*/  IMAD.HI.U32 R8, R6, R15, RZ ;  /* 0x0000000f06087227 */ /* 0x000fe200078e00ff */
[----:B------:R-:W-:Y:S01]  /*0df0*/  ULDC UR39, c[0x0][0x238] ;  /* 0x00008e0000277ab9 */ /* 0x000fe20000000800 */
[----:B------:R-:W-:Y:S01]  /*0e00*/  ULDC UR13, c[0x0][0x238] ;  /* 0x00008e00000d7ab9 */ /* 0x000fe20000000800 */
[----:B------:R-:W-:Y:S01]  /*0e10*/  UIMAD UR39, UR39, 0x24, URZ ;  /* 0x00000024272778a4 */ /* 0x000fe2000f8e023f */
[----:B------:R-:W-:Y:S01]  /*0e20*/  IMAD R7, R22, R11, R9 ;  /* 0x0000000b16077224 */ /* 0x000fe200078e0209 */
[----:B------:R-:W-:Y:S01]  /*0e30*/  UIMAD UR13, UR13, 0x23, URZ ;  /* 0x000000230d0d78a4 */ /* 0x000fe2000f8e023f */
[----:B------:R-:W-:Y:S01]  /*0e40*/  IMAD.HI.U32 R9, R6, R19, RZ ;  /* 0x0000001306097227 */ /* 0x000fe200078e00ff */
[----:B------:R-:W-:Y:S01]  /*0e50*/  ULDC UR56, c[0x0][0x238] ;  /* 0x00008e0000387ab9 */ /* 0x000fe20000000800 */
[----:B------:R-:W-:Y:S01]  /*0e60*/  ULDC UR52, c[0x0][0x238] ;  /* 0x00008e0000347ab9 */ /* 0x000fe20000000800 */
[----:B------:R-:W-:Y:S01]  /*0e70*/  UIMAD UR56, UR56, 0x22, URZ ;  /* 0x00000022383878a4 */ /* 0x000fe2000f8e023f */
[----:B------:R-:W-:Y:S01]  /*0e80*/  IMAD.MOV R5, RZ, RZ, -R5 ;  /* 0x000000ffff057224 */ /* 0x000fe200078e0a05 */
[----:B------:R-:W-:Y:S01]  /*0e90*/  UIMAD UR52, UR52, 0x21, URZ ;  /* 0x00000021343478a4 */ /* 0x000fe2000f8e023f */
[----:B------:R-:W-:Y:S01]  /*0ea0*/  IMAD.MOV R10, RZ, RZ, -R8 ;  /* 0x000000ffff0a7224 */ /* 0x000fe200078e0a08 */
[----:B------:R-:W-:Y:S01]  /*0eb0*/  ULDC UR29, c[0x0][0x238] ;  /* 0x00008e00001d7ab9 */ /* 0x000fe20000000800 */
[----:B------:R-:W-:Y:S01]  /*0ec0*/  @!P1 IMAD.IADD R0, R0, 0x1, -R17 ;  /* 0x0000000100009824 */ /* 0x000fe200078e0a11 */
[----:B------:R-:W-:Y:S01]  /*0ed0*/  ISETP.GE.AND P1, PT, R18, RZ, PT ;  /* 0x000000ff1200720c */ /* 0x000fe20003f26270 */
[----:B------:R-:W-:Y:S01]  /*0ee0*/  IMAD.MOV R11, RZ, RZ, -R9 ;  /* 0x000000ffff0b7224 */ /* 0x000fe200078e0a09 */
[----:B------:R-:W-:Y:S01]  /*0ef0*/  USHF.L.U32 UR29, UR29, 0x5, URZ ;  /* 0x000000051d1d7899 */ /* 0x000fe2000800063f */
[C---:B------:R-:W-:Y:S01]  /*0f00*/  IMAD R8, R22.reuse, R5, R13 ;  /* 0x0000000516087224 */ /* 0x040fe200078e020d */
[----:B------:R-:W-:Y:S01]  /*0f10*/  ISETP.GT.U32.AND P3, PT, R17, R0, PT ;  /* 0x000000001100720c */ /* 0x000fe20003f64070 */
[C---:B------:R-:W-:Y:S01]  /*0f20*/  IMAD R9, R22.reuse, R10, R15 ;  /* 0x0000000a16097224 */ /* 0x040fe200078e020f */
[----:B------:R-:W-:Y:S01]  /*0f30*/  ULDC UR37, c[0x0][0x238] ;  /* 0x00008e0000257ab9 */ /* 0x000fe20000000800 */
[----:B------:R-:W-:Y:S01]  /*0f40*/  IMAD.MOV.U32 R13, RZ, RZ, R12 ;  /* 0x000000ffff0d7224 */ /* 0x000fe200078e000c */
[----:B------:R-:W-:Y:S01]  /*0f50*/  UIMAD UR37, UR37, 0x1f, URZ ;  /* 0x0000001f252578a4 */ /* 0x000fe2000f8e023f */
[----:B------:R-:W-:Y:S01]  /*0f60*/  IMAD.MOV.U32 R15, RZ, RZ, R14 ;  /* 0x000000ffff0f7224 */ /* 0x000fe200078e000e */
[----:B------:R-:W-:Y:S01]  /*0f70*/  ULDC UR45, c[0x0][0x238] ;  /* 0x00008e00002d7ab9 */ /* 0x000fe20000000800 */
[----:B------:R-:W-:Y:S01]  /*0f80*/  IMAD R10, R22, R11, R19 ;  /* 0x0000000b160a7224 */ /* 0x000fe200078e0213 */
[----:B------:R-:W-:Y:S01]  /*0f90*/  IABS R19, R38 ;  /* 0x0000002600137213 */ /* 0x000fe20000000000 */
[----:B------:R-:W-:Y:S01]  /*0fa0*/  IMAD.HI.U32 R5, R6, R13, RZ ;  /* 0x0000000d06057227 */ /* 0x000fe200078e00ff */
[----:B------:R-:W-:Y:S01]  /*0fb0*/  UIMAD UR45, UR45, 0x1e, URZ ;  /* 0x0000001e2d2d78a4 */ /* 0x000fe2000f8e023f */
[----:B------:R-:W-:-:S02]  /*0fc0*/  ULDC UR50, c[0x0][0x238] ;  /* 0x00008e0000327ab9 */ /* 0x000fc40000000800 */
[----:B------:R-:W-:Y:S01]  /*0fd0*/  IMAD.HI.U32 R11, R6, R15, RZ ;  /* 0x0000000f060b7227 */ /* 0x000fe200078e00ff */
[----:B------:R-:W-:Y:S01]  /*0fe0*/  UIMAD UR50, UR50, 0x1d, URZ ;  /* 0x0000001d323278a4 */ /* 0x000fe2000f8e023f */
[----:B------:R-:W-:Y:S02]  /*0ff0*/  ULDC UR15, c[0x0][0x238] ;  /* 0x00008e00000f7ab9 */ /* 0x000fe40000000800 */
[----:B------:R-:W-:Y:S01]  /*1000*/  @!P2 IMAD.IADD R4, R4, 0x1, -R17 ;  /* 0x000000010404a824 */ /* 0x000fe200078e0a11 */
[----:B------:R-:W-:Y:S01]  /*1010*/  ISETP.GE.AND P2, PT, R16, RZ, PT ;  /* 0x000000ff1000720c */ /* 0x000fe20003f46270 */
[----:B------:R-:W-:Y:S01]  /*1020*/  IMAD.MOV R12, RZ, RZ, -R5 ;  /* 0x000000ffff0c7224 */ /* 0x000fe200078e0a05 */
[----:B------:R-:W-:Y:S01]  /*1030*/  UIMAD UR15, UR15, 0x1c, URZ ;  /* 0x0000001c0f0f78a4 */ /* 0x000fe2000f8e023f */
[----:B------:R-:W-:Y:S01]  /*1040*/  IMAD.MOV R14, RZ, RZ, -R11 ;  /* 0x000000ffff0e7224 */ /* 0x000fe200078e0a0b */
[----:B------:R-:W-:Y:S01]  /*1050*/  ISETP.GT.U32.AND P6, PT, R17, R4, PT ;  /* 0x000000041100720c */ /* 0x000fe20003fc4070 */
[----:B------:R-:W-:Y:S01]  /*1060*/  IMAD.HI.U32 R5, R6, R19, RZ ;  /* 0x0000001306057227 */ /* 0x000fe200078e00ff */
[----:B------:R-:W-:Y:S01]  /*1070*/  ULDC UR30, c[0x0][0x238] ;  /* 0x00008e00001e7ab9 */ /* 0x000fe20000000800 */
[----:B------:R-:W-:Y:S01]  /*1080*/  ULDC UR34, c[0x0][0x238] ;  /* 0x00008e0000227ab9 */ /* 0x000fe20000000800 */
[----:B------:R-:W-:Y:S01]  /*1090*/  UIMAD UR30, UR30, 0x1b, URZ ;  /* 0x0000001b1e1e78a4 */ /* 0x000fe2000f8e023f */
[C---:B------:R-:W-:Y:S01]  /*10a0*/  IMAD R11, R22.reuse, R12, R13 ;  /* 0x0000000c160b7224 */ /* 0x040fe200078e020d */
[----:B------:R-:W-:Y:S01]  /*10b0*/  UIMAD UR34, UR34, 0x1a, URZ ;  /* 0x0000001a222278a4 */ /* 0x000fe2000f8e023f */
[----:B------:R-:W-:Y:S01]  /*10c0*/  IMAD R12, R22, R14, R15 ;  /* 0x0000000e160c7224 */ /* 0x000fe200078e020f */
[----:B------:R-:W-:Y:S01]  /*10d0*/  ULDC UR38, c[0x0][0x238] ;  /* 0x00008e0000267ab9 */ /* 0x000fe20000000800 */
[----:B------:R-:W-:Y:S01]  /*10e0*/  IMAD.HI.U32 R13, R6, R21, RZ ;  /* 0x00000015060d7227 */ /* 0x000fe200078e00ff */
[----:B------:R-:W-:Y:S01]  /*10f0*/  UIMAD UR38, UR38, 0x19, URZ ;  /* 0x00000019262678a4 */ /* 0x000fe2000f8e023f */
[----:B------:R-:W-:-:S02]  /*1100*/  ULDC UR9, c[0x0][0x238] ;  /* 0x00008e0000097ab9 */ /* 0x000fc40000000800 */
[----:B------:R-:W-:Y:S01]  /*1110*/  IMAD.MOV R14, RZ, RZ, -R5 ;  /* 0x000000ffff0e7224 */ /* 0x000fe200078e0a05 */
[----:B------:R-:W-:Y:S01]  /*1120*/  UIMAD UR9, UR9, 0x18, URZ ;  /* 0x00000018090978a4 */ /* 0x000fe2000f8e023f */
[----:B------:R-:W-:Y:S01]  /*1130*/  IMAD.HI.U32 R5, R6, R23, RZ ;  /* 0x0000001706057227 */ /* 0x000fe200078e00ff */
[----:B------:R-:W-:Y:S01]  /*1140*/  ULDC UR10, c[0x0][0x238] ;  /* 0x00008e00000a7ab9 */ /* 0x000fe20000000800 */
[----:B------:R-:W-:Y:S01]  /*1150*/  ULDC UR8, c[0x0][0x238] ;  /* 0x00008e0000087ab9 */ /* 0x000fe20000000800 */
[----:B------:R-:W-:Y:S01]  /*1160*/  UIMAD UR10, UR10, 0x17, URZ ;  /* 0x000000170a0a78a4 */ /* 0x000fe2000f8e023f */
[----:B------:R-:W-:Y:S01]  /*1170*/  @!P3 IMAD.IADD R0, R0, 0x1, -R17 ;  /* 0x000000010000b824 */ /* 0x000fe200078e0a11 */
[----:B------:R-:W-:Y:S01]  /*1180*/  ISETP.NE.AND P3, PT, R2, RZ, PT ;  /* 0x000000ff0200720c */ /* 0x000fe20003f65270 */
[----:B------:R-:W-:Y:S01]  /*1190*/  IMAD.MOV R15, RZ, RZ, -R13 ;  /* 0x000000ffff0f7224 */ /* 0x000fe200078e0a0d */
[----:B------:R-:W-:Y:S01]  /*11a0*/  UIMAD UR8, UR8, 0x16, URZ ;  /* 0x00000016080878a4 */ /* 0x000fe2000f8e023f */
[C---:B------:R-:W-:Y:S01]  /*11b0*/  IMAD R13, R22.reuse, R14, R19 ;  /* 0x0000000e160d7224 */ /* 0x040fe200078e0213 */
[----:B------:R-:W-:Y:S01]  /*11c0*/  IABS R19, R35 ;  /* 0x0000002300137213 */ /* 0x000fe20000000000 */
[----:B------:R-:W-:Y:S01]  /*11d0*/  IMAD.MOV R5, RZ, RZ, -R5 ;  /* 0x000000ffff057224 */ /* 0x000fe200078e0a05 */
[----:B------:R-:W-:Y:S01]  /*11e0*/  ULDC UR12, c[0x0][0x238] ;  /* 0x00008e00000c7ab9 */ /* 0x000fe20000000800 */
[----:B------:R-:W-:Y:S01]  /*11f0*/  @!P1 IMAD.MOV R0, RZ, RZ, -R0 ;  /* 0x000000ffff009224 */ /* 0x000fe200078e0a00 */
[C---:B------:R-:W-:Y:S01]  /*1200*/  ISETP.GT.U32.AND P1, PT, R22.reuse, R7, PT ;  /* 0x000000071600720c */ /* 0x040fe20003f24070 */
[C---:B------:R-:W-:Y:S01]  /*1210*/  IMAD R14, R22.reuse, R15, R21 ;  /* 0x0000000f160e7224 */ /* 0x040fe200078e0215 */
[----:B------:R-:W-:Y:S01]  /*1220*/  IABS R21, R34 ;  /* 0x0000002200157213 */ /* 0x000fe20000000000 */
[----:B------:R-:W-:Y:S01]  /*1230*/  IMAD R15, R22, R5, R23 ;  /* 0x00000005160f7224 */ /* 0x000fe200078e0217 */
[----:B------:R-:W-:Y:S01]  /*1240*/  IABS R23, R31 ;  /* 0x0000001f00177213 */ /* 0x000fe20000000000 */
[----:B------:R-:W-:Y:S01]  /*1250*/  IMAD.HI.U32 R5, R6, R19, RZ ;  /* 0x0000001306057227 */ /* 0x000fe200078e00ff */
[----:B------:R-:W-:Y:S01]  /*1260*/  UIMAD UR12, UR12, 0x15, URZ ;  /* 0x000000150c0c78a4 */ /* 0x000fe2000f8e023f */
[----:B------:R-:W-:-:S02]  /*1270*/  ULDC UR16, c[0x0][0x238] ;  /* 0x00008e0000107ab9 */ /* 0x000fc40000000800 */
[----:B------:R-:W-:Y:S01]  /*1280*/  @!P6 IMAD.IADD R4, R4, 0x1, -R17 ;  /* 0x000000010404e824 */ /* 0x000fe200078e0a11 */
[C---:B------:R-:W-:Y:S01]  /*1290*/  ISETP.GT.U32.AND P6, PT, R22.reuse, R8, PT ;  /* 0x000000081600720c */ /* 0x040fe20003fc4070 */
[----:B------:R-:W-:Y:S01]  /*12a0*/  IMAD.MOV R17, RZ, RZ, -R5 ;  /* 0x000000ffff117224 */ /* 0x000fe200078e0a05 */
[----:B------:R-:W-:Y:S01]  /*12b0*/  LOP3.LUT R5, RZ, R2, RZ, 0x33, !PT ;  /* 0x00000002ff057212 */ /* 0x000fe200078e33ff */
[----:B------:R-:W-:Y:S01]  /*12c0*/  @!P2 IMAD.MOV R4, RZ, RZ, -R4 ;  /* 0x000000ffff04a224 */ /* 0x000fe200078e0a04 */
[----:B------:R-:W-:Y:S01]  /*12d0*/  ISETP.GT.U32.AND P2, PT, R22, R9, PT ;  /* 0x000000091600720c */ /* 0x000fe20003f44070 */
[----:B------:R-:W-:Y:S01]  /*12e0*/  @!P1 IMAD.IADD R7, R7, 0x1, -R22 ;  /* 0x0000000107079824 */ /* 0x000fe200078e0a16 */
[C---:B------:R-:W-:Y:S01]  /*12f0*/  SEL R26, R5.reuse, R0, !P3 ;  /* 0x00000000051a7207 */ /* 0x040fe20005800000 */
[----:B------:R-:W-:Y:S01]  /*1300*/  IMAD.HI.U32 R16, R6, R21, RZ ;  /* 0x0000001506107227 */ /* 0x000fe200078e00ff */
[----:B------:R-:W-:Y:S01]  /*1310*/  SEL R4, R5, R4, !P3 ;  /* 0x0000000405047207 */ /* 0x000fe20005800000 */
[----:B------:R-:W-:Y:S01]  /*1320*/  UIMAD UR16, UR16, 0x14, URZ ;  /* 0x00000014101078a4 */ /* 0x000fe2000f8e023f */
[C---:B------:R-:W-:Y:S01]  /*1330*/  ISETP.GT.U32.AND P3, PT, R22.reuse, R10, PT ;  /* 0x0000000a1600720c */ /* 0x040fe20003f64070 */
[----:B------:R-:W-:Y:S01]  /*1340*/  IMAD.MOV R16, RZ, RZ, -R16 ;  /* 0x000000ffff107224 */ /* 0x000fe200078e0a10 */
[----:B------:R-:W-:Y:S01]  /*1350*/  ISETP.GT.U32.AND P1, PT, R22, R11, PT ;  /* 0x0000000b1600720c */ /* 0x000fe20003f24070 */
[--C-:B------:R-:W-:Y:S01]  /*1360*/  @!P6 IMAD.IADD R8, R8, 0x1, -R22.reuse ;  /* 0x000000010808e824 */ /* 0x100fe200078e0a16 */
[C---:B------:R-:W-:Y:S01]  /*1370*/  ISETP.GT.U32.AND P6, PT, R22.reuse, R12, PT ;  /* 0x0000000c1600720c */ /* 0x040fe20003fc4070 */
[C---:B------:R-:W-:Y:S01]  /*1380*/  IMAD R16, R22.reuse, R16, R21 ;  /* 0x0000001016107224 */ /* 0x040fe200078e0215 */
[----:B------:R-:W-:Y:S01]  /*1390*/  IABS R21, R32 ;  /* 0x0000002000157213 */ /* 0x000fe20000000000 */
[--C-:B------:R-:W-:Y:S01]  /*13a0*/  @!P2 IMAD.IADD R9, R9, 0x1, -R22.reuse ;  /* 0x000000010909a824 */ /* 0x100fe200078e0a16 */
[----:B------:R-:W-:Y:S01]  /*13b0*/  ISETP.GT.U32.AND P2, PT, R22, R13, PT ;  /* 0x0000000d1600720c */ /* 0x000fe20003f44070 */
[----:B------:R-:W-:Y:S01]  /*13c0*/  IMAD.HI.U32 R18, R6, R25, RZ ;  /* 0x0000001906127227 */ /* 0x000fe200078e00ff */
[----:B------:R-:W-:Y:S01]  /*13d0*/  ULDC UR55, c[0x0][0x238] ;  /* 0x00008e0000377ab9 */ /* 0x000fe20000000800 */
[----:B------:R-:W-:Y:S01]  /*13e0*/  ULDC UR53, c[0x0][0x238] ;  /* 0x00008e0000357ab9 */ /* 0x000fe20000000800 */
[----:B------:R-:W-:Y:S01]  /*13f0*/  UIMAD UR55, UR55, 0x13, URZ ;  /* 0x00000013373778a4 */ /* 0x000fe2000f8e023f */
[--C-:B------:R-:W-:Y:S01]  /*1400*/  @!P3 IMAD.IADD R10, R10, 0x1, -R22.reuse ;  /* 0x000000010a0ab824 */ /* 0x100fe200078e0a16 */
[C---:B------:R-:W-:Y:S01]  /*1410*/  ISETP.GT.U32.AND P3, PT, R22.reuse, R14, PT ;  /* 0x0000000e1600720c */ /* 0x040fe20003f64070 */
[--C-:B------:R-:W-:Y:S01]  /*1420*/  @!P1 IMAD.IADD R11, R11, 0x1, -R22.reuse ;  /* 0x000000010b0b9824 */ /* 0x100fe200078e0a16 */
[----:B------:R-:W-:Y:S01]  /*1430*/  ISETP.GT.U32.AND P1, PT, R22, R15, PT ;  /* 0x0000000f1600720c */ /* 0x000fe20003f24070 */
[----:B------:R-:W-:Y:S01]  /*1440*/  @!P6 IMAD.IADD R12, R12, 0x1, -R22 ;  /* 0x000000010c0ce824 */ /* 0x000fe200078e0a16 */
[----:B------:R-:W-:Y:S01]  /*1450*/  ISETP.GT.U32.AND P6, PT, R22, R7, PT ;  /* 0x000000071600720c */ /* 0x000fe20003fc4070 */
[----:B------:R-:W-:Y:S01]  /*1460*/  IMAD.HI.U32 R5, R6, R21, RZ ;  /* 0x0000001506057227 */ /* 0x000fe200078e00ff */
[----:B------:R-:W-:Y:S01]  /*1470*/  UIMAD UR53, UR53, 0x12, URZ ;  /* 0x00000012353578a4 */ /* 0x000fe2000f8e023f */
[----:B------:R-:W-:-:S02]  /*1480*/  ULDC UR51, c[0x0][0x238] ;  /* 0x00008e0000337ab9 */ /* 0x000fc40000000800 */
[--C-:B------:R-:W-:Y:S01]  /*1490*/  @!P2 IMAD.IADD R13, R13, 0x1, -R22.reuse ;  /* 0x000000010d0da824 */ /* 0x100fe200078e0a16 */
[----:B------:R-:W-:Y:S01]  /*14a0*/  ISETP.GT.U32.AND P2, PT, R22, R8, PT ;  /* 0x000000081600720c */ /* 0x000fe20003f44070 */
[----:B------:R-:W-:Y:S01]  /*14b0*/  IMAD.MOV R5, RZ, RZ, -R5 ;  /* 0x000000ffff057224 */ /* 0x000fe200078e0a05 */
[----:B------:R-:W-:Y:S01]  /*14c0*/  UIMAD UR51, UR51, 0x11, URZ ;  /* 0x00000011333378a4 */ /* 0x000fe2000f8e023f */
[--C-:B------:R-:W-:Y:S01]  /*14d0*/  @!P3 IMAD.IADD R14, R14, 0x1, -R22.reuse ;  /* 0x000000010e0eb824 */ /* 0x100fe200078e0a16 */
[C---:B------:R-:W-:Y:S01]  /*14e0*/  ISETP.GT.U32.AND P3, PT, R22.reuse, R9, PT ;  /* 0x000000091600720c */ /* 0x040fe20003f64070 */
[--C-:B------:R-:W-:Y:S01]  /*14f0*/  @!P1 IMAD.IADD R15, R15, 0x1, -R22.reuse ;  /* 0x000000010f0f9824 */ /* 0x100fe200078e0a16 */
[C---:B------:R-:W-:Y:S01]  /*1500*/  ISETP.GT.U32.AND P1, PT, R22.reuse, R10, PT ;  /* 0x0000000a1600720c */ /* 0x040fe20003f24070 */
[----:B------:R-:W-:Y:S01]  /*1510*/  @!P6 IMAD.IADD R7, R7, 0x1, -R22 ;  /* 0x000000010707e824 */ /* 0x000fe200078e0a16 */
[----:B------:R-:W-:Y:S01]  /*1520*/  ULDC UR24, c[0x0][0x238] ;  /* 0x00008e0000187ab9 */ /* 0x000fe20000000800 */
[----:B------:R-:W-:Y:S01]  /*1530*/  IMAD.MOV R24, RZ, RZ, -R18 ;  /* 0x000000ffff187224 */ /* 0x000fe200078e0a12 */
[C---:B------:R-:W-:Y:S01]  /*1540*/  ISETP.GT.U32.AND P6, PT, R22.reuse, R15, PT ;  /* 0x0000000f1600720c */ /* 0x040fe20003fc4070 */
[C---:B------:R-:W-:Y:S01]  /*1550*/  IMAD R2, R22.reuse, R17, R19 ;  /* 0x0000001116027224 */ /* 0x040fe200078e0213 */
[----:B------:R-:W-:Y:S01]  /*1560*/  IABS R19, R33 ;  /* 0x0000002100137213 */ /* 0x000fe20000000000 */
[----:B------:R-:W-:Y:S01]  /*1570*/  IMAD R18, R22, R5, R21 ;  /* 0x0000000516127224 */ /* 0x000fe200078e0215 */
[----:B------:R-:W-:Y:S01]  /*1580*/  USHF.L.U32 UR24, UR24, 0x4, URZ ;  /* 0x0000000418187899 */ /* 0x000fe2000800063f */
[----:B------:R-:W-:Y:S01]  /*1590*/  IMAD.MOV.U32 R5, RZ, RZ, R7 ;  /* 0x000000ffff057224 */ /* 0x000fe200078e0007 */
[----:B------:R-:W-:Y:S01]  /*15a0*/  ULDC UR28, c[0x0][0x238] ;  /* 0x00008e00001c7ab9 */ /* 0x000fe20000000800 */
[--C-:B------:R-:W-:Y:S01]  /*15b0*/  @!P2 IMAD.IADD R8, R8, 0x1, -R22.reuse ;  /* 0x000000010808a824 */ /* 0x100fe200078e0a16 */
[C---:B------:R-:W-:Y:S01]  /*15c0*/  ISETP.GT.U32.AND P2, PT, R22.reuse, R11, PT ;  /* 0x0000000b1600720c */ /* 0x040fe20003f44070 */
[--C-:B------:R-:W-:Y:S01]  /*15d0*/  @!P3 IMAD.IADD R9, R9, 0x1, -R22.reuse ;  /* 0x000000010909b824 */ /* 0x100fe200078e0a16 */
[C---:B------:R-:W-:Y:S01]  /*15e0*/  ISETP.GT.U32.AND P3, PT, R22.reuse, R12, PT ;  /* 0x0000000c1600720c */ /* 0x040fe20003f64070 */
[----:B------:R-:W-:Y:S01]  /*15f0*/  @!P4 IMAD.MOV R5, RZ, RZ, -R5 ;  /* 0x000000ffff05c224 */ /* 0x000fe200078e0a05 */
[----:B------:R-:W-:Y:S01]  /*1600*/  ISETP.GT.U32.AND P4, PT, R22, R13, PT ;  /* 0x0000000d1600720c */ /* 0x000fe20003f84070 */
[----:B------:R-:W-:Y:S01]  /*1610*/  @!P1 IMAD.IADD R10, R10, 0x1, -R22 ;  /* 0x000000010a0a9824 */ /* 0x000fe200078e0a16 */
[----:B------:R-:W-:Y:S01]  /*1620*/  ISETP.GT.U32.AND P1, PT, R22, R16, PT ;  /* 0x000000101600720c */ /* 0x000fe20003f24070 */
[----:B------:R-:W-:Y:S01]  /*1630*/  IMAD.HI.U32 R0, R6, R19, RZ ;  /* 0x0000001306007227 */ /* 0x000fe200078e00ff */
[----:B------:R-:W-:Y:S01]  /*1640*/  UIMAD UR28, UR28, 0xf, URZ ;  /* 0x0000000f1c1c78a4 */ /* 0x000fe2000f8e023f */
[----:B------:R-:W-:-:S02]  /*1650*/  ULDC UR32, c[0x0][0x238] ;  /* 0x00008e0000207ab9 */ /* 0x000fc40000000800 */
[----:B------:R-:W-:Y:S01]  /*1660*/  IMAD.HI.U32 R17, R6, R23, RZ ;  /* 0x0000001706117227 */ /* 0x000fe200078e00ff */
[----:B------:R-:W-:Y:S01]  /*1670*/  UIMAD UR32, UR32, 0xe, URZ ;  /* 0x0000000e202078a4 */ /* 0x000fe2000f8e023f */
[----:B------:R-:W-:Y:S02]  /*1680*/  ULDC UR36, c[0x0][0x238] ;  /* 0x00008e0000247ab9 */ /* 0x000fe40000000800 */
[----:B------:R-:W-:Y:S01]  /*1690*/  IMAD.MOV R0, RZ, RZ, -R0 ;  /* 0x000000ffff007224 */ /* 0x000fe200078e0a00 */
[----:B------:R-:W-:Y:S01]  /*16a0*/  UIMAD UR36, UR36, 0xd, URZ ;  /* 0x0000000d242478a4 */ /* 0x000fe2000f8e023f */
[----:B------:R-:W-:Y:S01]  /*16b0*/  IMAD.MOV R20, RZ, RZ, -R17 ;  /* 0x000000ffff147224 */ /* 0x000fe200078e0a11 */
[----:B------:R-:W-:Y:S01]  /*16c0*/  ULDC UR40, c[0x0][0x238] ;  /* 0x00008e0000287ab9 */ /* 0x000fe20000000800 */
[----:B------:R-:W-:Y:S01]  /*16d0*/  @!P5 IMAD.MOV R8, RZ, RZ, -R8 ;  /* 0x000000ffff08d224 */ /* 0x000fe200078e0a08 */
[C---:B------:R-:W-:Y:S01]  /*16e0*/  ISETP.GT.U32.AND P5, PT, R22.reuse, R14, PT ;  /* 0x0000000e1600720c */ /* 0x040fe20003fa4070 */
[C---:B------:R-:W-:Y:S01]  /*16f0*/  IMAD R17, R22.reuse, R0, R19 ;  /* 0x0000000016117224 */ /* 0x040fe200078e0213 */
[----:B------:R-:W-:Y:S01]  /*1700*/  UIMAD UR40, UR40, 0xc, URZ ;  /* 0x0000000c282878a4 */ /* 0x000fe2000f8e023f */
[C---:B------:R-:W-:Y:S01]  /*1710*/  IMAD R19, R22.reuse, R20, R23 ;  /* 0x0000001416137224 */ /* 0x040fe200078e0217 */
[----:B------:R-:W-:Y:S01]  /*1720*/  ULDC UR47, c[0x0][0x238] ;  /* 0x00008e00002f7ab9 */ /* 0x000fe20000000800 */
[----:B------:R-:W-:Y:S01]  /*1730*/  @!P0 IMAD.MOV R9, RZ, RZ, -R9 ;  /* 0x000000ffff098224 */ /* 0x000fe200078e0a09 */
[C---:B------:R-:W-:Y:S01]  /*1740*/  ISETP.GT.U32.AND P0, PT, R22.reuse, R2, PT ;  /* 0x000000021600720c */ /* 0x040fe20003f04070 */
[--C-:B------:R-:W-:Y:S01]  /*1750*/  @!P2 IMAD.IADD R11, R11, 0x1, -R22.reuse ;  /* 0x000000010b0ba824 */ /* 0x100fe200078e0a16 */
[----:B------:R-:W-:Y:S01]  /*1760*/  ISETP.GT.U32.AND P2, PT, R22, R17, PT ;  /* 0x000000111600720c */ /* 0x000fe20003f44070 */
[--C-:B------:R-:W-:Y:S01]  /*1770*/  @!P3 IMAD.IADD R12, R12, 0x1, -R22.reuse ;  /* 0x000000010c0cb824 */ /* 0x100fe200078e0a16 */
[C---:B------:R-:W-:Y:S01]  /*1780*/  ISETP.GT.U32.AND P3, PT, R22.reuse, R18, PT ;  /* 0x000000121600720c */ /* 0x040fe20003f64070 */
[--C-:B------:R-:W-:Y:S01]  /*1790*/  @!P4 IMAD.IADD R13, R13, 0x1, -R22.reuse ;  /* 0x000000010d0dc824 */ /* 0x100fe200078e0a16 */
[----:B------:R-:W-:Y:S01]  /*17a0*/  ISETP.GT.U32.AND P4, PT, R22, R19, PT ;  /* 0x000000131600720c */ /* 0x000fe20003f84070 */
[----:B------:R-:W-:Y:S01]  /*17b0*/  @!P1 IMAD.IADD R16, R16, 0x1, -R22 ;  /* 0x0000000110109824 */ /* 0x000fe200078e0a16 */
[----:B------:R-:W-:Y:S01]  /*17c0*/  ISETP.GE.AND P1, PT, R40, RZ, PT ;  /* 0x000000ff2800720c */ /* 0x000fe20003f26270 */
[----:B------:R-:W-:Y:S01]  /*17d0*/  IMAD.HI.U32 R6, R6, R27, RZ ;  /* 0x0000001b06067227 */ /* 0x000fe200078e00ff */
[----:B------:R-:W-:-:S03]  /*17e0*/  UIMAD UR47, UR47, 0x9, URZ ;  /* 0x000000092f2f78a4 */ /* 0x000fc6000f8e023f */
[----:B------:R-:W-:Y:S02]  /*17f0*/  IMAD R20, R22, R24, R25 ;  /* 0x0000001816147224 */ /* 0x000fe400078e0219 */
[----:B------:R-:W-:Y:S02]  /*1800*/  IMAD.MOV R6, RZ, RZ, -R6 ;  /* 0x000000ffff067224 */ /* 0x000fe400078e0a06 */
[--C-:B------:R-:W-:Y:S01]  /*1810*/  @!P5 IMAD.IADD R14, R14, 0x1, -R22.reuse ;  /* 0x000000010e0ed824 */ /* 0x100fe200078e0a16 */
[C---:B------:R-:W-:Y:S01]  /*1820*/  ISETP.GT.U32.AND P5, PT, R22.reuse, R20, PT ;  /* 0x000000141600720c */ /* 0x040fe20003fa4070 */
[----:B------:R-:W-:Y:S01]  /*1830*/  IMAD R21, R22, R6, R27 ;  /* 0x0000000616157224 */ /* 0x000fe200078e021b */
[----:B------:R-:W-:Y:S01]  /*1840*/  LOP3.LUT R6, RZ, R3, RZ, 0x33, !PT ;  /* 0x00000003ff067212 */ /* 0x000fe200078e33ff */
[--C-:B------:R-:W-:Y:S01]  /*1850*/  @!P0 IMAD.IADD R2, R2, 0x1, -R22.reuse ;  /* 0x0000000102028824 */ /* 0x100fe200078e0a16 */
[----:B------:R-:W-:Y:S01]  /*1860*/  ISETP.GE.AND P0, PT, R41, RZ, PT ;  /* 0x000000ff2900720c */ /* 0x000fe20003f06270 */
[--C-:B------:R-:W-:Y:S01]  /*1870*/  @!P6 IMAD.IADD R15, R15, 0x1, -R22.reuse ;  /* 0x000000010f0fe824 */ /* 0x100fe200078e0a16 */
[----:B------:R-:W-:Y:S01]  /*1880*/  ISETP.GT.U32.AND P6, PT, R22, R21, PT ;  /* 0x000000151600720c */ /* 0x000fe20003fc4070 */
[--C-:B------:R-:W-:Y:S01]  /*1890*/  @!P2 IMAD.IADD R17, R17, 0x1, -R22.reuse ;  /* 0x000000011111a824 */ /* 0x100fe200078e0a16 */
[----:B------:R-:W-:Y:S01]  /*18a0*/  ISETP.GE.AND P2, PT, R39, RZ, PT ;  /* 0x000000ff2700720c */ /* 0x000fe20003f46270 */
[--C-:B------:R-:W-:Y:S01]  /*18b0*/  @!P3 IMAD.IADD R18, R18, 0x1, -R22.reuse ;  /* 0x000000011212b824 */ /* 0x100fe200078e0a16 */
[----:B------:R-:W-:Y:S01]  /*18c0*/  ISETP.GE.AND P3, PT, R38, RZ, PT ;  /* 0x000000ff2600720c */ /* 0x000fe20003f66270 */
[--C-:B------:R-:W-:Y:S01]  /*18d0*/  @!P4 IMAD.IADD R19, R19, 0x1, -R22.reuse ;  /* 0x000000011313c824 */ /* 0x100fe200078e0a16 */
[----:B------:R-:W-:Y:S01]  /*18e0*/  ISETP.GE.AND P4, PT, R37, RZ, PT ;  /* 0x000000ff2500720c */ /* 0x000fe20003f86270 */
[----:B------:R-:W-:Y:S01]  /*18f0*/  @!P1 IMAD.MOV R11, RZ, RZ, -R11 ;  /* 0x000000ffff0b9224 */ /* 0x000fe200078e0a0b */
[----:B------:R-:W-:Y:S01]  /*1900*/  ISETP.GT.U32.AND P1, PT, R22, R16, PT ;  /* 0x000000101600720c */ /* 0x000fe20003f24070 */
[----:B------:R-:W-:Y:S01]  /*1910*/  @!P5 IMAD.IADD R20, R20, 0x1, -R22 ;  /* 0x000000011414d824 */ /* 0x000fe200078e0a16 */
[----:B------:R-:W-:Y:S01]  /*1920*/  ISETP.GE.AND P5, PT, R36, RZ, PT ;  /* 0x000000ff2400720c */ /* 0x000fe20003fa6270 */
[----:B------:R-:W-:Y:S01]  /*1930*/  IMAD.MOV.U32 R23, RZ, RZ, R13 ;  /* 0x000000ffff177224 */ /* 0x000fe200078e000d */
[----:B------:R-:W-:Y:S01]  /*1940*/  CS2R R40, SRZ ;  /* 0x0000000000287805 */ /* 0x000fe2000001ff00 */
[----:B------:R-:W-:Y:S01]  /*1950*/  @!P0 IMAD.MOV R10, RZ, RZ, -R10 ;  /* 0x000000ffff0a8224 */ /* 0x000fe200078e0a0a */
[C---:B------:R-:W-:Y:S01]  /*1960*/  ISETP.GT.U32.AND P0, PT, R22.reuse, R2, PT ;  /* 0x000000021600720c */ /* 0x040fe20003f04070 */
[----:B------:R-:W-:Y:S01]  /*1970*/  @!P6 IMAD.IADD R21, R21, 0x1, -R22 ;  /* 0x000000011515e824 */ /* 0x000fe200078e0a16 */
[C---:B------:R-:W-:Y:S01]  /*1980*/  ISETP.GT.U32.AND P6, PT, R22.reuse, R20, PT ;  /* 0x000000141600720c */ /* 0x040fe20003fc4070 */
[----:B------:R-:W-:Y:S01]  /*1990*/  @!P2 IMAD.MOV R12, RZ, RZ, -R12 ;  /* 0x000000ffff0ca224 */ /* 0x000fe200078e0a0c */
[C---:B------:R-:W-:Y:S01]  /*19a0*/  ISETP.GT.U32.AND P2, PT, R22.reuse, R17, PT ;  /* 0x000000111600720c */ /* 0x040fe20003f44070 */
[----:B------:R-:W-:Y:S01]  /*19b0*/  @!P3 IMAD.MOV R23, RZ, RZ, -R23 ;  /* 0x000000ffff17b224 */ /* 0x000fe200078e0a17 */
[C---:B------:R-:W-:Y:S01]  /*19c0*/  ISETP.GT.U32.AND P3, PT, R22.reuse, R18, PT ;  /* 0x000000121600720c */ /* 0x040fe20003f64070 */
[----:B------:R-:W-:Y:S01]  /*19d0*/  @!P4 IMAD.MOV R14, RZ, RZ, -R14 ;  /* 0x000000ffff0ec224 */ /* 0x000fe200078e0a0e */
[----:B------:R-:W-:Y:S01]  /*19e0*/  ISETP.GT.U32.AND P4, PT, R22, R19, PT ;  /* 0x000000131600720c */ /* 0x000fe20003f84070 */
[--C-:B------:R-:W-:Y:S01]  /*19f0*/  @!P1 IMAD.IADD R16, R16, 0x1, -R22.reuse ;  /* 0x0000000110109824 */ /* 0x100fe200078e0a16 */
[----:B------:R-:W-:Y:S01]  /*1a00*/  ISETP.GE.AND P1, PT, R34, RZ, PT ;  /* 0x000000ff2200720c */ /* 0x000fe20003f26270 */
[----:B------:R-:W-:Y:S01]  /*1a10*/  IMAD.MOV.U32 R25, RZ, RZ, R15 ;  /* 0x000000ffff197224 */ /* 0x000fe200078e000f */
[----:B------:R-:W-:Y:S01]  /*1a20*/  CS2R R38, SRZ ;  /* 0x0000000000267805 */ /* 0x000fe2000001ff00 */
[--C-:B------:R-:W-:Y:S01]  /*1a30*/  @!P0 IMAD.IADD R2, R2, 0x1, -R22.reuse ;  /* 0x0000000102028824 */ /* 0x100fe200078e0a16 */
[----:B------:R-:W-:Y:S01]  /*1a40*/  ISETP.GE.AND P0, PT, R35, RZ, PT ;  /* 0x000000ff2300720c */ /* 0x000fe20003f06270 */
[----:B------:R-:W-:Y:S01]  /*1a50*/  @!P5 IMAD.MOV R25, RZ, RZ, -R25 ;  /* 0x000000ffff19d224 */ /* 0x000fe200078e0a19 */
[----:B------:R-:W-:Y:S01]  /*1a60*/  ISETP.GT.U32.AND P5, PT, R22, R21, PT ;  /* 0x000000151600720c */ /* 0x000fe20003fa4070 */
[--C-:B------:R-:W-:Y:S01]  /*1a70*/  @!P2 IMAD.IADD R17, R17, 0x1, -R22.reuse ;  /* 0x000000011111a824 */ /* 0x100fe200078e0a16 */
[----:B------:R-:W-:Y:S01]  /*1a80*/  ISETP.GE.AND P2, PT, R33, RZ, PT ;  /* 0x000000ff2100720c */ /* 0x000fe20003f46270 */
[--C-:B------:R-:W-:Y:S01]  /*1a90*/  @!P3 IMAD.IADD R18, R18, 0x1, -R22.reuse ;  /* 0x000000011212b824 */ /* 0x100fe200078e0a16 */
[----:B------:R-:W-:Y:S01]  /*1aa0*/  ISETP.GE.AND P3, PT, R32, RZ, PT ;  /* 0x000000ff2000720c */ /* 0x000fe20003f66270 */
[--C-:B------:R-:W-:Y:S01]  /*1ab0*/  @!P4 IMAD.IADD R19, R19, 0x1, -R22.reuse ;  /* 0x000000011313c824 */ /* 0x100fe200078e0a16 */
[----:B------:R-:W-:Y:S01]  /*1ac0*/  ISETP.GE.AND P4, PT, R31, RZ, PT ;  /* 0x000000ff1f00720c */ /* 0x000fe20003f86270 */
[----:B------:R-:W-:Y:S01]  /*1ad0*/  @!P6 IMAD.IADD R20, R20, 0x1, -R22 ;  /* 0x000000011414e824 */ /* 0x000fe200078e0a16 */
[----:B------:R-:W-:Y:S01]  /*1ae0*/  ISETP.GE.AND P6, PT, R30, RZ, PT ;  /* 0x000000ff1e00720c */ /* 0x000fe20003fc6270 */
[----:B------:R-:W-:Y:S01]  /*1af0*/  @!P1 IMAD.MOV R16, RZ, RZ, -R16 ;  /* 0x000000ffff109224 */ /* 0x000fe200078e0a10 */
[----:B------:R-:W-:Y:S01]  /*1b00*/  ISETP.GE.AND P1, PT, R56, RZ, PT ;  /* 0x000000ff3800720c */ /* 0x000fe20003f26270 */
[----:B------:R-:W-:-:S02]  /*1b10*/  IMAD R0, R26, UR20, RZ ;  /* 0x000000141a007c24 */ /* 0x000fc4000f8e02ff */
[----:B------:R-:W-:Y:S02]  /*1b20*/  @!P5 IMAD.IADD R21, R21, 0x1, -R22 ;  /* 0x000000011515d824 */ /* 0x000fe400078e0a16 */
[----:B------:R-:W-:Y:S01]  /*1b30*/  IMAD.MOV.U32 R27, RZ, RZ, R2 ;  /* 0x000000ffff1b7224 */ /* 0x000fe200078e0002 */
[----:B------:R-:W-:Y:S01]  /*1b40*/  IADD3 R7, P5, R0, UR18, RZ ;  /* 0x0000001200077c10 */ /* 0x000fe2000ffbe0ff */
[----:B------:R-:W-:Y:S01]  /*1b50*/  IMAD R4, R4, UR20, RZ ;  /* 0x0000001404047c24 */ /* 0x000fe2000f8e02ff */
[----:B------:R-:W-:Y:S01]  /*1b60*/  ULDC.64 UR20, c[0x0][0x218] ;  /* 0x0000860000147ab9 */ /* 0x000fe20000000a00 */
[----:B------:R-:W-:Y:S01]  /*1b70*/  IMAD.MOV.U32 R31, RZ, RZ, R17 ;  /* 0x000000ffff1f7224 */ /* 0x000fe200078e0011 */
[----:B------:R-:W-:Y:S01]  /*1b80*/  LEA.HI.X.SX32 R0, R0, UR19, 0x1, P5 ;  /* 0x0000001300007c11 */ /* 0x000fe2000a8f0eff */
[----:B------:R-:W-:Y:S02]  /*1b90*/  IMAD.MOV.U32 R33, RZ, RZ, R19 ;  /* 0x000000ffff217224 */ /* 0x000fe400078e0013 */
[----:B------:R-:W-:-:S02]  /*1ba0*/  IMAD.MOV.U32 R35, RZ, RZ, R20 ;  /* 0x000000ffff237224 */ /* 0x000fc400078e0014 */
[----:B------:R-:W-:Y:S02]  /*1bb0*/  IMAD.MOV.U32 R37, RZ, RZ, R21 ;  /* 0x000000ffff257224 */ /* 0x000fe400078e0015 */
[----:B------:R-:W-:Y:S01]  /*1bc0*/  @!P0 IMAD.MOV R27, RZ, RZ, -R27 ;  /* 0x000000ffff1b8224 */ /* 0x000fe200078e0a1b */
[----:B------:R-:W-:Y:S01]  /*1bd0*/  ISETP.NE.AND P0, PT, R3, RZ, PT ;  /* 0x000000ff0300720c */ /* 0x000fe20003f05270 */
[----:B------:R-:W-:Y:S01]  /*1be0*/  IMAD R24, R65, UR44, RZ ;  /* 0x0000002c41187c24 */ /* 0x000fe2000f8e02ff */
[----:B------:R-:W-:Y:S01]  /*1bf0*/  IADD3 R3, P5, R4, UR18, RZ ;  /* 0x0000001204037c10 */ /* 0x000fe2000ffbe0ff */
[----:B------:R-:W-:Y:S01]  /*1c00*/  UIMAD UR18, UR5, 0x7f, URZ ;  /* 0x0000007f051278a4 */ /* 0x000fe2000f8e023f */
[----:B------:R-:W-:Y:S01]  /*1c10*/  @!P2 IMAD.MOV R31, RZ, RZ, -R31 ;  /* 0x000000ffff1fa224 */ /* 0x000fe200078e0a1f */
[C---:B------:R-:W-:Y:S01]  /*1c20*/  SEL R17, R6.reuse, R8, !P0 ;  /* 0x0000000806117207 */ /* 0x040fe20004000000 */
        /* <DEDUP_REMOVED lines=8> */
[----:B------:R-:W-:Y:S01]  /*1cb0*/  IMAD R17, R17, UR43, RZ ;  /* 0x0000002b11117c24 */ /* 0x000fe2000f8e02ff */
[----:B------:R-:W-:Y:S01]  /*1cc0*/  SEL R19, R6, R9, !P0 ;  /* 0x0000000906137207 */ /* 0x000fe20004000000 */
[----:B------:R-:W-:Y:S01]  /*1cd0*/  IMAD R20, R20, UR43, RZ ;  /* 0x0000002b14147c24 */ /* 0x000fe2000f8e02ff */
[C---:B------:R-:W-:Y:S01]  /*1ce0*/  SEL R11, R6.reuse, R25, !P0 ;  /* 0x00000019060b7207 */ /* 0x040fe20004000000 */
[----:B------:R-:W-:Y:S01]  /*1cf0*/  IMAD R21, R21, UR43, RZ ;  /* 0x0000002b15157c24 */ /* 0x000fe2000f8e02ff */
[C---:B------:R-:W-:Y:S01]  /*1d00*/  SEL R12, R6.reuse, R27, !P0 ;  /* 0x0000001b060c7207 */ /* 0x040fe20004000000 */
[----:B------:R-:W-:Y:S01]  /*1d10*/  IMAD R19, R19, UR43, RZ ;  /* 0x0000002b13137c24 */ /* 0x000fe2000f8e02ff */
[----:B------:R-:W-:Y:S01]  /*1d20*/  SEL R14, R6, R16, !P0 ;  /* 0x00000010060e7207 */ /* 0x000fe20004000000 */
[----:B------:R-:W-:Y:S01]  /*1d30*/  IMAD R8, R8, UR43, RZ ;  /* 0x0000002b08087c24 */ /* 0x000fe2000f8e02ff */
[----:B------:R-:W-:Y:S01]  /*1d40*/  LEA.HI.X.SX32 R2, R4, UR19, 0x1, P5 ;  /* 0x0000001304027c11 */ /* 0x000fe2000a8f0eff */
[----:B------:R-:W-:Y:S01]  /*1d50*/  UIMAD UR19, UR5, 0x7e, URZ ;  /* 0x0000007e051378a4 */ /* 0x000fe2000f8e023f */
[----:B------:R-:W-:Y:S01]  /*1d60*/  IADD3 R13, P2, R24, UR20, RZ ;  /* 0x00000014180d7c10 */ /* 0x000fe2000ff5e0ff */
[----:B------:R-:W-:Y:S01]  /*1d70*/  USHF.R.S32.HI UR20, URZ, 0x1f, UR18 ;  /* 0x0000001f3f147899 */ /* 0x000fe20008011412 */
[----:B------:R-:W-:Y:S01]  /*1d80*/  SEL R15, R6, R5, !P0 ;  /* 0x00000005060f7207 */ /* 0x000fe20004000000 */
[----:B------:R-:W-:Y:S01]  /*1d90*/  IMAD R10, R10, UR43, RZ ;  /* 0x0000002b0a0a7c24 */ /* 0x000fe2000f8e02ff */
[C---:B------:R-:W-:Y:S01]  /*1da0*/  SEL R9, R6.reuse, R23, !P0 ;  /* 0x0000001706097207 */ /* 0x040fe20004000000 */
[----:B------:R-:W-:Y:S01]  /*1db0*/  IMAD R11, R11, UR43, RZ ;  /* 0x0000002b0b0b7c24 */ /* 0x000fe2000f8e02ff */
[C---:B------:R-:W-:Y:S01]  /*1dc0*/  SEL R16, R6.reuse, R31, !P0 ;  /* 0x0000001f06107207 */ /* 0x040fe20004000000 */
[----:B------:R-:W-:Y:S01]  /*1dd0*/  IMAD R15, R15, UR43, RZ ;  /* 0x0000002b0f0f7c24 */ /* 0x000fe2000f8e02ff */
[C---:B------:R-:W-:Y:S01]  /*1de0*/  SEL R18, R6.reuse, R18, !P0 ;  /* 0x0000001206127207 */ /* 0x040fe20004000000 */
[----:B------:R-:W-:Y:S01]  /*1df0*/  IMAD R9, R9, UR43, RZ ;  /* 0x0000002b09097c24 */ /* 0x000fe2000f8e02ff */
[----:B------:R-:W-:Y:S01]  /*1e00*/  SEL R25, R6, R33, !P0 ;  /* 0x0000002106197207 */ /* 0x000fe20004000000 */
[----:B------:R-:W-:Y:S01]  /*1e10*/  IMAD R12, R12, UR43, RZ ;  /* 0x0000002b0c0c7c24 */ /* 0x000fe2000f8e02ff */
[----:B------:R-:W-:Y:S01]  /*1e20*/  SEL R26, R6, R35, !P0 ;  /* 0x00000023061a7207 */ /* 0x000fe20004000000 */
[----:B------:R-:W-:Y:S01]  /*1e30*/  IMAD R14, R14, UR43, RZ ;  /* 0x0000002b0e0e7c24 */ /* 0x000fe2000f8e02ff */
[----:B------:R-:W-:Y:S01]  /*1e40*/  SEL R27, R6, R37, !P0 ;  /* 0x00000025061b7207 */ /* 0x000fe20004000000 */
[----:B------:R-:W-:Y:S01]  /*1e50*/  IMAD R16, R16, UR43, RZ ;  /* 0x0000002b10107c24 */ /* 0x000fe2000f8e02ff */
[----:B------:R-:W-:Y:S01]  /*1e60*/  IADD3 R4, P0, R3, UR18, RZ ;  /* 0x0000001203047c10 */ /* 0x000fe2000ff1e0ff */
[----:B------:R-:W-:Y:S01]  /*1e70*/  IMAD R18, R18, UR43, RZ ;  /* 0x0000002b12127c24 */ /* 0x000fe2000f8e02ff */
[----:B------:R-:W-:Y:S01]  /*1e80*/  IADD3 R5, P1, R7, UR18, RZ ;  /* 0x0000001207057c10 */ /* 0x000fe2000ff3e0ff */
[----:B------:R-:W-:Y:S01]  /*1e90*/  USHF.R.S32.HI UR18, URZ, 0x1f, UR19 ;  /* 0x0000001f3f127899 */ /* 0x000fe20008011413 */
[----:B------:R-:W-:Y:S01]  /*1ea0*/  LEA.HI.X.SX32 R24, R24, UR21, 0x1, P2 ;  /* 0x0000001518187c11 */ /* 0x000fe200090f0eff */
[----:B------:R0:W-:Y:S01]  /*1eb0*/  STL [R1+0x10c], R4 ;  /* 0x00010c0401007387 */ /* 0x0001e20000100800 */
[----:B------:R-:W-:Y:S01]  /*1ec0*/  UIMAD UR21, UR5, 0x7d, URZ ;  /* 0x0000007d051578a4 */ /* 0x000fe2000f8e023f */
[----:B------:R-:W-:Y:S01]  /*1ed0*/  IMAD R25, R25, UR43, RZ ;  /* 0x0000002b19197c24 */ /* 0x000fe2000f8e02ff */
[-C--:B------:R-:W-:Y:S01]  /*1ee0*/  IADD3 R58, P5, R21, R13.reuse, RZ ;  /* 0x0000000d153a7210 */ /* 0x080fe20007fbe0ff */
[----:B------:R1:W-:Y:S01]  /*1ef0*/  STL [R1+0x114], R5 ;  /* 0x0001140501007387 */ /* 0x0003e20000100800 */
[----:B------:R-:W-:Y:S01]  /*1f00*/  IMAD R26, R26, UR43, RZ ;  /* 0x0000002b1a1a7c24 */ /* 0x000fe2000f8e02ff */
[----:B------:R-:W-:Y:S01]  /*1f10*/  IADD3 R59, P4, R8, R13, RZ ;  /* 0x0000000d083b7210 */ /* 0x000fe20007f9e0ff */
[----:B------:R-:W-:Y:S01]  /*1f20*/  IMAD R27, R27, UR43, RZ ;  /* 0x0000002b1b1b7c24 */ /* 0x000fe2000f8e02ff */
[----:B------:R-:W-:-:S02]  /*1f30*/  LEA.HI.X.SX32 R21, R21, R24, 0x1, P5 ;  /* 0x0000001815157211 */ /* 0x000fc400028f0eff */
[----:B------:R-:W-:Y:S02]  /*1f40*/  CS2R R32, SRZ ;  /* 0x0000000000207805 */ /* 0x000fe4000001ff00 */
[----:B0-----:R-:W-:Y:S02]  /*1f50*/  IADD3.X R4, R2, UR20, RZ, P0, !PT ;  /* 0x0000001402047c10 */ /* 0x001fe400087fe4ff */
[----:B------:R-:W-:Y:S02]  /*1f60*/  CS2R R34, SRZ ;  /* 0x0000000000227805 */ /* 0x000fe4000001ff00 */
[----:B------:R-:W-:Y:S02]  /*1f70*/  LEA.HI.X.SX32 R8, R8, R24, 0x1, P4 ;  /* 0x0000001808087211 */ /* 0x000fe400020f0eff */
[----:B------:R-:W-:Y:S02]  /*1f80*/  CS2R R36, SRZ ;  /* 0x0000000000247805 */ /* 0x000fe4000001ff00 */
[----:B-1----:R-:W-:Y:S01]  /*1f90*/  IADD3.X R5, R0, UR20, RZ, P1, !PT ;  /* 0x0000001400057c10 */ /* 0x002fe20008ffe4ff */
[----:B------:R0:W-:Y:S01]  /*1fa0*/  STL [R1+0x108], R4 ;  /* 0x0001080401007387 */ /* 0x0001e20000100800 */
[----:B------:R-:W-:Y:S01]  /*1fb0*/  UIMAD UR20, UR5, 0x7c, URZ ;  /* 0x0000007c051478a4 */ /* 0x000fe2000f8e023f */
[----:B------:R-:W-:-:S02]  /*1fc0*/  IADD3 R23, P6, R17, R13, RZ ;  /* 0x0000000d11177210 */ /* 0x000fc40007fde0ff */
[----:B------:R-:W-:Y:S01]  /*1fd0*/  CS2R R30, SRZ ;  /* 0x00000000001e7805 */ /* 0x000fe2000001ff00 */
[----:B------:R1:W-:Y:S01]  /*1fe0*/  STL [R1+0x110], R5 ;  /* 0x0001100501007387 */ /* 0x0003e20000100800 */
[----:B------:R-:W-:Y:S02]  /*1ff0*/  LEA.HI.X.SX32 R17, R17, R24, 0x1, P6 ;  /* 0x0000001811117211 */ /* 0x000fe400030f0eff */
[----:B0-----:R-:W-:Y:S02]  /*2000*/  IADD3 R4, P0, R3, UR19, RZ ;  /* 0x0000001303047c10 */ /* 0x001fe4000ff1e0ff */
[----:B-1----:R-:W-:-:S03]  /*2010*/  IADD3 R5, P1, R7, UR19, RZ ;  /* 0x0000001307057c10 */ /* 0x002fc6000ff3e0ff */
[----:B------:R0:W-:Y:S01]  /*2020*/  STL [R1+0x11c], R4 ;  /* 0x00011c0401007387 */ /* 0x0001e20000100800 */
[----:B------:R-:W-:-:S03]  /*2030*/  USHF.R.S32.HI UR19, URZ, 0x1f, UR21 ;  /* 0x0000001f3f137899 */ /* 0x000fc60008011415 */
[----:B------:R1:W-:Y:S01]  /*2040*/  STL [R1+0x124], R5 ;  /* 0x0001240501007387 */ /* 0x0003e20000100800 */
[----:B0-----:R-:W-:Y:S02]  /*2050*/  IADD3.X R4, R2, UR18, RZ, P0, !PT ;  /* 0x0000001202047c10 */ /* 0x001fe400087fe4ff */
[----:B-1----:R-:W-:-:S03]  /*2060*/  IADD3.X R5, R0, UR18, RZ, P1, !PT ;  /* 0x0000001200057c10 */ /* 0x002fc60008ffe4ff */
[----:B------:R0:W-:Y:S01]  /*2070*/  STL [R1+0x118], R4 ;  /* 0x0001180401007387 */ /* 0x0001e20000100800 */
[----:B------:R-:W-:-:S03]  /*2080*/  UIMAD UR18, UR5, 0x7b, URZ ;  /* 0x0000007b051278a4 */ /* 0x000fc6000f8e023f */
[----:B------:R1:W-:Y:S01]  /*2090*/  STL [R1+0x120], R5 ;  /* 0x0001200501007387 */ /* 0x0003e20000100800 */
        /* <DEDUP_REMOVED lines=588> */
[----:B------:R-:W-:-:S03]  /*4560*/  USHF.L.U32 UR20, UR5, 0x6, URZ ;  /* 0x0000000605147899 */ /* 0x000fc6000800063f */
        /* <DEDUP_REMOVED lines=31> */
[----:B------:R-:W-:Y:S01]  /*4760*/  USHF.R.S32.HI UR43, URZ, 0x1f, UR21 ;  /* 0x0000001f3f2b7899 */ /* 0x000fe20008011415 */
        /* <DEDUP_REMOVED lines=9> */
[----:B------:R1:W-:Y:S03]  /*4800*/  STL [R1+0x804], R5 ;  /* 0x0008040501007387 */ /* 0x0003e60000100800 */
[----:B------:R-:W-:Y:S02]  /*4810*/  IADD3 R6, P3, R7, UR20, RZ ;  /* 0x0000001407067c10 */ /* 0x000fe4000ff7e0ff */
[----:B0-----:R-:W-:Y:S02]  /*4820*/  IADD3 R4, P0, R3, UR19, RZ ;  /* 0x0000001303047c10 */ /* 0x001fe4000ff1e0ff */
[----:B-1----:R-:W-:-:S03]  /*4830*/  IADD3 R5, P1, R7, UR19, RZ ;  /* 0x0000001307057c10 */ /* 0x002fc6000ff3e0ff */
[----:B------:R0:W-:Y:S01]  /*4840*/  STL [R1+0x810], R4 ;  /* 0x0008100401007387 */ /* 0x0001e20000100800 */
[----:B------:R-:W-:Y:S02]  /*4850*/  UIMAD UR19, UR5, 0x3b, URZ ;  /* 0x0000003b051378a4 */ /* 0x000fe4000f8e023f */
[----:B------:R-:W-:Y:S01]  /*4860*/  USHF.L.U32 UR5, UR5, 0x7, URZ ;  /* 0x0000000705057899 */ /* 0x000fe2000800063f */
[----:B------:R1:W-:Y:S01]  /*4870*/  STL [R1+0x818], R5 ;  /* 0x0008180501007387 */ /* 0x0003e20000100800 */
[----:B0-----:R-:W-:Y:S02]  /*4880*/  IADD3.X R4, R2, UR18, RZ, P0, !PT ;  /* 0x0000001202047c10 */ /* 0x001fe400087fe4ff */
[----:B-1----:R-:W-:-:S03]  /*4890*/  IADD3.X R5, R0, UR18, RZ, P1, !PT ;  /* 0x0000001200057c10 */ /* 0x002fc60008ffe4ff */
[----:B------:R0:W-:Y:S01]  /*48a0*/  STL [R1+0x80c], R4 ;  /* 0x00080c0401007387 */ /* 0x0001e20000100800 */
[----:B------:R-:W-:-:S03]  /*48b0*/  USHF.R.S32.HI UR18, URZ, 0x1f, UR20 ;  /* 0x0000001f3f127899 */ /* 0x000fc60008011414 */
[----:B------:R1:W-:Y:S01]  /*48c0*/  STL [R1+0x814], R5 ;  /* 0x0008140501007387 */ /* 0x0003e20000100800 */
[----:B0-----:R-:W-:Y:S02]  /*48d0*/  IADD3 R4, P0, R3, UR21, RZ ;  /* 0x0000001503047c10 */ /* 0x001fe4000ff1e0ff */
[----:B-1----:R-:W-:-:S03]  /*48e0*/  IADD3 R5, P1, R7, UR21, RZ ;  /* 0x0000001507057c10 */ /* 0x002fc6000ff3e0ff */
[----:B------:R0:W-:Y:S01]  /*48f0*/  STL [R1+0x820], R4 ;  /* 0x0008200401007387 */ /* 0x0001e20000100800 */
[----:B------:R-:W-:Y:S02]  /*4900*/  ULDC UR21, c[0x0][0x238] ;  /* 0x00008e0000157ab9 */ /* 0x000fe40000000800 */
[----:B------:R-:W-:Y:S01]  /*4910*/  UIMAD UR21, UR21, 0x5, URZ ;  /* 0x00000005151578a4 */ /* 0x000fe2000f8e023f */
[----:B------:R1:W-:Y:S01]  /*4920*/  STL [R1+0x828], R5 ;  /* 0x0008280501007387 */ /* 0x0003e20000100800 */
[----:B0-----:R-:W-:Y:S01]  /*4930*/  IADD3 R4, P2, R3, UR20, RZ ;  /* 0x0000001403047c10 */ /* 0x001fe2000ff5e0ff */
[----:B------:R-:W-:Y:S01]  /*4940*/  USHF.R.S32.HI UR20, URZ, 0x1f, UR23 ;  /* 0x0000001f3f147899 */ /* 0x000fe20008011417 */
[----:B-1----:R-:W-:-:S03]  /*4950*/  IADD3.X R5, R2, UR43, RZ, P0, !PT ;  /* 0x0000002b02057c10 */ /* 0x002fc600087fe4ff */
[----:B------:R0:W-:Y:S04]  /*4960*/  STL [R1+0x830], R4 ;  /* 0x0008300401007387 */ /* 0x0001e80000100800 */
[----:B------:R-:W-:Y:S04]  /*4970*/  STL [R1+0x838], R6 ;  /* 0x0008380601007387 */ /* 0x000fe80000100800 */
[----:B------:R1:W-:Y:S01]  /*4980*/  STL [R1+0x81c], R5 ;  /* 0x00081c0501007387 */ /* 0x0003e20000100800 */
[----:B0-----:R-:W-:Y:S01]  /*4990*/  IADD3.X R4, R0, UR43, RZ, P1, !PT ;  /* 0x0000002b00047c10 */ /* 0x001fe20008ffe4ff */
[----:B------:R-:W-:-:S02]  /*49a0*/  ULDC UR43, c[0x0][0x238] ;  /* 0x00008e00002b7ab9 */ /* 0x000fc40000000800 */
[----:B------:R-:W-:Y:S02]  /*49b0*/  USHF.L.U32 UR43, UR43, 0x3, URZ ;  /* 0x000000032b2b7899 */ /* 0x000fe4000800063f */
[----:B------:R0:W-:Y:S01]  /*49c0*/  STL [R1+0x824], R4 ;  /* 0x0008240401007387 */ /* 0x0001e20000100800 */
[----:B-1----:R-:W-:-:S05]  /*49d0*/  IADD3.X R5, R2, UR18, RZ, P2, !PT ;  /* 0x0000001202057c10 */ /* 0x002fca00097fe4ff */
[----:B------:R1:W-:Y:S01]  /*49e0*/  STL [R1+0x82c], R5 ;  /* 0x00082c0501007387 */ /* 0x0003e20000100800 */
[----:B0-----:R-:W-:Y:S01]  /*49f0*/  IADD3.X R4, R0, UR18, RZ, P3, !PT ;  /* 0x0000001200047c10 */ /* 0x001fe20009ffe4ff */
[----:B------:R-:W-:Y:S01]  /*4a00*/  USHF.R.S32.HI UR18, URZ, 0x1f, UR19 ;  /* 0x0000001f3f127899 */ /* 0x000fe20008011413 */
[----:B------:R-:W-:-:S03]  /*4a10*/  IADD3 R6, P3, R7, UR60, RZ ;  /* 0x0000003c07067c10 */ /* 0x000fc6000ff7e0ff */
[----:B------:R0:W-:Y:S01]  /*4a20*/  STL [R1+0x834], R4 ;  /* 0x0008340401007387 */ /* 0x0001e20000100800 */
[----:B-1----:R-:W-:-:S05]  /*4a30*/  IADD3 R5, P0, R3, UR19, RZ ;  /* 0x0000001303057c10 */ /* 0x002fca000ff1e0ff */
[----:B------:R1:W-:Y:S01]  /*4a40*/  STL [R1+0x840], R5 ;  /* 0x0008400501007387 */ /* 0x0003e20000100800 */
[----:B0-----:R-:W-:Y:S01]  /*4a50*/  IADD3 R4, P1, R7, UR19, RZ ;  /* 0x0000001307047c10 */ /* 0x001fe2000ff3e0ff */
[----:B------:R-:W-:-:S04]  /*4a60*/  USHF.R.S32.HI UR19, URZ, 0x1f, UR60 ;  /* 0x0000001f3f137899 */ /* 0x000fc8000801143c */
[----:B------:R0:W-:Y:S01]  /*4a70*/  STL [R1+0x848], R4 ;  /* 0x0008480401007387 */ /* 0x0001e20000100800 */
[----:B-1----:R-:W-:Y:S02]  /*4a80*/  IADD3.X R5, R0, UR18, RZ, P1, !PT ;  /* 0x0000001200057c10 */ /* 0x002fe40008ffe4ff */
[----:B0-----:R-:W-:Y:S01]  /*4a90*/  IADD3.X R4, R2, UR18, RZ, P0, !PT ;  /* 0x0000001202047c10 */ /* 0x001fe200087fe4ff */
[----:B------:R-:W-:-:S04]  /*4aa0*/  USHF.R.S32.HI UR18, URZ, 0x1f, UR61 ;  /* 0x0000001f3f127899 */ /* 0x000fc8000801143d */
[----:B------:R0:W-:Y:S04]  /*4ab0*/  STL [R1+0x83c], R4 ;  /* 0x00083c0401007387 */ /* 0x0001e80000100800 */
[----:B------:R1:W-:Y:S01]  /*4ac0*/  STL [R1+0x844], R5 ;  /* 0x0008440501007387 */ /* 0x0003e20000100800 */
[----:B0-----:R-:W-:Y:S02]  /*4ad0*/  IADD3 R4, P0, R3, UR61, RZ ;  /* 0x0000003d03047c10 */ /* 0x001fe4000ff1e0ff */
[----:B-1----:R-:W-:-:S03]  /*4ae0*/  IADD3 R5, P1, R7, UR61, RZ ;  /* 0x0000003d07057c10 */ /* 0x002fc6000ff3e0ff */
[----:B------:R0:W-:Y:S01]  /*4af0*/  STL [R1+0x850], R4 ;  /* 0x0008500401007387 */ /* 0x0001e20000100800 */
[----:B------:R-:W-:-:S03]  /*4b00*/  USHF.L.U32 UR61, UR44, 0x7, URZ ;  /* 0x000000072c3d7899 */ /* 0x000fc6000800063f */
[----:B------:R1:W-:Y:S01]  /*4b10*/  STL [R1+0x858], R5 ;  /* 0x0008580501007387 */ /* 0x0003e20000100800 */
[----:B0-----:R-:W-:Y:S01]  /*4b20*/  IADD3 R4, P2, R3, UR60, RZ ;  /* 0x0000003c03047c10 */ /* 0x001fe2000ff5e0ff */
[----:B------:R-:W-:Y:S01]  /*4b30*/  ULDC UR60, c[0x0][0x238] ;  /* 0x00008e00003c7ab9 */ /* 0x000fe20000000800 */
[----:B-1----:R-:W-:-:S03]  /*4b40*/  IADD3.X R5, R2, UR18, RZ, P0, !PT ;  /* 0x0000001202057c10 */ /* 0x002fc600087fe4ff */
[----:B------:R0:W-:Y:S04]  /*4b50*/  STL [R1+0x860], R4 ;  /* 0x0008600401007387 */ /* 0x0001e80000100800 */
[----:B------:R-:W-:Y:S04]  /*4b60*/  STL [R1+0x868], R6 ;  /* 0x0008680601007387 */ /* 0x000fe80000100800 */
[----:B------:R1:W-:Y:S01]  /*4b70*/  STL [R1+0x84c], R5 ;  /* 0x00084c0501007387 */ /* 0x0003e20000100800 */
[----:B0-----:R-:W-:Y:S01]  /*4b80*/  IADD3.X R4, R0, UR18, RZ, P1, !PT ;  /* 0x0000001200047c10 */ /* 0x001fe20008ffe4ff */
[----:B------:R-:W-:-:S02]  /*4b90*/  ULDC UR18, c[0x0][0x238] ;  /* 0x00008e0000127ab9 */ /* 0x000fc40000000800 */
[----:B------:R-:W-:Y:S02]  /*4ba0*/  UIMAD UR18, UR18, 0x6, URZ ;  /* 0x00000006121278a4 */ /* 0x000fe4000f8e023f */
        /* <DEDUP_REMOVED lines=10> */
[----:B------:R-:W-:Y:S02]  /*4c50*/  ULDC UR22, c[0x0][0x238] ;  /* 0x00008e0000167ab9 */ /* 0x000fe40000000800 */
[----:B------:R-:W-:Y:S02]  /*4c60*/  USHF.L.U32 UR22, UR22, 0x2, URZ ;  /* 0x0000000216167899 */ /* 0x000fe4000800063f */
        /* <DEDUP_REMOVED lines=13> */
[----:B------:R-:W-:Y:S02]  /*4d40*/  ULDC UR26, c[0x0][0x238] ;  /* 0x00008e00001a7ab9 */ /* 0x000fe40000000800 */
[----:B------:R-:W-:Y:S01]  /*4d50*/  USHF.L.U32 UR26, UR26, 0x1, URZ ;  /* 0x000000011a1a7899 */ /* 0x000fe2000800063f */
[----:B-1----:R-:W-:Y:S01]  /*4d60*/  IADD3.X R5, R2, UR20, RZ, P0, !PT ;  /* 0x0000001402057c10 */ /* 0x002fe200087fe4ff */
[----:B------:R0:W-:Y:S04]  /*4d70*/  STL [R1+0x890], R4 ;  /* 0x0008900401007387 */ /* 0x0001e80000100800 */
[----:B------:R-:W-:Y:S04]  /*4d80*/  STL [R1+0x898], R6 ;  /* 0x0008980601007387 */ /* 0x000fe80000100800 */
[----:B------:R1:W-:Y:S01]  /*4d90*/  STL [R1+0x87c], R5 ;  /* 0x00087c0501007387 */ /* 0x0003e20000100800 */
[----:B0-----:R-:W-:Y:S01]  /*4da0*/  IADD3.X R4, R0, UR20, RZ, P1, !PT ;  /* 0x0000001400047c10 */ /* 0x001fe20008ffe4ff */
[----:B------:R-:W-:-:S04]  /*4db0*/  USHF.R.S32.HI UR20, URZ, 0x1f, UR57 ;  /* 0x0000001f3f147899 */ /* 0x000fc80008011439 */
[----:B------:R0:W-:Y:S01]  /*4dc0*/  STL [R1+0x884], R4 ;  /* 0x0008840401007387 */ /* 0x0001e20000100800 */
[----:B-1----:R-:W-:Y:S02]  /*4dd0*/  IADD3.X R5, R2, UR19, RZ, P2, !PT ;  /* 0x0000001302057c10 */ /* 0x002fe400097fe4ff */
[----:B------:R-:W-:-:S03]  /*4de0*/  IADD3 R6, P2, R3, UR58, RZ ;  /* 0x0000003a03067c10 */ /* 0x000fc6000ff5e0ff */
[----:B------:R1:W-:Y:S01]  /*4df0*/  STL [R1+0x88c], R5 ;  /* 0x00088c0501007387 */ /* 0x0003e20000100800 */
[----:B0-----:R-:W-:Y:S01]  /*4e00*/  IADD3.X R4, R0, UR19, RZ, P3, !PT ;  /* 0x0000001300047c10 */ /* 0x001fe20009ffe4ff */
[----:B------:R-:W-:-:S04]  /*4e10*/  USHF.R.S32.HI UR19, URZ, 0x1f, UR27 ;  /* 0x0000001f3f137899 */ /* 0x000fc8000801141b */
[----:B------:R0:W-:Y:S01]  /*4e20*/  STL [R1+0x894], R4 ;  /* 0x0008940401007387 */ /* 0x0001e20000100800 */
[----:B-1----:R-:W-:-:S05]  /*4e30*/  IADD3 R5, P0, R3, UR27, RZ ;  /* 0x0000001b03057c10 */ /* 0x002fca000ff1e0ff */
[----:B------:R1:W-:Y:S01]  /*4e40*/  STL [R1+0x8a0], R5 ;  /* 0x0008a00501007387 */ /* 0x0003e20000100800 */
[----:B0-----:R-:W-:Y:S01]  /*4e50*/  IADD3 R4, P1, R7, UR27, RZ ;  /* 0x0000001b07047c10 */ /* 0x001fe2000ff3e0ff */
[----:B------:R-:W-:Y:S02]  /*4e60*/  ULDC UR27, c[0x0][0x238] ;  /* 0x00008e00001b7ab9 */ /* 0x000fe40000000800 */
[----:B------:R-:W-:Y:S02]  /*4e70*/  USHF.R.S32.HI UR27, URZ, 0x1f, UR27 ;  /* 0x0000001f3f1b7899 */ /* 0x000fe4000801141b */
[----:B------:R0:W-:Y:S01]  /*4e80*/  STL [R1+0x8a8], R4 ;  /* 0x0008a80401007387 */ /* 0x0001e20000100800 */
[----:B-1----:R-:W-:-:S05]  /*4e90*/  IADD3.X R5, R2, UR19, RZ, P0, !PT ;  /* 0x0000001302057c10 */ /* 0x002fca00087fe4ff */
[----:B------:R1:W-:Y:S01]  /*4ea0*/  STL [R1+0x89c], R5 ;  /* 0x00089c0501007387 */ /* 0x0003e20000100800 */
[----:B0-----:R-:W-:Y:S01]  /*4eb0*/  IADD3.X R4, R0, UR19, RZ, P1, !PT ;  /* 0x0000001300047c10 */ /* 0x001fe20008ffe4ff */
[----:B------:R-:W-:-:S04]  /*4ec0*/  USHF.R.S32.HI UR19, URZ, 0x1f, UR58 ;  /* 0x0000001f3f137899 */ /* 0x000fc8000801143a */
[----:B------:R0:W-:Y:S01]  /*4ed0*/  STL [R1+0x8a4], R4 ;  /* 0x0008a40401007387 */ /* 0x0001e20000100800 */
[----:B-1----:R-:W-:-:S05]  /*4ee0*/  IADD3 R5, P0, R3, UR57, RZ ;  /* 0x0000003903057c10 */ /* 0x002fca000ff1e0ff */
[----:B------:R1:W-:Y:S01]  /*4ef0*/  STL [R1+0x8b0], R5 ;  /* 0x0008b00501007387 */ /* 0x0003e20000100800 */
[----:B0-----:R-:W-:Y:S01]  /*4f00*/  IADD3 R4, P1, R7, UR57, RZ ;  /* 0x0000003907047c10 */ /* 0x001fe2000ff3e0ff */
[----:B------:R-:W-:-:S04]  /*4f10*/  USHF.R.S32.HI UR57, URZ, 0x1f, UR42 ;  /* 0x0000001f3f397899 */ /* 0x000fc8000801142a */
[----:B------:R0:W-:Y:S01]  /*4f20*/  STL [R1+0x8b8], R4 ;  /* 0x0008b80401007387 */ /* 0x0001e20000100800 */
[----:B-1----:R-:W-:-:S03]  /*4f30*/  IADD3 R5, P3, R7, UR58, RZ ;  /* 0x0000003a07057c10 */ /* 0x002fc6000ff7e0ff */
[----:B------:R1:W-:Y:S01]  /*4f40*/  STL [R1+0x8c0], R6 ;  /* 0x0008c00601007387 */ /* 0x0003e20000100800 */
[----:B------:R-:W-:Y:S02]  /*4f50*/  ULDC UR58, c[0x0][0x238] ;  /* 0x00008e00003a7ab9 */ /* 0x000fe40000000800 */
[----:B------:R-:W-:Y:S01]  /*4f60*/  UIMAD UR44, UR58, 0xb, URZ ;  /* 0x0000000b3a2c78a4 */ /* 0x000fe2000f8e023f */
[----:B------:R2:W-:Y:S01]  /*4f70*/  STL [R1+0x8c8], R5 ;  /* 0x0008c80501007387 */ /* 0x0005e20000100800 */
[----:B------:R-:W-:Y:S01]  /*4f80*/  USHF.R.S32.HI UR58, URZ, 0x1f, UR33 ;  /* 0x0000001f3f3a7899 */ /* 0x000fe20008011421 */
[----:B0-----:R-:W-:Y:S02]  /*4f90*/  IADD3.X R4, R2, UR20, RZ, P0, !PT ;  /* 0x0000001402047c10 */ /* 0x001fe400087fe4ff */
[----:B-1----:R-:W-:-:S03]  /*4fa0*/  IADD3.X R6, R0, UR20, RZ, P1, !PT ;  /* 0x0000001400067c10 */ /* 0x002fc60008ffe4ff */
[----:B------:R0:W-:Y:S01]  /*4fb0*/  STL [R1+0x8ac], R4 ;  /* 0x0008ac0401007387 */ /* 0x0001e20000100800 */
[----:B------:R-:W-:Y:S01]  /*4fc0*/  USHF.R.U32.HI UR20, URZ, 0x4, UR4 ;  /* 0x000000043f147899 */ /* 0x000fe20008011604 */
[----:B--2---:R-:W-:Y:S02]  /*4fd0*/  IADD3.X R5, R2, UR19, RZ, P2, !PT ;  /* 0x0000001302057c10 */ /* 0x004fe400097fe4ff */
[----:B------:R1:W-:Y:S01]  /*4fe0*/  STL [R1+0x8b4], R6 ;  /* 0x0008b40601007387 */ /* 0x0003e20000100800 */
[----:B------:R-:W-:-:S03]  /*4ff0*/  USGXT.U32 UR20, UR20, 0xe ;  /* 0x0000000e1414789a */ /* 0x000fc60008000000 */
[----:B------:R2:W-:Y:S01]  /*5000*/  STL [R1+0x8bc], R5 ;  /* 0x0008bc0501007387 */ /* 0x0005e20000100800 */
[----:B0-----:R-:W-:Y:S01]  /*5010*/  IADD3.X R4, R0, UR19, RZ, P3, !PT ;  /* 0x0000001300047c10 */ /* 0x001fe20009ffe4ff */
[----:B------:R-:W-:Y:S01]  /*5020*/  USHF.R.S32.HI UR19, URZ, 0x1f, UR59 ;  /* 0x0000001f3f137899 */ /* 0x000fe2000801143b */
[----:B-1----:R-:W-:-:S03]  /*5030*/  IADD3 R6, P3, R7, UR48, RZ ;  /* 0x0000003007067c10 */ /* 0x002fc6000ff7e0ff */
[----:B------:R0:W-:Y:S01]  /*5040*/  STL [R1+0x8c4], R4 ;  /* 0x0008c40401007387 */ /* 0x0001e20000100800 */
[----:B--2---:R-:W-:-:S05]  /*5050*/  IADD3 R5, P0, R3, UR59, RZ ;  /* 0x0000003b03057c10 */ /* 0x004fca000ff1e0ff */
[----:B------:R1:W-:Y:S01]  /*5060*/  STL [R1+0x8d0], R5 ;  /* 0x0008d00501007387 */ /* 0x0003e20000100800 */
[----:B0-----:R-:W-:Y:S01]  /*5070*/  IADD3 R4, P1, R7, UR59, RZ ;  /* 0x0000003b07047c10 */ /* 0x001fe2000ff3e0ff */
[----:B------:R-:W-:-:S04]  /*5080*/  UMOV UR59, URZ ;  /* 0x0000003f003b7c82 */ /* 0x000fc80008000000 */
        /* <DEDUP_REMOVED lines=9> */
[----:B------:R-:W-:-:S03]  /*5120*/  UIADD3 UR42, UR4, 0x8000, URZ ;  /* 0x00008000042a7890 */ /* 0x000fc6000fffe03f */
[----:B------:R1:W-:Y:S01]  /*5130*/  STL [R1+0x8e8], R5 ;  /* 0x0008e80501007387 */ /* 0x0003e20000100800 */
[----:B------:R-:W-:-:S04]  /*5140*/  USHF.R.U32.HI UR42, URZ, 0x4, UR42 ;  /* 0x000000043f2a7899 */ /* 0x000fc8000801162a */
[----:B------:R-:W-:Y:S01]  /*5150*/  USGXT.U32 UR42, UR42, 0xe ;  /* 0x0000000e2a2a789a */ /* 0x000fe20008000000 */
[----:B0-----:R-:W-:Y:S01]  /*5160*/  IADD3 R4, P2, R3, UR48, RZ ;  /* 0x0000003003047c10 */ /* 0x001fe2000ff5e0ff */
[----:B------:R-:W-:Y:S01]  /*5170*/  UIMAD UR48, UR60, 0xa, URZ ;  /* 0x0000000a3c3078a4 */ /* 0x000fe2000f8e023f */
[----:B-1----:R-:W-:-:S03]  /*5180*/  IADD3.X R5, R2, UR57, RZ, P0, !PT ;  /* 0x0000003902057c10 */ /* 0x002fc600087fe4ff */
[----:B------:R0:W-:Y:S01]  /*5190*/  STL [R1+0x8f0], R4 ;  /* 0x0008f00401007387 */ /* 0x0001e20000100800 */
[CC--:B------:R-:W-:Y:S01]  /*51a0*/  IADD3 R57, P0, R20.reuse, R13.reuse, RZ ;  /* 0x0000000d14397210 */ /* 0x0c0fe20007f1e0ff */
[----:B------:R-:W-:Y:S02]  /*51b0*/  ULDC UR60, c[0x0][0x238] ;  /* 0x00008e00003c7ab9 */ /* 0x000fe40000000800 */
[----:B------:R-:W-:Y:S01]  /*51c0*/  STL [R1+0x8f8], R6 ;  /* 0x0008f80601007387 */ /* 0x000fe20000100800 */
[----:B------:R-:W-:Y:S02]  /*51d0*/  LEA.HI.X.SX32 R20, R20, R24, 0x1, P0 ;  /* 0x0000001814147211 */ /* 0x000fe400000f0eff */
[-C--:B------:R-:W-:Y:S01]  /*51e0*/  IADD3 R63, P0, R12, R13.reuse, RZ ;  /* 0x0000000d0c3f7210 */ /* 0x080fe20007f1e0ff */
[----:B------:R1:W-:Y:S01]  /*51f0*/  STL [R1+0x8dc], R5 ;  /* 0x0008dc0501007387 */ /* 0x0003e20000100800 */
[----:B0-----:R-:W-:Y:S01]  /*5200*/  IADD3.X R4, R0, UR57, RZ, P1, !PT ;  /* 0x0000003900047c10 */ /* 0x001fe20008ffe4ff */
[----:B------:R-:W-:Y:S01]  /*5210*/  UMOV UR57, URZ ;  /* 0x0000003f00397c82 */ /* 0x000fe20008000000 */
[----:B------:R-:W-:-:S02]  /*5220*/  IADD3 R56, P1, R19, R13, RZ ;  /* 0x0000000d13387210 */ /* 0x000fc40007f3e0ff */
[-C--:B------:R-:W-:Y:S01]  /*5230*/  LEA.HI.X.SX32 R12, R12, R24.reuse, 0x1, P0 ;  /* 0x000000180c0c7211 */ /* 0x080fe200000f0eff */
[----:B------:R0:W-:Y:S01]  /*5240*/  STL [R1+0x8e4], R4 ;  /* 0x0008e40401007387 */ /* 0x0001e20000100800 */
[-C--:B------:R-:W-:Y:S02]  /*5250*/  LEA.HI.X.SX32 R19, R19, R24.reuse, 0x1, P1 ;  /* 0x0000001813137211 */ /* 0x080fe400008f0eff */
[----:B-1----:R-:W-:Y:S02]  /*5260*/  IADD3.X R5, R2, UR19, RZ, P2, !PT ;  /* 0x0000001302057c10 */ /* 0x002fe400097fe4ff */
[-C--:B------:R-:W-:Y:S02]  /*5270*/  IADD3 R22, P2, R15, R13.reuse, RZ ;  /* 0x0000000d0f167210 */ /* 0x080fe40007f5e0ff */
[----:B------:R-:W-:Y:S01]  /*5280*/  IADD3 R62, P1, R11, R13, RZ ;  /* 0x0000000d0b3e7210 */ /* 0x000fe20007f3e0ff */
[----:B------:R1:W-:Y:S01]  /*5290*/  STL [R1+0x8ec], R5 ;  /* 0x0008ec0501007387 */ /* 0x0003e20000100800 */
[----:B------:R-:W-:-:S02]  /*52a0*/  LEA.HI.X.SX32 R15, R15, R24, 0x1, P2 ;  /* 0x000000180f0f7211 */ /* 0x000fc400010f0eff */
[----:B0-----:R-:W-:Y:S01]  /*52b0*/  IADD3.X R4, R0, UR19, RZ, P3, !PT ;  /* 0x0000001300047c10 */ /* 0x001fe20009ffe4ff */
[----:B------:R-:W-:Y:S01]  /*52c0*/  UIMAD UR19, UR14, 0x2e, URZ ;  /* 0x0000002e0e1378a4 */ /* 0x000fe2000f8e023f */
[CC--:B------:R-:W-:Y:S01]  /*52d0*/  IADD3 R61, P2, R10.reuse, R13.reuse, RZ ;  /* 0x0000000d0a3d7210 */ /* 0x0c0fe20007f5e0ff */
[----:B------:R-:W-:Y:S01]  /*52e0*/  UIMAD UR14, UR60, 0x7, URZ ;  /* 0x000000073c0e78a4 */ /* 0x000fe2000f8e023f */
[-C--:B------:R-:W-:Y:S01]  /*52f0*/  LEA.HI.X.SX32 R11, R11, R24.reuse, 0x1, P1 ;  /* 0x000000180b0b7211 */ /* 0x080fe200008f0eff */
[----:B------:R0:W-:Y:S01]  /*5300*/  STL [R1+0x8f4], R4 ;  /* 0x0008f40401007387 */ /* 0x0001e20000100800 */
[----:B------:R-:W-:Y:S01]  /*5310*/  LEA.HI.X.SX32 R10, R10, R24, 0x1, P2 ;  /* 0x000000180a0a7211 */ /* 0x000fe200010f0eff */
[----:B------:R-:W-:Y:S01]  /*5320*/  USHF.R.S32.HI UR60, URZ, 0x1f, UR35 ;  /* 0x0000001f3f3c7899 */ /* 0x000fe20008011423 */
[-C--:B------:R-:W-:Y:S02]  /*5330*/  IADD3 R64, P2, R25, R13.reuse, RZ ;  /* 0x0000000d19407210 */ /* 0x080fe40007f5e0ff */
[----:B------:R-:W-:-:S02]  /*5340*/  IADD3 R66, P1, R26, R13, RZ ;  /* 0x0000000d1a427210 */ /* 0x000fc40007f3e0ff */
[CC--:B------:R-:W-:Y:S02]  /*5350*/  IADD3 R60, P3, R9.reuse, R13.reuse, RZ ;  /* 0x0000000d093c7210 */ /* 0x0c0fe40007f7e0ff */
[-C--:B-1----:R-:W-:Y:S01]  /*5360*/  IADD3 R5, P4, R16, R13.reuse, RZ ;  /* 0x0000000d10057210 */ /* 0x082fe20007f9e0ff */
[----:B0-----:R-:W-:Y:S01]  /*5370*/  IMAD.U32 R4, RZ, RZ, UR61 ;  /* 0x0000003dff047e24 */ /* 0x001fe2000f8e00ff */
[----:B------:R-:W-:Y:S01]  /*5380*/  LEA.HI.X.SX32 R9, R9, R24, 0x1, P3 ;  /* 0x0000001809097211 */ /* 0x000fe200018f0eff */
[----:B------:R-:W-:Y:S01]  /*5390*/  USHF.R.S32.HI UR61, URZ, 0x1f, UR61 ;  /* 0x0000001f3f3d7899 */ /* 0x000fe2000801143d */
[----:B------:R-:W-:Y:S02]  /*53a0*/  IADD3 R6, P3, R18, R13, RZ ;  /* 0x0000000d12067210 */ /* 0x000fe40007f7e0ff */
[----:B------:R0:W-:Y:S04]  /*53b0*/  STL [R1+0x904], R4 ;  /* 0x0009040401007387 */ /* 0x0001e80000100800 */
[----:B------:R1:W-:Y:S04]  /*53c0*/  STL [R1+0xf4], R64 ;  /* 0x0000f44001007387 */ /* 0x0003e80000100800 */
[----:B------:R2:W-:Y:S01]  /*53d0*/  STL [R1+0xfc], R66 ;  /* 0x0000fc4201007387 */ /* 0x0005e20000100800 */
[----:B0-----:R-:W-:-:S02]  /*53e0*/  SHF.R.S32.HI R4, RZ, 0x1f, R28 ;  /* 0x0000001fff047819 */ /* 0x001fc4000001141c */
[-C--:B-1----:R-:W-:Y:S02]  /*53f0*/  IADD3 R64, P0, R27, R13.reuse, RZ ;  /* 0x0000000d1b407210 */ /* 0x082fe40007f1e0ff */
[----:B------:R-:W-:Y:S02]  /*5400*/  LEA.HI R28, R4, R28, RZ, 0x7 ;  /* 0x0000001c041c7211 */ /* 0x000fe400078f38ff */
[-C--:B--2---:R-:W-:Y:S01]  /*5410*/  LEA.HI.X.SX32 R66, R26, R24.reuse, 0x1, P1 ;  /* 0x000000181a427211 */ /* 0x084fe200008f0eff */
[----:B------:R0:W-:Y:S01]  /*5420*/  STL [R1+0x104], R64 ;  /* 0x0001044001007387 */ /* 0x0001e20000100800 */
[----:B------:R-:W-:Y:S02]  /*5430*/  IADD3 R67, P1, R7, UR54, RZ ;  /* 0x0000003607437c10 */ /* 0x000fe4000ff3e0ff */
[C---:B------:R-:W-:Y:S01]  /*5440*/  IADD3 R4, P5, R14.reuse, R13, RZ ;  /* 0x0000000d0e047210 */ /* 0x040fe20007fbe0ff */
[----:B------:R1:W-:Y:S03]  /*5450*/  STL [R1+0xf8], R66 ;  /* 0x0000f84201007387 */ /* 0x0003e60000100800 */
[----:B------:R-:W-:-:S02]  /*5460*/  LEA.HI.X.SX32 R13, R14, R24, 0x1, P5 ;  /* 0x000000180e0d7211 */ /* 0x000fc400028f0eff */
[-C--:B------:R-:W-:Y:S02]  /*5470*/  LEA.HI.X.SX32 R14, R16, R24.reuse, 0x1, P4 ;  /* 0x00000018100e7211 */ /* 0x080fe400020f0eff */
[-C--:B0-----:R-:W-:Y:S02]  /*5480*/  LEA.HI.X.SX32 R64, R27, R24.reuse, 0x1, P0 ;  /* 0x000000181b407211 */ /* 0x081fe400000f0eff */
[----:B------:R-:W-:Y:S01]  /*5490*/  IADD3 R68, P0, R3, UR54, RZ ;  /* 0x0000003603447c10 */ /* 0x000fe2000ff1e0ff */
[----:B-1----:R-:W-:Y:S01]  /*54a0*/  IMAD.SHL.U32 R66, R29, 0x10, RZ ;  /* 0x000000101d427824 */ /* 0x002fe200078e00ff */
[----:B------:R-:W-:Y:S01]  /*54b0*/  USHF.R.S32.HI UR54, URZ, 0x1f, UR54 ;  /* 0x0000001f3f367899 */ /* 0x000fe20008011436 */
[----:B------:R0:W-:Y:S01]  /*54c0*/  STL [R1+0x100], R64 ;  /* 0x0001004001007387 */ /* 0x0001e20000100800 */
[-C--:B------:R-:W-:Y:S02]  /*54d0*/  LEA.HI.X.SX32 R16, R18, R24.reuse, 0x1, P3 ;  /* 0x0000001812107211 */ /* 0x080fe400018f0eff */
[----:B------:R-:W-:Y:S01]  /*54e0*/  LOP3.LUT R27, R66, 0x70, RZ, 0xc0, !PT ;  /* 0x00000070421b7812 */ /* 0x000fe200078ec0ff */
[----:B------:R-:W-:Y:S01]  /*54f0*/  STL [R1+0x9ac], R66 ;  /* 0x0009ac4201007387 */ /* 0x000fe20000100800 */
[----:B------:R-:W-:-:S02]  /*5500*/  LEA.HI.X.SX32 R18, R25, R24, 0x1, P2 ;  /* 0x0000001819127211 */ /* 0x000fc400010f0eff */
[----:B------:R-:W-:Y:S01]  /*5510*/  CS2R R24, SRZ ;  /* 0x0000000000187805 */ /* 0x000fe2000001ff00 */
[----:B------:R1:W-:Y:S01]  /*5520*/  STL [R1+0x470], R68 ;  /* 0x0004704401007387 */ /* 0x0003e20000100800 */
[----:B------:R-:W-:Y:S01]  /*5530*/  IMAD R65, R65, 0x80, R27 ;  /* 0x0000008041417824 */ /* 0x000fe200078e021b */
[----:B------:R-:W-:Y:S01]  /*5540*/  CS2R R26, SRZ ;  /* 0x00000000001a7805 */ /* 0x000fe2000001ff00 */
[----:B0-----:R-:W-:Y:S01]  /*5550*/  IMAD.MOV.U32 R64, RZ, RZ, RZ ;  /* 0x000000ffff407224 */ /* 0x001fe200078e00ff */
[----:B------:R0:W-:Y:S01]  /*5560*/  STL [R1+0x478], R67 ;  /* 0x0004784301007387 */ /* 0x0001e20000100800 */
[----:B-1----:R-:W-:Y:S02]  /*5570*/  IADD3.X R68, R2, UR54, RZ, P0, !PT ;  /* 0x0000003602447c10 */ /* 0x002fe400087fe4ff */
[----:B0-----:R-:W-:-:S03]  /*5580*/  IADD3.X R67, R0, UR54, RZ, P1, !PT ;  /* 0x0000003600437c10 */ /* 0x001fc60008ffe4ff */
[----:B------:R0:W-:Y:S01]  /*5590*/  STL [R1+0x46c], R68 ;  /* 0x00046c4401007387 */ /* 0x0001e20000100800 */
[----:B------:R-:W-:-:S03]  /*55a0*/  USHF.R.S32.HI UR54, URZ, 0x1f, UR19 ;  /* 0x0000001f3f367899 */ /* 0x000fc60008011413 */
        /* <DEDUP_REMOVED lines=48> */
[----:B------:R0:W-:Y:S04]  /*58b0*/  STL [R1+0x4bc], R68 ;  /* 0x0004bc4401007387 */ /* 0x0001e80000100800 */
        /* <DEDUP_REMOVED lines=174> */
[----:B------:R-:W-:Y:S01]  /*63a0*/  IADD3.X R66, R2, UR11, RZ, P0, !PT ;  /* 0x0000000b02427c10 */ /* 0x000fe200087fe4ff */
[----:B------:R-:W-:Y:S02]  /*63b0*/  UIADD3 UR9, UP0, UR20, 0x2, URZ ;  /* 0x0000000214097890 */ /* 0x000fe4000ff1e03f */
[----:B------:R1:W-:Y:S02]  /*63c0*/  STL [R1+0x5e8], R67 ;  /* 0x0005e84301007387 */ /* 0x0003e40000100800 */
[----:B------:R-:W-:Y:S02]  /*63d0*/  UIADD3.X UR58, UR57, 0x40000040, URZ, UP0, !UPT ;  /* 0x40000040393a7890 */ /* 0x000fe400087fe43f */
[----:B------:R2:W-:Y:S01]  /*63e0*/  STL [R1+0x5dc], R66 ;  /* 0x0005dc4201007387 */ /* 0x0005e20000100800 */
[----:B0-----:R-:W-:Y:S02]  /*63f0*/  IADD3 R68, P5, R7, UR12, RZ ;  /* 0x0000000c07447c10 */ /* 0x001fe4000ffbe0ff */
[----:B-1----:R-:W-:Y:S01]  /*6400*/  IADD3.X R67, R0, UR11, RZ, P1, !PT ;  /* 0x0000000b00437c10 */ /* 0x002fe20008ffe4ff */
[----:B------:R-:W-:Y:S01]  /*6410*/  UIADD3 UR11, UP1, UR42, 0x2, URZ ;  /* 0x000000022a0b7890 */ /* 0x000fe2000ff3e03f */
[----:B--2---:R-:W-:-:S03]  /*6420*/  SHF.R.S32.HI R66, RZ, 0x7, R28 ;  /* 0x00000007ff427819 */ /* 0x004fc6000001141c */
[----:B------:R0:W-:Y:S01]  /*6430*/  STL [R1+0x5e4], R67 ;  /* 0x0005e44301007387 */ /* 0x0001e20000100800 */
[----:B------:R-:W-:Y:S01]  /*6440*/  UIADD3.X UR57, UR59, 0x40000040, URZ, UP1, !UPT ;  /* 0x400000403b397890 */ /* 0x000fe20008ffe43f */
[----:B------:R-:W-:Y:S02]  /*6450*/  CS2R R28, SRZ ;  /* 0x00000000001c7805 */ /* 0x000fe4000001ff00 */
[----:B------:R1:W-:Y:S01]  /*6460*/  STL [R1+0x9a8], R66 ;  /* 0x0009a84201007387 */ /* 0x0003e20000100800 */
[----:B------:R-:W-:-:S03]  /*6470*/  ULDC UR59, c[0x0][0x238] ;  /* 0x00008e00003b7ab9 */ /* 0x000fc60000000800 */
[----:B------:R-:W-:Y:S01]  /*6480*/  STL [R1+0x8fc], R65 ;  /* 0x0008fc4101007387 */ /* 0x000fe20000100800 */
[----:B0-----:R-:W-:Y:S02]  /*6490*/  IADD3 R67, P2, R3, UR10, RZ ;  /* 0x0000000a03437c10 */ /* 0x001fe4000ff5e0ff */
[----:B-1----:R-:W-:-:S03]  /*64a0*/  IADD3 R66, P3, R7, UR10, RZ ;  /* 0x0000000a07427c10 */ /* 0x002fc6000ff7e0ff */
[----:B------:R0:W-:Y:S01]  /*64b0*/  STL [R1+0x5f0], R67 ;  /* 0x0005f04301007387 */ /* 0x0001e20000100800 */
[----:B------:R-:W-:Y:S01]  /*64c0*/  UMOV UR10, UR11 ;  /* 0x0000000b000a7c82 */ /* 0x000fe20008000000 */
[----:B------:R-:W-:Y:S02]  /*64d0*/  UMOV UR11, UR57 ;  /* 0x00000039000b7c82 */ /* 0x000fe40008000000 */
[----:B------:R1:W-:Y:S01]  /*64e0*/  STL [R1+0x5f8], R66 ;  /* 0x0005f84201007387 */ /* 0x0003e20000100800 */
[----:B0-----:R-:W-:Y:S02]  /*64f0*/  IADD3 R67, P0, R3, UR8, RZ ;  /* 0x0000000803437c10 */ /* 0x001fe4000ff1e0ff */
[----:B-1----:R-:W-:-:S03]  /*6500*/  IADD3 R66, P1, R7, UR8, RZ ;  /* 0x0000000807427c10 */ /* 0x002fc6000ff3e0ff */
[----:B------:R0:W-:Y:S01]  /*6510*/  STL [R1+0x600], R67 ;  /* 0x0006004301007387 */ /* 0x0001e20000100800 */
[----:B------:R-:W-:Y:S01]  /*6520*/  UMOV UR8, UR9 ;  /* 0x0000000900087c82 */ /* 0x000fe20008000000 */
[----:B------:R-:W-:Y:S01]  /*6530*/  UMOV UR9, UR58 ;  /* 0x0000003a00097c82 */ /* 0x000fe20008000000 */
[----:B------:R-:W-:Y:S01]  /*6540*/  ULDC UR58, c[0x0][0x238] ;  /* 0x00008e00003a7ab9 */ /* 0x000fe20000000800 */
[----:B------:R1:W-:Y:S01]  /*6550*/  STL [R1+0x608], R66 ;  /* 0x0006084201007387 */ /* 0x0003e20000100800 */
[----:B0-----:R-:W-:Y:S02]  /*6560*/  IADD3 R67, P4, R3, UR12, RZ ;  /* 0x0000000c03437c10 */ /* 0x001fe4000ff9e0ff */
[----:B-1----:R-:W-:-:S03]  /*6570*/  IADD3.X R66, R2, UR13, RZ, P2, !PT ;  /* 0x0000000d02427c10 */ /* 0x002fc600097fe4ff */
[----:B------:R0:W-:Y:S04]  /*6580*/  STL [R1+0x610], R67 ;  /* 0x0006104301007387 */ /* 0x0001e80000100800 */
[----:B------:R1:W-:Y:S04]  /*6590*/  STL [R1+0x618], R68 ;  /* 0x0006184401007387 */ /* 0x0003e80000100800 */
[----:B------:R2:W-:Y:S01]  /*65a0*/  STL [R1+0x5ec], R66 ;  /* 0x0005ec4201007387 */ /* 0x0005e20000100800 */
[----:B0-----:R-:W-:Y:S01]  /*65b0*/  IADD3.X R67, R0, UR13, RZ, P3, !PT ;  /* 0x0000000d00437c10 */ /* 0x001fe20009ffe4ff */
[----:B------:R-:W-:Y:S01]  /*65c0*/  UIADD3.64 UR12, UR8, 0x2, URZ ;  /* 0x00000002080c7897 */ /* 0x000fe2000fffe03f */
[----:B-1----:R-:W-:-:S03]  /*65d0*/  IADD3 R68, P3, R7, UR16, RZ ;  /* 0x0000001007447c10 */ /* 0x002fc6000ff7e0ff */
[----:B------:R0:W-:Y:S01]  /*65e0*/  STL [R1+0x5f4], R67 ;  /* 0x0005f44301007387 */ /* 0x0001e20000100800 */
[----:B--2---:R-:W-:-:S05]  /*65f0*/  IADD3 R66, P2, R3, UR16, RZ ;  /* 0x0000001003427c10 */ /* 0x004fca000ff5e0ff */
[----:B------:R1:W-:Y:S01]  /*6600*/  STL [R1+0x620], R66 ;  /* 0x0006204201007387 */ /* 0x0003e20000100800 */
[----:B0-----:R-:W-:-:S03]  /*6610*/  IADD3.X R67, R2, UR17, RZ, P0, !PT ;  /* 0x0000001102437c10 */ /* 0x001fc600087fe4ff */
[----:B------:R0:W-:Y:S04]  /*6620*/  STL [R1+0x628], R68 ;  /* 0x0006284401007387 */ /* 0x0001e80000100800 */
[----:B------:R2:W-:Y:S01]  /*6630*/  STL [R1+0x5fc], R67 ;  /* 0x0005fc4301007387 */ /* 0x0005e20000100800 */
[----:B-1----:R-:W-:Y:S01]  /*6640*/  IADD3.X R66, R0, UR17, RZ, P1, !PT ;  /* 0x0000001100427c10 */ /* 0x002fe20008ffe4ff */
[----:B------:R-:W-:Y:S01]  /*6650*/  UIADD3.64 UR16, UR8, 0x4, URZ ;  /* 0x0000000408107897 */ /* 0x000fe2000fffe03f */
[----:B0-----:R-:W-:-:S03]  /*6660*/  IADD3 R68, P1, R7, UR55, RZ ;  /* 0x0000003707447c10 */ /* 0x001fc6000ff3e0ff */
[----:B------:R0:W-:Y:S01]  /*6670*/  STL [R1+0x604], R66 ;  /* 0x0006044201007387 */ /* 0x0001e20000100800 */
[----:B--2---:R-:W-:-:S05]  /*6680*/  IADD3 R67, P0, R3, UR55, RZ ;  /* 0x0000003703437c10 */ /* 0x004fca000ff1e0ff */
[----:B------:R1:W-:Y:S01]  /*6690*/  STL [R1+0x630], R67 ;  /* 0x0006304301007387 */ /* 0x0003e20000100800 */
[----:B0-----:R-:W-:-:S03]  /*66a0*/  IADD3.X R66, R2, UR56, RZ, P4, !PT ;  /* 0x0000003802427c10 */ /* 0x001fc6000a7fe4ff */
[----:B------:R0:W-:Y:S04]  /*66b0*/  STL [R1+0x638], R68 ;  /* 0x0006384401007387 */ /* 0x0001e80000100800 */
[----:B------:R2:W-:Y:S01]  /*66c0*/  STL [R1+0x60c], R66 ;  /* 0x00060c4201007387 */ /* 0x0005e20000100800 */
[----:B-1----:R-:W-:Y:S01]  /*66d0*/  IADD3.X R67, R0, UR56, RZ, P5, !PT ;  /* 0x0000003800437c10 */ /* 0x002fe2000affe4ff */
[----:B------:R-:W-:Y:S02]  /*66e0*/  UIADD3.64 UR56, UR8, 0x1fe, URZ ;  /* 0x000001fe08387897 */ /* 0x000fe4000fffe03f */
[----:B------:R-:W-:Y:S01]  /*66f0*/  UIADD3.64 UR56, UR8, 0x604, URZ ;  /* 0x0000060408387897 */ /* 0x000fe2000fffe03f */
[----:B0-----:R-:W-:Y:S01]  /*6700*/  IADD3 R68, P5, R7, UR53, RZ ;  /* 0x0000003507447c10 */ /* 0x001fe2000ffbe0ff */
        /* <DEDUP_REMOVED lines=88> */
[----:B-1----:R-:W-:Y:S02]  /*6c90*/  IADD3.X R67, R0, UR50, RZ, P2, !PT ;  /* 0x0000003200437c10 */ /* 0x002fe400097fe4ff */
        /* <DEDUP_REMOVED lines=26> */
[----:B0-----:R-:W-:-:S03]  /*6e40*/  LOP3.LUT R68, R65, 0x30, RZ, 0x3c, !PT ;  /* 0x0000003041447812 */ /* 0x001fc600078e3cff */
[----:B------:R0:W-:Y:S01]  /*6e50*/  STL [R1+0x6e4], R66 ;  /* 0x0006e44201007387 */ /* 0x0001e20000100800 */
[C---:B--2---:R-:W-:Y:S02]  /*6e60*/  LOP3.LUT R67, R65.reuse, 0x20, RZ, 0x3c, !PT ;  /* 0x0000002041437812 */ /* 0x044fe400078e3cff */
[----:B0-----:R-:W-:-:S05]  /*6e70*/  LOP3.LUT R66, R65, 0x10, RZ, 0x3c, !PT ;  /* 0x0000001041427812 */ /* 0x001fca00078e3cff */
[----:B------:R0:W-:Y:S04]  /*6e80*/  STL [R1+0x920], R66 ;  /* 0x0009204201007387 */ /* 0x0001e80000100800 */
[----:B------:R1:W-:Y:S04]  /*6e90*/  STL [R1+0x91c], R67 ;  /* 0x00091c4301007387 */ /* 0x0003e80000100800 */
[----:B------:R2:W-:Y:S01]  /*6ea0*/  STL [R1+0x918], R68 ;  /* 0x0009184401007387 */ /* 0x0005e20000100800 */
[C---:B0-----:R-:W-:Y:S02]  /*6eb0*/  LOP3.LUT R66, R65.reuse, 0x40, RZ, 0x3c, !PT ;  /* 0x0000004041427812 */ /* 0x041fe400078e3cff */
[----:B-1----:R-:W-:-:S03]  /*6ec0*/  LOP3.LUT R67, R65, 0x50, RZ, 0x3c, !PT ;  /* 0x0000005041437812 */ /* 0x002fc600078e3cff */
[----:B------:R0:W-:Y:S01]  /*6ed0*/  STL [R1+0x914], R66 ;  /* 0x0009144201007387 */ /* 0x0001e20000100800 */
[----:B--2---:R-:W-:-:S03]  /*6ee0*/  LOP3.LUT R68, R65, 0x60, RZ, 0x3c, !PT ;  /* 0x0000006041447812 */ /* 0x004fc600078e3cff */
[----:B------:R1:W-:Y:S04]  /*6ef0*/  STL [R1+0x910], R67 ;  /* 0x0009104301007387 */ /* 0x0003e80000100800 */
[----:B------:R-:W-:Y:S01]  /*6f00*/  STL [R1+0x90c], R68 ;  /* 0x00090c4401007387 */ /* 0x000fe20000100800 */
[----:B0-----:R-:W-:Y:S02]  /*6f10*/  LOP3.LUT R66, R65, 0x70, RZ, 0x3c, !PT ;  /* 0x0000007041427812 */ /* 0x001fe400078e3cff */
[----:B------:R-:W-:Y:S02]  /*6f20*/  IADD3 R65, P3, R7, UR21, RZ ;  /* 0x0000001507417c10 */ /* 0x000fe4000ff7e0ff */
[C---:B-1----:R-:W-:Y:S01]  /*6f30*/  IADD3 R67, P6, R3.reuse, UR21, RZ ;  /* 0x0000001503437c10 */ /* 0x042fe2000ffde0ff */
[----:B------:R0:W-:Y:S04]  /*6f40*/  STL [R1+0x908], R66 ;  /* 0x0009084201007387 */ /* 0x0001e80000100800 */
[----:B------:R1:W-:Y:S04]  /*6f50*/  STL [R1+0x710], R67 ;  /* 0x0007104301007387 */ /* 0x0003e80000100800 */
[----:B------:R2:W-:Y:S01]  /*6f60*/  STL [R1+0x718], R65 ;  /* 0x0007184101007387 */ /* 0x0005e20000100800 */
[----:B0-----:R-:W-:-:S02]  /*6f70*/  IADD3 R66, P2, R3, UR22, RZ ;  /* 0x0000001603427c10 */ /* 0x001fc4000ff5e0ff */
[----:B-1----:R-:W-:-:S03]  /*6f80*/  IADD3.X R67, R2, UR30, RZ, P1, !PT ;  /* 0x0000001e02437c10 */ /* 0x002fc60008ffe4ff */
[----:B------:R0:W-:Y:S01]  /*6f90*/  STL [R1+0x720], R66 ;  /* 0x0007204201007387 */ /* 0x0001e20000100800 */
[----:B--2---:R-:W-:-:S03]  /*6fa0*/  IADD3 R65, P1, R7, UR22, RZ ;  /* 0x0000001607417c10 */ /* 0x004fc6000ff3e0ff */
[----:B------:R1:W-:Y:S01]  /*6fb0*/  STL [R1+0x6ec], R67 ;  /* 0x0006ec4301007387 */ /* 0x0003e20000100800 */
[----:B------:R-:W-:-:S03]  /*6fc0*/  UMOV UR22, UR42 ;  /* 0x0000002a00167c82 */ /* 0x000fc60008000000 */
[----:B------:R2:W-:Y:S01]  /*6fd0*/  STL [R1+0x728], R65 ;  /* 0x0007284101007387 */ /* 0x0005e20000100800 */
[----:B0-----:R-:W-:Y:S02]  /*6fe0*/  IADD3.X R66, R0, UR30, RZ, P0, !PT ;  /* 0x0000001e00427c10 */ /* 0x001fe400087fe4ff */
[----:B-1----:R-:W-:-:S03]  /*6ff0*/  IADD3 R67, P0, R3, UR23, RZ ;  /* 0x0000001703437c10 */ /* 0x002fc6000ff1e0ff */
[----:B------:R0:W-:Y:S01]  /*7000*/  STL [R1+0x6f4], R66 ;  /* 0x0006f44201007387 */ /* 0x0001e20000100800 */
[----:B--2---:R-:W-:-:S03]  /*7010*/  IADD3.X R65, R2, UR31, RZ, P5, !PT ;  /* 0x0000001f02417c10 */ /* 0x004fc6000affe4ff */
[----:B------:R1:W-:Y:S04]  /*7020*/  STL [R1+0x730], R67 ;  /* 0x0007304301007387 */ /* 0x0003e80000100800 */
[----:B------:R2:W-:Y:S01]  /*7030*/  STL [R1+0x6fc], R65 ;  /* 0x0006fc4101007387 */ /* 0x0005e20000100800 */
[----:B0-----:R-:W-:Y:S01]  /*7040*/  IADD3 R66, P5, R7, UR23, RZ ;  /* 0x0000001707427c10 */ /* 0x001fe2000ffbe0ff */
[----:B------:R-:W-:Y:S01]  /*7050*/  UMOV UR23, 0x40000040 ;  /* 0x4000004000177882 */ /* 0x000fe20000000000 */
[----:B-1----:R-:W-:-:S03]  /*7060*/  IADD3.X R67, R0, UR31, RZ, P4, !PT ;  /* 0x0000001f00437c10 */ /* 0x002fc6000a7fe4ff */
[----:B------:R0:W-:Y:S01]  /*7070*/  STL [R1+0x738], R66 ;  /* 0x0007384201007387 */ /* 0x0001e20000100800 */
[----:B--2---:R-:W-:-:S03]  /*7080*/  IADD3 R65, P4, R3, UR26, RZ ;  /* 0x0000001a03417c10 */ /* 0x004fc6000ff9e0ff */
[----:B------:R1:W-:Y:S04]  /*7090*/  STL [R1+0x704], R67 ;  /* 0x0007044301007387 */ /* 0x0003e80000100800 */
[----:B------:R2:W-:Y:S01]  /*70a0*/  STL [R1+0x740], R65 ;  /* 0x0007404101007387 */ /* 0x0005e20000100800 */
[C---:B0-----:R-:W-:Y:S02]  /*70b0*/  IADD3.X R66, R2.reuse, UR34, RZ, P6, !PT ;  /* 0x0000002202427c10 */ /* 0x041fe4000b7fe4ff */
[----:B-1----:R-:W-:-:S03]  /*70c0*/  IADD3.X R67, R2, UR35, RZ, P2, !PT ;  /* 0x0000002302437c10 */ /* 0x002fc600097fe4ff */
[----:B------:R0:W-:Y:S01]  /*70d0*/  STL [R1+0x70c], R66 ;  /* 0x00070c4201007387 */ /* 0x0001e20000100800 */
[----:B--2---:R-:W-:-:S05]  /*70e0*/  IADD3 R65, P6, R7, UR26, RZ ;  /* 0x0000001a07417c10 */ /* 0x004fca000ffde0ff */
[----:B------:R1:W-:Y:S01]  /*70f0*/  STL [R1+0x748], R65 ;  /* 0x0007484101007387 */ /* 0x0003e20000100800 */
[----:B0-----:R-:W-:-:S05]  /*7100*/  IADD3.X R66, R0, UR34, RZ, P3, !PT ;  /* 0x0000002200427c10 */ /* 0x001fca0009ffe4ff */
[----:B------:R0:W-:Y:S01]  /*7110*/  STL [R1+0x714], R66 ;  /* 0x0007144201007387 */ /* 0x0001e20000100800 */
[----:B-1----:R-:W-:-:S05]  /*7120*/  IADD3 R65, P3, R3, UR58, RZ ;  /* 0x0000003a03417c10 */ /* 0x002fca000ff7e0ff */
[----:B------:R1:W-:Y:S01]  /*7130*/  STL [R1+0x750], R65 ;  /* 0x0007504101007387 */ /* 0x0003e20000100800 */
[----:B0-----:R-:W-:-:S03]  /*7140*/  IADD3 R66, P2, R7, UR59, RZ ;  /* 0x0000003b07427c10 */ /* 0x001fc6000ff5e0ff */
[----:B------:R0:W-:Y:S04]  /*7150*/  STL [R1+0x71c], R67 ;  /* 0x00071c4301007387 */ /* 0x0001e80000100800 */
[----:B------:R2:W-:Y:S01]  /*7160*/  STL [R1+0x758], R66 ;  /* 0x0007584201007387 */ /* 0x0005e20000100800 */
[----:B-1----:R-:W-:Y:S02]  /*7170*/  IADD3.X R65, R0, UR35, RZ, P1, !PT ;  /* 0x0000002300417c10 */ /* 0x002fe40008ffe4ff */
[----:B0-----:R-:W-:-:S03]  /*7180*/  IADD3.X R67, R2, UR38, RZ, P0, !PT ;  /* 0x0000002602437c10 */ /* 0x001fc600087fe4ff */
[----:B------:R0:W-:Y:S01]  /*7190*/  STL [R1+0x724], R65 ;  /* 0x0007244101007387 */ /* 0x0001e20000100800 */
[----:B--2---:R-:W-:-:S03]  /*71a0*/  IADD3.X R66, R0, UR38, RZ, P5, !PT ;  /* 0x0000002600427c10 */ /* 0x004fc6000affe4ff */
[----:B------:R1:W-:Y:S04]  /*71b0*/  STL [R1+0x72c], R67 ;  /* 0x00072c4301007387 */ /* 0x0003e80000100800 */
[----:B------:R2:W-:Y:S01]  /*71c0*/  STL [R1+0x734], R66 ;  /* 0x0007344201007387 */ /* 0x0005e20000100800 */
[----:B0-----:R-:W-:Y:S02]  /*71d0*/  IADD3.X R65, R2, UR39, RZ, P4, !PT ;  /* 0x0000002702417c10 */ /* 0x001fe4000a7fe4ff */
[----:B-1----:R-:W-:-:S03]  /*71e0*/  IADD3.X R67, R0, UR39, RZ, P6, !PT ;  /* 0x0000002700437c10 */ /* 0x002fc6000b7fe4ff */
[----:B------:R0:W-:Y:S01]  /*71f0*/  STL [R1+0x73c], R65 ;  /* 0x00073c4101007387 */ /* 0x0001e20000100800 */
[----:B--2---:R-:W-:-:S03]  /*7200*/  IADD3.X R66, R2, UR27, RZ, P3, !PT ;  /* 0x0000001b02427c10 */ /* 0x004fc60009ffe4ff */
[----:B------:R1:W-:Y:S04]  /*7210*/  STL [R1+0x744], R67 ;  /* 0x0007444301007387 */ /* 0x0003e80000100800 */
[----:B------:R1:W-:Y:S01]  /*7220*/  STL [R1+0x74c], R66 ;  /* 0x00074c4201007387 */ /* 0x0003e20000100800 */
[----:B0-----:R-:W-:-:S05]  /*7230*/  IADD3.X R65, R0, UR27, RZ, P2, !PT ;  /* 0x0000001b00417c10 */ /* 0x001fca00097fe4ff */
[----:B------:R1:W-:Y:S02]  /*7240*/  STL [R1+0x754], R65 ;  /* 0x0007544101007387 */ /* 0x0003e40000100800 */
.L_x_2:
[----:B------:R-:W-:Y:S01]  /*7250*/  STL [R1+0xae8], R170 ;  /* 0x000ae8aa01007387 */ /* 0x000fe20000100800 */
[----:B------:R-:W0:Y:S01]  /*7260*/  LDC R85, c[0x0][0x230] ;  /* 0x00008c00ff557b82 */ /* 0x000e220000000800 */
[----:B------:R-:W-:Y:S02]  /*7270*/  MOV R82, UR49 ;  /* 0x0000003100527c02 */ /* 0x000fe40008000f00 */
[----:B------:R-:W-:Y:S01]  /*7280*/  STL [R1+0xae4], R171 ;  /* 0x000ae4ab01007387 */ /* 0x000fe20000100800 */
[----:B-1----:R-:W-:Y:S02]  /*7290*/  MOV R67, UR48 ;  /* 0x0000003000437c02 */ /* 0x002fe40008000f00 */
[----:B------:R-:W-:Y:S01]  /*72a0*/  MOV R66, UR53 ;  /* 0x0000003500427c02 */ /* 0x000fe20008000f00 */
[----:B------:R-:W-:Y:S04]  /*72b0*/  STL [R1+0xae0], R172 ;  /* 0x000ae0ac01007387 */ /* 0x000fe80000100800 */
        /* <DEDUP_REMOVED lines=41> */
[----:B------:R-:W-:Y:S01]  /*7550*/  STL [R1+0xa38], R8 ;  /* 0x000a380801007387 */ /* 0x000fe20000100800 */
[----:B0-----:R-:W-:-:S03]  /*7560*/  IMAD R85, R64, -0x80, R85 ;  /* 0xffffff8040557824 */ /* 0x001fc600078e0255 */
[----:B------:R-:W-:Y:S04]  /*7570*/  STL [R1+0xa34], R58 ;  /* 0x000a343a01007387 */ /* 0x000fe80000100800 */
[----:B------:R-:W-:Y:S04]  /*7580*/  STL [R1+0xa30], R21 ;  /* 0x000a301501007387 */ /* 0x000fe80000100800 */
[----:B------:R-:W-:Y:S04]  /*7590*/  STL [R1+0xa2c], R57 ;  /* 0x000a2c3901007387 */ /* 0x000fe80000100800 */
[----:B------:R-:W-:Y:S04]  /*75a0*/  STL [R1+0xa28], R20 ;  /* 0x000a281401007387 */ /* 0x000fe80000100800 */
[----:B------:R-:W-:Y:S01]  /*75b0*/  STL [R1+0xa24], R56 ;  /* 0x000a243801007387 */ /* 0x000fe20000100800 */
[----:B------:R-:W-:-:S03]  /*75c0*/  ISETP.GT.AND P0, PT, R85, RZ, PT ;  /* 0x000000ff5500720c */ /* 0x000fc60003f04270 */
[----:B------:R-:W-:Y:S04]  /*75d0*/  STL [R1+0xa20], R19 ;  /* 0x000a201301007387 */ /* 0x000fe80000100800 */
[----:B------:R-:W-:Y:S04]  /*75e0*/  STL [R1+0xa1c], R23 ;  /* 0x000a1c1701007387 */ /* 0x000fe80000100800 */
[----:B------:R-:W-:Y:S04]  /*75f0*/  STL [R1+0xa18], R17 ;  /* 0x000a181101007387 */ /* 0x000fe80000100800 */
[----:B------:R-:W-:Y:S04]  /*7600*/  STL [R1+0xa14], R22 ;  /* 0x000a141601007387 */ /* 0x000fe80000100800 */
[----:B------:R-:W-:Y:S04]  /*7610*/  STL [R1+0xa10], R15 ;  /* 0x000a100f01007387 */ /* 0x000fe80000100800 */
[----:B------:R0:W-:Y:S04]  /*7620*/  STL [R1+0x938], R82 ;  /* 0x0009385201007387 */ /* 0x0001e80000100800 */
[----:B------:R1:W-:Y:S04]  /*7630*/  STL [R1+0x934], R67 ;  /* 0x0009344301007387 */ /* 0x0003e80000100800 */
[----:B------:R2:W-:Y:S01]  /*7640*/  STL [R1+0x930], R66 ;  /* 0x0009304201007387 */ /* 0x0005e20000100800 */
[----:B0-----:R-:W-:-:S02]  /*7650*/  MOV R82, UR52 ;  /* 0x0000003400527c02 */ /* 0x001fc40008000f00 */
[----:B-1----:R-:W-:-:S03]  /*7660*/  MOV R67, UR57 ;  /* 0x0000003900437c02 */ /* 0x002fc60008000f00 */
[----:B------:R0:W-:Y:S01]  /*7670*/  STL [R1+0x92c], R82 ;  /* 0x00092c5201007387 */ /* 0x0001e20000100800 */
[----:B--2---:R-:W-:-:S03]  /*7680*/  MOV R66, UR56 ;  /* 0x0000003800427c02 */ /* 0x004fc60008000f00 */
[----:B------:R-:W2:Y:S01]  /*7690*/  LDL R83, [R1+0x73c] ;  /* 0x00073c0001537983 */ /* 0x000ea20000100800 */
[----:B------:R-:W-:-:S03]  /*76a0*/  PRMT R117, RZ, 0x7610, R117 ;  /* 0x00007610ff757816 */ /* 0x000fc60000000075 */
[----:B------:R1:W-:Y:S04]  /*76b0*/  STL [R1+0x928], R67 ;  /* 0x0009284301007387 */ /* 0x0003e80000100800 */
[----:B0-----:R-:W3:Y:S01]  /*76c0*/  LDL R82, [R1+0x740] ;  /* 0x0007400001527983 */ /* 0x001ee20000100800 */
[----:B------:R-:W-:Y:S02]  /*76d0*/  PRMT R145, RZ, 0x7610, R145 ;  /* 0x00007610ff917816 */ /* 0x000fe40000000091 */
[C---:B------:R-:W-:Y:S01]  /*76e0*/  ISETP.GT.AND P1, PT, R85.reuse, 0x1, PT ;  /* 0x000000015500780c */ /* 0x040fe20003f24270 */
[----:B------:R0:W-:Y:S01]  /*76f0*/  STL [R1+0x924], R66 ;  /* 0x0009244201007387 */ /* 0x0001e20000100800 */
[----:B------:R-:W-:Y:S01]  /*7700*/  PRMT R118, RZ, 0x7610, R118 ;  /* 0x00007610ff767816 */ /* 0x000fe20000000076 */
[----:B-1----:R-:W-:Y:S01]  /*7710*/  @P0 IMAD.MOV.U32 R67, RZ, RZ, R0 ;  /* 0x000000ffff430224 */ /* 0x002fe200078e0000 */
[----:B------:R-:W-:Y:S01]  /*7720*/  PRMT R120, RZ, 0x7610, R120 ;  /* 0x00007610ff787816 */ /* 0x000fe20000000078 */
[----:B------:R-:W-:Y:S01]  /*7730*/  STL [R1+0x9b0], R64 ;  /* 0x0009b04001007387 */ /* 0x000fe20000100800 */
[----:B------:R-:W-:-:S03]  /*7740*/  ISETP.GT.AND P2, PT, R85, 0x2, PT ;  /* 0x000000025500780c */ /* 0x000fc60003f44270 */
[----:B------:R-:W-:Y:S01]  /*7750*/  STL [R1+0x9b8], R7 ;  /* 0x0009b80701007387 */ /* 0x000fe20000100800 */
[----:B0-----:R-:W-:-:S03]  /*7760*/  @P0 IMAD.MOV.U32 R66, RZ, RZ, R7 ;  /* 0x000000ffff420224 */ /* 0x001fc600078e0007 */
[----:B------:R-:W-:Y:S04]  /*7770*/  STL [R1+0x9b4], R0 ;  /* 0x0009b40001007387 */ /* 0x000fe80000100800 */
[----:B------:R0:W4:Y:S04]  /*7780*/  @P0 LDG.E.U8 R117, desc[UR6][R66.64] ;  /* 0x0000000642750981 */ /* 0x000128000c1e1100 */
[----:B------:R-:W-:Y:S04]  /*7790*/  STL [R1+0x9c0], R3 ;  /* 0x0009c00301007387 */ /* 0x000fe80000100800 */
[----:B------:R-:W-:Y:S01]  /*77a0*/  STL [R1+0x9bc], R2 ;  /* 0x0009bc0201007387 */ /* 0x000fe20000100800 */
[----:B0-----:R-:W-:-:S02]  /*77b0*/  @P0 IMAD.MOV.U32 R66, RZ, RZ, R3 ;  /* 0x000000ffff420224 */ /* 0x001fc400078e0003 */
[----:B------:R-:W-:-:S05]  /*77c0*/  @P0 IMAD.MOV.U32 R67, RZ, RZ, R2 ;  /* 0x000000ffff430224 */ /* 0x000fca00078e0002 */
[----:B------:R0:W5:Y:S04]  /*77d0*/  @P0 LDG.E.U8 R145, desc[UR6][R66.64] ;  /* 0x0000000642910981 */ /* 0x000168000c1e1100 */
[----:B------:R-:W0:Y:S04]  /*77e0*/  LDL R66, [R1+0x754] ;  /* 0x0007540001427983 */ /* 0x000e280000100800 */
[----:B------:R-:W0:Y:S01]  /*77f0*/  LDL R67, [R1+0x758] ;  /* 0x0007580001437983 */ /* 0x000e220000100800 */
[----:B------:R-:W-:Y:S02]  /*7800*/  PRMT R79, RZ, 0x7610, R79 ;  /* 0x00007610ff4f7816 */ /* 0x000fe4000000004f */
[----:B------:R-:W-:-:S02]  /*7810*/  PRMT R77, RZ, 0x7610, R77 ;  /* 0x00007610ff4d7816 */ /* 0x000fc4000000004d */
[----:B------:R-:W-:Y:S02]  /*7820*/  ISETP.GT.AND P0, PT, R85, 0x3, PT ;  /* 0x000000035500780c */ /* 0x000fe40003f04270 */
[----:B0-----:R-:W-:-:S04]  /*7830*/  @P1 LOP3.LUT R67, R67, R66, RZ, 0x3c, !PT ;  /* 0x0000004243431212 */ /* 0x001fc800078e3cff */
[----:B------:R-:W-:-:S04]  /*7840*/  @P1 LOP3.LUT R66, R67, R66, RZ, 0x3c, !PT ;  /* 0x0000004243421212 */ /* 0x000fc800078e3cff */
[----:B------:R-:W-:-:S05]  /*7850*/  @P1 LOP3.LUT R67, R67, R66, RZ, 0x3c, !PT ;  /* 0x0000004243431212 */ /* 0x000fca00078e3cff */
[----:B------:R0:W5:Y:S04]  /*7860*/  @P1 LDG.E.U8 R118, desc[UR6][R66.64] ;  /* 0x0000000642761981 */ /* 0x000168000c1e1100 */
[----:B------:R-:W0:Y:S04]  /*7870*/  LDL R66, [R1+0x74c] ;  /* 0x00074c0001427983 */ /* 0x000e280000100800 */
[----:B------:R-:W0:Y:S02]  /*7880*/  LDL R67, [R1+0x750] ;  /* 0x0007500001437983 */ /* 0x000e240000100800 */
        /* <DEDUP_REMOVED lines=9> */
[----:B------:R3:W5:Y:S01]  /*7920*/  @P2 LDG.E.U8 R79, desc[UR6][R66.64] ;  /* 0x00000006424f2981 */ /* 0x000762000c1e1100 */
[----:B------:R-:W-:Y:S02]  /*7930*/  PRMT R122, RZ, 0x7610, R122 ;  /* 0x00007610ff7a7816 */ /* 0x000fe4000000007a */
[----:B------:R-:W-:Y:S02]  /*7940*/  PRMT R110, RZ, 0x7610, R110 ;  /* 0x00007610ff6e7816 */ /* 0x000fe4000000006e */
[----:B------:R-:W-:Y:S01]  /*7950*/  ISETP.GT.AND P1, PT, R85, 0x4, PT ;  /* 0x000000045500780c */ /* 0x000fe20003f24270 */
[----:B---3--:R-:W-:Y:S02]  /*7960*/  @P2 IMAD.MOV.U32 R66, RZ, RZ, R82 ;  /* 0x000000ffff422224 */ /* 0x008fe400078e0052 */
[----:B--2---:R-:W-:Y:S01]  /*7970*/  @P2 IMAD.MOV.U32 R67, RZ, RZ, R83 ;  /* 0x000000ffff432224 */ /* 0x004fe200078e0053 */
[----:B------:R-:W-:Y:S01]  /*7980*/  PRMT R86, RZ, 0x7610, R86 ;  /* 0x00007610ff567816 */ /* 0x000fe20000000056 */
[----:B------:R-:W2:Y:S04]  /*7990*/  LDL R83, [R1+0x714] ;  /* 0x0007140001537983 */ /* 0x000ea80000100800 */
[----:B------:R0:W3:Y:S04]  /*79a0*/  @P2 LDG.E.U8 R77, desc[UR6][R66.64] ;  /* 0x00000006424d2981 */ /* 0x0000e8000c1e1100 */
[----:B------:R-:W4:Y:S04]  /*79b0*/  LDL R82, [R1+0x718] ;  /* 0x0007180001527983 */ /* 0x000f280000100800 */
[----:B------:R-:W0:Y:S04]  /*79c0*/  LDL R66, [R1+0x734] ;  /* 0x0007340001427983 */ /* 0x000e280000100800 */
[----:B------:R-:W0:Y:S02]  /*79d0*/  LDL R67, [R1+0x738] ;  /* 0x0007380001437983 */ /* 0x000e240000100800 */
[----:B0-----:R-:W-:-:S04]  /*79e0*/  @P0 LOP3.LUT R67, R67, R66, RZ, 0x3c, !PT ;  /* 0x0000004243430212 */ /* 0x001fc800078e3cff */
[----:B------:R-:W-:-:S04]  /*79f0*/  @P0 LOP3.LUT R66, R67, R66, RZ, 0x3c, !PT ;  /* 0x0000004243420212 */ /* 0x000fc800078e3cff */
[----:B------:R-:W-:-:S05]  /*7a00*/  @P0 LOP3.LUT R67, R67, R66, RZ, 0x3c, !PT ;  /* 0x0000004243430212 */ /* 0x000fca00078e3cff */
[----:B------:R0:W3:Y:S04]  /*7a10*/  @P0 LDG.E.U8 R122, desc[UR6][R66.64] ;  /* 0x00000006427a0981 */ /* 0x0000e8000c1e1100 */
        /* <DEDUP_REMOVED lines=13> */
[----:B------:R-:W0:Y:S01]  /*7af0*/  LDL R67, [R1+0x720] ;  /* 0x0007200001437983 */ /* 0x000e220000100800 */
[----:B------:R-:W-:Y:S02]  /*7b00*/  ISETP.GT.AND P2, PT, R85, 0x5, PT ;  /* 0x000000055500780c */ /* 0x000fe40003f44270 */
[----:B------:R-:W-:-:S02]  /*7b10*/  PRMT R75, RZ, 0x7610, R75 ;  /* 0x00007610ff4b7816 */ /* 0x000fc4000000004b */
[----:B------:R-:W-:Y:S02]  /*7b20*/  PRMT R81, RZ, 0x7610, R81 ;  /* 0x00007610ff517816 */ /* 0x000fe40000000051 */
[----:B0-----:R-:W-:-:S04]  /*7b30*/  @P1 LOP3.LUT R67, R67, R66, RZ, 0x3c, !PT ;  /* 0x0000004243431212 */ /* 0x001fc800078e3cff */
[----:B------:R-:W-:-:S04]  /*7b40*/  @P1 LOP3.LUT R66, R67, R66, RZ, 0x3c, !PT ;  /* 0x0000004243421212 */ /* 0x000fc800078e3cff */
[----:B------:R-:W-:-:S05]  /*7b50*/  @P1 LOP3.LUT R67, R67, R66, RZ, 0x3c, !PT ;  /* 0x0000004243431212 */ /* 0x000fca00078e3cff */
[----:B------:R4:W3:Y:S02]  /*7b60*/  @P1 LDG.E.U8 R75, desc[UR6][R66.64] ;  /* 0x00000006424b1981 */ /* 0x0008e4000c1e1100 */
[----:B----4-:R-:W-:Y:S02]  /*7b70*/  @P2 IMAD.MOV.U32 R66, RZ, RZ, R82 ;  /* 0x000000ffff422224 */ /* 0x010fe400078e0052 */
[----:B--2---:R-:W-:Y:S01]  /*7b80*/  @P2 IMAD.MOV.U32 R67, RZ, RZ, R83 ;  /* 0x000000ffff432224 */ /* 0x004fe200078e0053 */
[----:B------:R-:W-:Y:S01]  /*7b90*/  PRMT R111, RZ, 0x7610, R111 ;  /* 0x00007610ff6f7816 */ /* 0x000fe2000000006f */
[----:B------:R-:W2:Y:S04]  /*7ba0*/  LDL R83, [R1+0x6ec] ;  /* 0x0006ec0001537983 */ /* 0x000ea80000100800 */
[----:B------:R0:W4:Y:S01]  /*7bb0*/  @P2 LDG.E.U8 R81, desc[UR6][R66.64] ;  /* 0x0000000642512981 */ /* 0x000122000c1e1100 */
[----:B------:R-:W-:-:S02]  /*7bc0*/  ISETP.GT.AND P0, PT, R85, 0x6, PT ;  /* 0x000000065500780c */ /* 0x000fc40003f04270 */
[----:B------:R-:W-:Y:S01]  /*7bd0*/  PRMT R116, RZ, 0x7610, R116 ;  /* 0x00007610ff747816 */ /* 0x000fe20000000074 */
[----:B------:R-:W5:Y:S04]  /*7be0*/  LDL R82, [R1+0x6f0] ;  /* 0x0006f00001527983 */ /* 0x000f680000100800 */
[----:B------:R-:W0:Y:S04]  /*7bf0*/  LDL R66, [R1+0x70c] ;  /* 0x00070c0001427983 */ /* 0x000e280000100800 */
[----:B------:R-:W0:Y:S02]  /*7c00*/  LDL R67, [R1+0x710] ;  /* 0x0007100001437983 */ /* 0x000e240000100800 */
[----:B0-----:R-:W-:-:S04]  /*7c10*/  @P2 LOP3.LUT R67, R67, R66, RZ, 0x3c, !PT ;  /* 0x0000004243432212 */ /* 0x001fc800078e3cff */
[----:B------:R-:W-:-:S04]  /*7c20*/  @P2 LOP3.LUT R66, R67, R66, RZ, 0x3c, !PT ;  /* 0x0000004243422212 */ /* 0x000fc800078e3cff */
[----:B------:R-:W-:-:S05]  /*7c30*/  @P2 LOP3.LUT R67, R67, R66, RZ, 0x3c, !PT ;  /* 0x0000004243432212 */ /* 0x000fca00078e3cff */
[----:B------:R0:W4:Y:S04]  /*7c40*/  @P2 LDG.E.U8 R111, desc[UR6][R66.64] ;  /* 0x00000006426f2981 */ /* 0x000128000c1e1100 */
[----:B------:R-:W0:Y:S04]  /*7c50*/  LDL R66, [R1+0x704] ;  /* 0x0007040001427983 */ /* 0x000e280000100800 */
[----:B------:R-:W0:Y:S02]  /*7c60*/  LDL R67, [R1+0x708] ;  /* 0x0007080001437983 */ /* 0x000e240000100800 */
[----:B0-----:R-:W-:-:S04]  /*7c70*/  @P0 LOP3.LUT R67, R67, R66, RZ, 0x3c, !PT ;  /* 0x0000004243430212 */ /* 0x001fc800078e3cff */
[----:B------:R-:W-:-:S04]  /*7c80*/  @P0 LOP3.LUT R66, R67, R66, RZ, 0x3c, !PT ;  /* 0x0000004243420212 */ /* 0x000fc800078e3cff */
[----:B------:R-:W-:-:S05]  /*7c90*/  @P0 LOP3.LUT R67, R67, R66, RZ, 0x3c, !PT ;  /* 0x0000004243430212 */ /* 0x000fca00078e3cff */
[----:B------:R0:W4:Y:S04]  /*7ca0*/  @P0 LDG.E.U8 R116, desc[UR6][R66.64] ;  /* 0x0000000642740981 */ /* 0x000128000c1e1100 */
[----:B------:R-:W0:Y:S04]  /*7cb0*/  LDL R66, [R1+0x6fc] ;  /* 0x0006fc0001427983 */ /* 0x000e280000100800 */
[----:B------:R-:W0:Y:S01]  /*7cc0*/  LDL R67, [R1+0x700] ;  /* 0x0007000001437983 */ /* 0x000e220000100800 */
[----:B------:R-:W-:Y:S02]  /*7cd0*/  PRMT R73, RZ, 0x7610, R73 ;  /* 0x00007610ff497816 */ /* 0x000fe40000000049 */
[----:B0-----:R-:W-:-:S04]  /*7ce0*/  @P0 LOP3.LUT R67, R67, R66, RZ, 0x3c, !PT ;  /* 0x0000004243430212 */ /* 0x001fc800078e3cff */
[----:B------:R-:W-:-:S04]  /*7cf0*/  @P0 LOP3.LUT R66, R67, R66, RZ, 0x3c, !PT ;  /* 0x0000004243420212 */ /* 0x000fc800078e3cff */
[----:B------:R-:W-:-:S05]  /*7d00*/  @P0 LOP3.LUT R67, R67, R66, RZ, 0x3c, !PT ;  /* 0x0000004243430212 */ /* 0x000fca00078e3cff */
[----:B------:R0:W4:Y:S04]  /*7d10*/  @P0 LDG.E.U8 R73, desc[UR6][R66.64] ;  /* 0x0000000642490981 */ /* 0x000128000c1e1100 */
[----:B------:R-:W0:Y:S04]  /*7d20*/  LDL R66, [R1+0x6f4] ;  /* 0x0006f40001427983 */ /* 0x000e280000100800 */
[----:B------:R-:W0:Y:S01]  /*7d30*/  LDL R67, [R1+0x6f8] ;  /* 0x0006f80001437983 */ /* 0x000e220000100800 */
[----:B------:R-:W-:Y:S02]  /*7d40*/  ISETP.GT.AND P1, PT, R85, 0x7, PT ;  /* 0x000000075500780c */ /* 0x000fe40003f24270 */
[----:B------:R-:W-:-:S02]  /*7d50*/  PRMT R121, RZ, 0x7610, R121 ;  /* 0x00007610ff797816 */ /* 0x000fc40000000079 */
[----:B------:R-:W-:-:S09]  /*7d60*/  PRMT R109, RZ, 0x7610, R109 ;  /* 0x00007610ff6d7816 */ /* 0x000fd2000000006d */
[----:B0-----:R-:W-:-:S04]  /*7d70*/  @P1 LOP3.LUT R67, R67, R66, RZ, 0x3c, !PT ;  /* 0x0000004243431212 */ /* 0x001fc800078e3cff */
[----:B------:R-:W-:-:S04]  /*7d80*/  @P1 LOP3.LUT R66, R67, R66, RZ, 0x3c, !PT ;  /* 0x0000004243421212 */ /* 0x000fc800078e3cff */
[----:B------:R-:W-:-:S05]  /*7d90*/  @P1 LOP3.LUT R67, R67, R66, RZ, 0x3c, !PT ;  /* 0x0000004243431212 */ /* 0x000fca00078e3cff */
[----:B------:R5:W4:Y:S02]  /*7da0*/  @P1 LDG.E.U8 R121, desc[UR6][R66.64] ;  /* 0x0000000642791981 */ /* 0x000b24000c1e1100 */
[----:B-----5:R-:W-:Y:S02]  /*7db0*/  @P1 IMAD.MOV.U32 R66, RZ, RZ, R82 ;  /* 0x000000ffff421224 */ /* 0x020fe400078e0052 */
[----:B--2---:R-:W-:Y:S01]  /*7dc0*/  @P1 IMAD.MOV.U32 R67, RZ, RZ, R83 ;  /* 0x000000ffff431224 */ /* 0x004fe200078e0053 */
[----:B------:R-:W-:Y:S01]  /*7dd0*/  ISETP.GT.AND P2, PT, R85, 0x8, PT ;  /* 0x000000085500780c */ /* 0x000fe20003f44270 */
[----:B------:R-:W2:Y:S04]  /*7de0*/  LDL R83, [R1+0x6c4] ;  /* 0x0006c40001537983 */ /* 0x000ea80000100800 */
[----:B------:R0:W5:Y:S01]  /*7df0*/  @P1 LDG.E.U8 R109, desc[UR6][R66.64] ;  /* 0x00000006426d1981 */ /* 0x000162000c1e1100 */
[----:B------:R-:W-:-:S02]  /*7e00*/  PRMT R115, RZ, 0x7610, R115 ;  /* 0x00007610ff737816 */ /* 0x000fc40000000073 */
[----:B------:R-:W-:Y:S01]  /*7e10*/  PRMT R71, RZ, 0x7610, R71 ;  /* 0x00007610ff477816 */ /* 0x000fe20000000047 */
[----:B------:R-:W2:Y:S04]  /*7e20*/  LDL R82, [R1+0x6c8] ;  /* 0x0006c80001527983 */ /* 0x000ea80000100800 */
        /* <DEDUP_REMOVED lines=13> */
[----:B------:R-:W0:Y:S01]  /*7f00*/  LDL R67, [R1+0x6d8] ;  /* 0x0006d80001437983 */ /* 0x000e220000100800 */
[C---:B------:R-:W-:Y:S02]  /*7f10*/  ISETP.GT.AND P0, PT, R85.reuse, 0x9, PT ;  /* 0x000000095500780c */ /* 0x040fe40003f04270 */
[----:B------:R-:W-:-:S02]  /*7f20*/  ISETP.GT.AND P1, PT, R85, 0xa, PT ;  /* 0x0000000a5500780c */ /* 0x000fc40003f24270 */
[----:B------:R-:W-:Y:S02]  /*7f30*/  PRMT R112, RZ, 0x7610, R112 ;  /* 0x00007610ff707816 */ /* 0x000fe40000000070 */
[----:B------:R-:W-:-:S09]  /*7f40*/  PRMT R69, RZ, 0x7610, R69 ;  /* 0x00007610ff457816 */ /* 0x000fd20000000045 */
[----:B--2---:R1:W2:Y:S04]  /*7f50*/  @P1 LDG.E.U8 R69, desc[UR6][R82.64] ;  /* 0x0000000652451981 */ /* 0x0042a8000c1e1100 */
[----:B------:R-:W1:Y:S04]  /*7f60*/  LDL R82, [R1+0x6bc] ;  /* 0x0006bc0001527983 */ /* 0x000e680000100800 */
[----:B------:R-:W1:Y:S01]  /*7f70*/  LDL R83, [R1+0x6c0] ;  /* 0x0006c00001537983 */ /* 0x000e620000100800 */
[----:B0-----:R-:W-:-:S04]  /*7f80*/  @P0 LOP3.LUT R67, R67, R66, RZ, 0x3c, !PT ;  /* 0x0000004243430212 */ /* 0x001fc800078e3cff */
[----:B------:R-:W-:-:S04]  /*7f90*/  @P0 LOP3.LUT R66, R67, R66, RZ, 0x3c, !PT ;  /* 0x0000004243420212 */ /* 0x000fc800078e3cff */
[----:B------:R-:W-:-:S05]  /*7fa0*/  @P0 LOP3.LUT R67, R67, R66, RZ, 0x3c, !PT ;  /* 0x0000004243430212 */ /* 0x000fca00078e3cff */
[----:B------:R0:W2:Y:S04]  /*7fb0*/  @P0 LDG.E.U8 R112, desc[UR6][R66.64] ;  /* 0x0000000642700981 */ /* 0x0000a8000c1e1100 */
[----:B------:R-:W0:Y:S04]  /*7fc0*/  LDL R66, [R1+0x6cc] ;  /* 0x0006cc0001427983 */ /* 0x000e280000100800 */
[----:B------:R-:W0:Y:S01]  /*7fd0*/  LDL R67, [R1+0x6d0] ;  /* 0x0006d00001437983 */ /* 0x000e220000100800 */
[----:B------:R-:W-:Y:S02]  /*7fe0*/  PRMT R102, RZ, 0x7610, R102 ;  /* 0x00007610ff667816 */ /* 0x000fe40000000066 */
[----:B-1----:R-:W-:-:S04]  /*7ff0*/  @P1 LOP3.LUT R83, R83, R82, RZ, 0x3c, !PT ;  /* 0x0000005253531212 */ /* 0x002fc800078e3cff */
[----:B------:R-:W-:-:S04]  /*8000*/  @P1 LOP3.LUT R82, R83, R82, RZ, 0x3c, !PT ;  /* 0x0000005253521212 */ /* 0x000fc800078e3cff */
[----:B------:R-:W-:Y:S02]  /*8010*/  @P1 LOP3.LUT R83, R83, R82, RZ, 0x3c, !PT ;  /* 0x0000005253531212 */ /* 0x000fe400078e3cff */
[----:B0-----:R-:W-:-:S04]  /*8020*/  @P0 LOP3.LUT R67, R67, R66, RZ, 0x3c, !PT ;  /* 0x0000004243430212 */ /* 0x001fc800078e3cff */
[----:B------:R-:W-:-:S04]  /*8030*/  @P0 LOP3.LUT R66, R67, R66, RZ, 0x3c, !PT ;  /* 0x0000004243420212 */ /* 0x000fc800078e3cff */
[----:B------:R-:W-:-:S05]  /*8040*/  @P0 LOP3.LUT R67, R67, R66, RZ, 0x3c, !PT ;  /* 0x0000004243430212 */ /* 0x000fca00078e3cff */
[----:B------:R0:W2:Y:S02]  /*8050*/  @P0 LDG.E.U8 R102, desc[UR6][R66.64] ;  /* 0x0000000642660981 */ /* 0x0000a4000c1e1100 */
[----:B0-----:R-:W-:-:S06]  /*8060*/  PRMT R67, RZ, 0x7610, R67 ;  /* 0x00007610ff437816 */ /* 0x001fcc0000000043 */
[----:B------:R0:W2:Y:S04]  /*8070*/  @P1 LDG.E.U8 R67, desc[UR6][R82.64] ;  /* 0x0000000652431981 */ /* 0x0000a8000c1e1100 */
[----:B------:R-:W0:Y:S04]  /*8080*/  LDL R82, [R1+0x6b4] ;  /* 0x0006b40001527983 */ /* 0x000e280000100800 */
[----:B------:R-:W0:Y:S01]  /*8090*/  LDL R83, [R1+0x6b8] ;  /* 0x0006b80001537983 */ /* 0x000e220000100800 */
[----:B------:R-:W-:Y:S02]  /*80a0*/  ISETP.GT.AND P2, PT, R85, 0xb, PT ;  /* 0x0000000b5500780c */ /* 0x000fe40003f44270 */
[----:B------:R-:W-:-:S11]  /*80b0*/  PRMT R108, RZ, 0x7610, R108 ;  /* 0x00007610ff6c7816 */ /* 0x000fd6000000006c */
[----:B0-----:R-:W-:-:S04]  /*80c0*/  @P2 LOP3.LUT R83, R83, R82, RZ, 0x3c, !PT ;  /* 0x0000005253532212 */ /* 0x001fc800078e3cff */
[----:B------:R-:W-:-:S04]  /*80d0*/  @P2 LOP3.LUT R82, R83, R82, RZ, 0x3c, !PT ;  /* 0x0000005253522212 */ /* 0x000fc800078e3cff */
[----:B------:R-:W-:-:S05]  /*80e0*/  @P2 LOP3.LUT R83, R83, R82, RZ, 0x3c, !PT ;  /* 0x0000005253532212 */ /* 0x000fca00078e3cff */
[----:B------:R0:W2:Y:S04]  /*80f0*/  @P2 LDG.E.U8 R108, desc[UR6][R82.64] ;  /* 0x00000006526c2981 */ /* 0x0000a8000c1e1100 */
[----:B------:R-:W0:Y:S04]  /*8100*/  LDL R82, [R1+0x6ac] ;  /* 0x0006ac0001527983 */ /* 0x000e280000100800 */
[----:B------:R-:W0:Y:S01]  /*8110*/  LDL R83, [R1+0x6b0] ;  /* 0x0006b00001537983 */ /* 0x000e220000100800 */
[----:B------:R-:W-:Y:S02]  /*8120*/  PRMT R113, RZ, 0x7610, R113 ;  /* 0x00007610ff717816 */ /* 0x000fe40000000071 */
[----:B0-----:R-:W-:-:S04]  /*8130*/  @P2 LOP3.LUT R83, R83, R82, RZ, 0x3c, !PT ;  /* 0x0000005253532212 */ /* 0x001fc800078e3cff */
[----:B------:R-:W-:-:S04]  /*8140*/  @P2 LOP3.LUT R82, R83, R82, RZ, 0x3c, !PT ;  /* 0x0000005253522212 */ /* 0x000fc800078e3cff */
[----:B------:R-:W-:-:S05]  /*8150*/  @P2 LOP3.LUT R83, R83, R82, RZ, 0x3c, !PT ;  /* 0x0000005253532212 */ /* 0x000fca00078e3cff */
        /* <DEDUP_REMOVED lines=128> */
[----:B------:R-:W3:Y:S04]  /*8960*/  @P2 LDG.E.U8 R170, desc[UR6][R82.64] ;  /* 0x0000000652aa2981 */ /* 0x000ee8000c1e1100 */
[----:B---3--:R0:W-:Y:S04]  /*8970*/  STL [R1+0x54], R170 ;  /* 0x000054aa01007387 */ /* 0x0081e80000100800 */
[----:B0-----:R-:W3:Y:S04]  /*8980*/  LDL.LU R170, [R1+0xae8] ;  /* 0x000ae80001aa7983 */ /* 0x001ee80000300800 */
[----:B------:R-:W4:Y:S04]  /*8990*/  LDL R82, [R1+0x61c] ;  /* 0x00061c0001527983 */ /* 0x000f280000100800 */
[----:B------:R-:W4:Y:S01]  /*89a0*/  LDL R83, [R1+0x620] ;  /* 0x0006200001537983 */ /* 0x000f220000100800 */
[----:B------:R-:W-:-:S02]  /*89b0*/  PRMT R171, RZ, 0x7610, R171 ;  /* 0x00007610ffab7816 */ /* 0x000fc400000000ab */
[----:B----4-:R-:W-:-:S04]  /*89c0*/  @P2 LOP3.LUT R83, R83, R82, RZ, 0x3c, !PT ;  /* 0x0000005253532212 */ /* 0x010fc800078e3cff */
[----:B------:R-:W-:-:S04]  /*89d0*/  @P2 LOP3.LUT R82, R83, R82, RZ, 0x3c, !PT ;  /* 0x0000005253522212 */ /* 0x000fc800078e3cff */
[----:B------:R-:W-:-:S05]  /*89e0*/  @P2 LOP3.LUT R83, R83, R82, RZ, 0x3c, !PT ;  /* 0x0000005253532212 */ /* 0x000fca00078e3cff */
[----:B------:R-:W4:Y:S01]  /*89f0*/  @P2 LDG.E.U8 R171, desc[UR6][R82.64] ;  /* 0x0000000652ab2981 */ /* 0x000f22000c1e1100 */
[----:B------:R-:W-:-:S03]  /*8a00*/  ISETP.GT.AND P0, PT, R85, 0x15, PT ;  /* 0x000000155500780c */ /* 0x000fc60003f04270 */
[----:B----4-:R0:W-:Y:S04]  /*8a10*/  STL [R1+0x50], R171 ;  /* 0x000050ab01007387 */ /* 0x0101e80000100800 */
[----:B0-----:R-:W4:Y:S04]  /*8a20*/  LDL.LU R171, [R1+0xae4] ;  /* 0x000ae40001ab7983 */ /* 0x001f280000300800 */
[----:B------:R-:W5:Y:S04]  /*8a30*/  LDL R82, [R1+0x614] ;  /* 0x0006140001527983 */ /* 0x000f680000100800 */
[----:B------:R-:W5:Y:S01]  /*8a40*/  LDL R83, [R1+0x618] ;  /* 0x0006180001537983 */ /* 0x000f620000100800 */
[----:B------:R-:W-:-:S02]  /*8a50*/  PRMT R172, RZ, 0x7610, R172 ;  /* 0x00007610ffac7816 */ /* 0x000fc400000000ac */
[----:B-----5:R-:W-:-:S04]  /*8a60*/  @P0 LOP3.LUT R83, R83, R82, RZ, 0x3c, !PT ;  /* 0x0000005253530212 */ /* 0x020fc800078e3cff */
[----:B------:R-:W-:-:S04]  /*8a70*/  @P0 LOP3.LUT R82, R83, R82, RZ, 0x3c, !PT ;  /* 0x0000005253520212 */ /* 0x000fc800078e3cff */
[----:B------:R-:W-:-:S05]  /*8a80*/  @P0 LOP3.LUT R83, R83, R82, RZ, 0x3c, !PT ;  /* 0x0000005253530212 */ /* 0x000fca00078e3cff */
[----:B------:R-:W5:Y:S04]  /*8a90*/  @P0 LDG.E.U8 R172, desc[UR6][R82.64] ;  /* 0x0000000652ac0981 */ /* 0x000f68000c1e1100 */
[----:B-----5:R0:W-:Y:S04]  /*8aa0*/  STL [R1+0x4c], R172 ;  /* 0x00004cac01007387 */ /* 0x0201e80000100800 */
[----:B0-----:R-:W5:Y:S04]  /*8ab0*/  LDL.LU R172, [R1+0xae0] ;  /* 0x000ae00001ac7983 */ /* 0x001f680000300800 */
[----:B------:R-:W2:Y:S04]  /*8ac0*/  LDL R82, [R1+0x60c] ;  /* 0x00060c0001527983 */ /* 0x000ea80000100800 */
[----:B------:R-:W2:Y:S01]  /*8ad0*/  LDL R83, [R1+0x610] ;  /* 0x0006100001537983 */ /* 0x000ea20000100800 */
[----:B------:R-:W-:-:S02]  /*8ae0*/  PRMT R173, RZ, 0x7610, R173 ;  /* 0x00007610ffad7816 */ /* 0x000fc400000000ad */
[----:B--2---:R-:W-:-:S04]  /*8af0*/  @P0 LOP3.LUT R83, R83, R82, RZ, 0x3c, !PT ;  /* 0x0000005253530212 */ /* 0x004fc800078e3cff */
[----:B------:R-:W-:-:S04]  /*8b00*/  @P0 LOP3.LUT R82, R83, R82, RZ, 0x3c, !PT ;  /* 0x0000005253520212 */ /* 0x000fc800078e3cff */
[----:B------:R-:W-:-:S05]  /*8b10*/  @P0 LOP3.LUT R83, R83, R82, RZ, 0x3c, !PT ;  /* 0x0000005253530212 */ /* 0x000fca00078e3cff */
[----:B------:R-:W2:Y:S01]  /*8b20*/  @P0 LDG.E.U8 R173, desc[UR6][R82.64] ;  /* 0x0000000652ad0981 */ /* 0x000ea2000c1e1100 */
[----:B------:R-:W-:-:S03]  /*8b30*/  ISETP.GT.AND P1, PT, R85, 0x16, PT ;  /* 0x000000165500780c */ /* 0x000fc60003f24270 */
[----:B--2---:R0:W-:Y:S04]  /*8b40*/  STL [R1+0x48], R173 ;  /* 0x000048ad01007387 */ /* 0x0041e80000100800 */
[----:B0-----:R-:W2:Y:S04]  /*8b50*/  LDL.LU R173, [R1+0xadc] ;  /* 0x000adc0001ad7983 */ /* 0x001ea80000300800 */
[----:B------:R-:W3:Y:S04]  /*8b60*/  LDL R82, [R1+0x604] ;  /* 0x0006040001527983 */ /* 0x000ee80000100800 */
[----:B------:R-:W3:Y:S01]  /*8b70*/  LDL R83, [R1+0x608] ;  /* 0x0006080001537983 */ /* 0x000ee20000100800 */
[----:B------:R-:W-:-:S02]  /*8b80*/  PRMT R174, RZ, 0x7610, R174 ;  /* 0x00007610ffae7816 */ /* 0x000fc400000000ae */
[----:B---3--:R-:W-:-:S04]  /*8b90*/  @P1 LOP3.LUT R83, R83, R82, RZ, 0x3c, !PT ;  /* 0x0000005253531212 */ /* 0x008fc800078e3cff */
        /* <DEDUP_REMOVED lines=211> */
[----:B------:R0:W5:Y:S04]  /*98d0*/  @P0 LDG.E.U8 R7, desc[UR6][R82.64] ;  /* 0x0000000652070981 */ /* 0x000168000c1e1100 */
[----:B------:R-:W0:Y:S04]  /*98e0*/  LDL R82, [R1+0x54c] ;  /* 0x00054c0001527983 */ /* 0x000e280000100800 */
[----:B------:R-:W0:Y:S01]  /*98f0*/  LDL R83, [R1+0x550] ;  /* 0x0005500001537983 */ /* 0x000e220000100800 */
[----:B------:R-:W-:Y:S02]  /*9900*/  PRMT R3, RZ, 0x7610, R3 ;  /* 0x00007610ff037816 */ /* 0x000fe40000000003 */
[----:B0-----:R-:W-:-:S04]  /*9910*/  @P0 LOP3.LUT R83, R83, R82, RZ, 0x3c, !PT ;  /* 0x0000005253530212 */ /* 0x001fc800078e3cff */
[----:B------:R-:W-:-:S04]  /*9920*/  @P0 LOP3.LUT R82, R83, R82, RZ, 0x3c, !PT ;  /* 0x0000005253520212 */ /* 0x000fc800078e3cff */
[----:B------:R-:W-:-:S05]  /*9930*/  @P0 LOP3.LUT R83, R83, R82, RZ, 0x3c, !PT ;  /* 0x0000005253530212 */ /* 0x000fca00078e3cff */
[----:B------:R0:W5:Y:S04]  /*9940*/  @P0 LDG.E.U8 R3, desc[UR6][R82.64] ;  /* 0x0000000652030981 */ /* 0x000168000c1e1100 */
[----:B------:R-:W0:Y:S04]  /*9950*/  LDL R82, [R1+0x544] ;  /* 0x0005440001527983 */ /* 0x000e280000100800 */
[----:B------:R-:W0:Y:S01]  /*9960*/  LDL R83, [R1+0x548] ;  /* 0x0005480001537983 */ /* 0x000e220000100800 */
[----:B------:R-:W-:Y:S02]  /*9970*/  ISETP.GT.AND P1, PT, R85, 0x22, PT ;  /* 0x000000225500780c */ /* 0x000fe40003f24270 */
[----:B------:R-:W-:-:S11]  /*9980*/  PRMT R208, RZ, 0x7610, R208 ;  /* 0x00007610ffd07816 */ /* 0x000fd600000000d0 */
[----:B0-----:R-:W-:-:S04]  /*9990*/  @P1 LOP3.LUT R83, R83, R82, RZ, 0x3c, !PT ;  /* 0x0000005253531212 */ /* 0x001fc800078e3cff */
[----:B------:R-:W-:-:S04]  /*99a0*/  @P1 LOP3.LUT R82, R83, R82, RZ, 0x3c, !PT ;  /* 0x0000005253521212 */ /* 0x000fc800078e3cff */
[----:B------:R-:W-:-:S05]  /*99b0*/  @P1 LOP3.LUT R83, R83, R82, RZ, 0x3c, !PT ;  /* 0x0000005253531212 */ /* 0x000fca00078e3cff */
[----:B------:R-:W2:Y:S04]  /*99c0*/  @P1 LDG.E.U8 R208, desc[UR6][R82.64] ;  /* 0x0000000652d01981 */ /* 0x000ea8000c1e1100 */
        /* <DEDUP_REMOVED lines=8> */
[----:B------:R-:W3:Y:S01]  /*9a50*/  @P1 LDG.E.U8 R210, desc[UR6][R82.64] ;  /* 0x0000000652d21981 */ /* 0x000ee2000c1e1100 */
[----:B------:R-:W-:-:S03]  /*9a60*/  ISETP.GT.AND P2, PT, R85, 0x23, PT ;  /* 0x000000235500780c */ /* 0x000fc60003f44270 */
        /* <DEDUP_REMOVED lines=8> */
[----:B------:R-:W4:Y:S04]  /*9af0*/  @P2 LDG.E.U8 R18, desc[UR6][R82.64] ;  /* 0x0000000652122981 */ /* 0x000f28000c1e1100 */
        /* <DEDUP_REMOVED lines=46> */
[----:B------:R-:W-:-:S11]  /*9de0*/  PRMT R5, RZ, 0x7610, R5 ;  /* 0x00007610ff057816 */ /* 0x000fd60000000005 */
[----:B0-----:R-:W-:-:S04]  /*9df0*/  @P2 LOP3.LUT R83, R83, R82, RZ, 0x3c, !PT ;  /* 0x0000005253532212 */ /* 0x001fc800078e3cff */
        /* <DEDUP_REMOVED lines=173> */
[----:B------:R0:W3:Y:S04]  /*a8d0*/  @P2 LDG.E.U8 R89, desc[UR6][R82.64] ;  /* 0x0000000652592981 */ /* 0x0000e8000c1e1100 */
[----:B------:R-:W0:Y:S04]  /*a8e0*/  LDL R82, [R1+0x46c] ;  /* 0x00046c0001527983 */ /* 0x000e280000100800 */
[----:B------:R-:W0:Y:S01]  /*a8f0*/  LDL R83, [R1+0x470] ;  /* 0x0004700001537983 */ /* 0x000e220000100800 */
[----:B------:R-:W-:Y:S02]  /*a900*/  PRMT R56, RZ, 0x7610, R56 ;  /* 0x00007610ff387816 */ /* 0x000fe40000000038 */
[----:B0-----:R-:W-:-:S04]  /*a910*/  @P2 LOP3.LUT R83, R83, R82, RZ, 0x3c, !PT ;  /* 0x0000005253532212 */ /* 0x001fc800078e3cff */
[----:B------:R-:W-:-:S04]  /*a920*/  @P2 LOP3.LUT R82, R83, R82, RZ, 0x3c, !PT ;  /* 0x0000005253522212 */ /* 0x000fc800078e3cff */
[----:B------:R-:W-:-:S05]  /*a930*/  @P2 LOP3.LUT R83, R83, R82, RZ, 0x3c, !PT ;  /* 0x0000005253532212 */ /* 0x000fca00078e3cff */
[----:B------:R-:W4:Y:S04]  /*a940*/  @P2 LDG.E.U8 R56, desc[UR6][R82.64] ;  /* 0x0000000652382981 */ /* 0x000f28000c1e1100 */
[----:B---3--:R0:W-:Y:S04]  /*a950*/  STL [R1+0x2c], R89 ;  /* 0x00002c5901007387 */ /* 0x0081e80000100800 */
[----:B0-----:R-:W3:Y:S04]  /*a960*/  LDL R89, [R1+0x8e0] ;  /* 0x0008e00001597983 */ /* 0x001ee80000100800 */
[----:B----4-:R0:W-:Y:S04]  /*a970*/  STL [R1+0x28], R56 ;  /* 0x0000283801007387 */ /* 0x0101e80000100800 */
[----:B0-----:R-:W4:Y:S04]  /*a980*/  LDL.LU R56, [R1+0xa24] ;  /* 0x000a240001387983 */ /* 0x001f280000300800 */
[----:B------:R-:W5:Y:S04]  /*a990*/  LDL R82, [R1+0x8f4] ;  /* 0x0008f40001527983 */ /* 0x000f680000100800 */
[----:B------:R-:W5:Y:S01]  /*a9a0*/  LDL R83, [R1+0x8f8] ;  /* 0x0008f80001537983 */ /* 0x000f620000100800 */
[----:B------:R-:W-:-:S02]  /*a9b0*/  ISETP.GT.AND P0, PT, R85, 0x30, PT ;  /* 0x000000305500780c */ /* 0x000fc40003f04270 */
[----:B------:R-:W-:-:S11]  /*a9c0*/  PRMT R19, RZ, 0x7610, R19 ;  /* 0x00007610ff137816 */ /* 0x000fd60000000013 */
        /* <DEDUP_REMOVED lines=21> */
[----:B--2---:R0:W-:Y:S04]  /*ab20*/  STL [R1+0x20], R142 ;  /* 0x0000208e01007387 */ /* 0x0041e80000100800 */
[----:B0-----:R-:W2:Y:S04]  /*ab30*/  LDL R142, [R1+0x8c8] ;  /* 0x0008c800018e7983 */ /* 0x001ea80000100800 */
[----:B---3--:R0:W-:Y:S04]  /*ab40*/  STL [R1+0x1c], R23 ;  /* 0x00001c1701007387 */ /* 0x0081e80000100800 */
[----:B0-----:R-:W3:Y:S04]  /*ab50*/  LDL.LU R23, [R1+0xa1c] ;  /* 0x000a1c0001177983 */ /* 0x001ee80000300800 */
[----:B------:R-:W4:Y:S01]  /*ab60*/  LDL R83, [R1+0x8dc] ;  /* 0x0008dc0001537983 */ /* 0x000f220000100800 */
[----:B------:R-:W-:Y:S01]  /*ab70*/  PRMT R17, RZ, 0x7610, R17 ;  /* 0x00007610ff117816 */ /* 0x000fe20000000011 */
[----:B------:R-:W-:-:S02]  /*ab80*/  @P1 IMAD.MOV.U32 R82, RZ, RZ, R89 ;  /* 0x000000ffff521224 */ /* 0x000fc400078e0059 */
[----:B------:R-:W5:Y:S04]  /*ab90*/  LDL R89, [R1+0x8c0] ;  /* 0x0008c00001597983 */ /* 0x000f680000100800 */
[----:B----4-:R-:W4:Y:S01]  /*aba0*/  @P1 LDG.E.U8 R17, desc[UR6][R82.64] ;  /* 0x0000000652111981 */ /* 0x010f22000c1e1100 */
[----:B------:R-:W-:-:S03]  /*abb0*/  ISETP.GT.AND P2, PT, R85, 0x32, PT ;  /* 0x000000325500780c */ /* 0x000fc60003f44270 */
[----:B----4-:R0:W-:Y:S04]  /*abc0*/  STL [R1+0x18], R17 ;  /* 0x0000181101007387 */ /* 0x0101e80000100800 */
[----:B0-----:R-:W4:Y:S04]  /*abd0*/  LDL.LU R17, [R1+0xa18] ;  /* 0x000a180001117983 */ /* 0x001f280000300800 */
[----:B------:R-:W2:Y:S04]  /*abe0*/  LDL R82, [R1+0x8d4] ;  /* 0x0008d40001527983 */ /* 0x000ea80000100800 */
[----:B------:R-:W2:Y:S01]  /*abf0*/  LDL R83, [R1+0x8d8] ;  /* 0x0008d80001537983 */ /* 0x000ea20000100800 */
[----:B------:R-:W-:-:S02]  /*ac00*/  PRMT R22, RZ, 0x7610, R22 ;  /* 0x00007610ff167816 */ /* 0x000fc40000000016 */
[----:B--2---:R-:W-:-:S04]  /*ac10*/  @P2 LOP3.LUT R83, R83, R82, RZ, 0x3c, !PT ;  /* 0x0000005253532212 */ /* 0x004fc800078e3cff */
        /* <DEDUP_REMOVED lines=8> */
[----:B------:R-:W-:Y:S02]  /*aca0*/  ISETP.GT.AND P0, PT, R85, 0x33, PT ;  /* 0x000000335500780c */ /* 0x000fe40003f04270 */
[----:B---3--:R-:W-:-:S04]  /*acb0*/  @P2 LOP3.LUT R83, R83, R82, RZ, 0x3c, !PT ;  /* 0x0000005253532212 */ /* 0x008fc800078e3cff */
[----:B------:R-:W-:-:S04]  /*acc0*/  @P2 LOP3.LUT R82, R83, R82, RZ, 0x3c, !PT ;  /* 0x0000005253522212 */ /* 0x000fc800078e3cff */
[----:B------:R-:W-:-:S05]  /*acd0*/  @P2 LOP3.LUT R83, R83, R82, RZ, 0x3c, !PT ;  /* 0x0000005253532212 */ /* 0x000fca00078e3cff */
[----:B------:R0:W3:Y:S04]  /*ace0*/  @P2 LDG.E.U8 R125, desc[UR6][R82.64] ;  /* 0x00000006527d2981 */ /* 0x0000e8000c1e1100 */
[----:B------:R-:W5:Y:S01]  /*acf0*/  LDL R83, [R1+0x8c4] ;  /* 0x0008c40001537983 */ /* 0x000f620000100800 */
[----:B------:R-:W-:Y:S01]  /*ad00*/  PRMT R15, RZ, 0x7610, R15 ;  /* 0x00007610ff0f7816 */ /* 0x000fe2000000000f */
[----:B0-----:R-:W-:Y:S02]  /*ad10*/  @P0 IMAD.MOV.U32 R82, RZ, RZ, R142 ;  /* 0x000000ffff520224 */ /* 0x001fe400078e008e */
[----:B---3--:R0:W-:Y:S01]  /*ad20*/  STL [R1+0x10], R125 ;  /* 0x0000107d01007387 */ /* 0x0081e20000100800 */
[----:B------:R-:W-:-:S03]  /*ad30*/  PRMT R88, RZ, 0x7610, R88 ;  /* 0x00007610ff587816 */ /* 0x000fc60000000058 */
[----:B------:R-:W3:Y:S04]  /*ad40*/  LDL R142, [R1+0x8a4] ;  /* 0x0008a400018e7983 */ /* 0x000ee80000100800 */
[----:B-----5:R1:W5:Y:S04]  /*ad50*/  @P0 LDG.E.U8 R15, desc[UR6][R82.64] ;  /* 0x00000006520f0981 */ /* 0x020368000c1e1100 */
[----:B0-----:R-:W4:Y:S04]  /*ad60*/  LDL R125, [R1+0x8b0] ;  /* 0x0008b000017d7983 */ /* 0x001f280000100800 */
[----:B------:R-:W2:Y:S01]  /*ad70*/  LDL R83, [R1+0x8bc] ;  /* 0x0008bc0001537983 */ /* 0x000ea20000100800 */
[----:B-1----:R-:W-:Y:S01]  /*ad80*/  @P0 IMAD.MOV.U32 R82, RZ, RZ, R89 ;  /* 0x000000ffff520224 */ /* 0x002fe200078e0059 */
[----:B------:R-:W-:-:S02]  /*ad90*/  ISETP.GT.AND P1, PT, R85, 0x34, PT ;  /* 0x000000345500780c */ /* 0x000fc40003f24270 */
[----:B-----5:R0:W-:Y:S01]  /*ada0*/  STL [R1+0xc], R15 ;  /* 0x00000c0f01007387 */ /* 0x0201e20000100800 */
[----:B------:R-:W-:-:S03]  /*adb0*/  PRMT R143, RZ, 0x7610, R143 ;  /* 0x00007610ff8f7816 */ /* 0x000fc6000000008f */
[----:B------:R-:W5:Y:S04]  /*adc0*/  LDL R89, [R1+0x89c] ;  /* 0x00089c0001597983 */ /* 0x000f680000100800 */
[----:B--2---:R-:W2:Y:S04]  /*add0*/  @P0 LDG.E.U8 R88, desc[UR6][R82.64] ;  /* 0x0000000652580981 */ /* 0x004ea8000c1e1100 */
[----:B0-----:R-:W3:Y:S04]  /*ade0*/  LDL R15, [R1+0x8a8] ;  /* 0x0008a800010f7983 */ /* 0x001ee80000100800 */
[----:B------:R-:W4:Y:S04]  /*adf0*/  LDL R82, [R1+0x8b4] ;  /* 0x0008b40001527983 */ /* 0x000f280000100800 */
[----:B------:R-:W4:Y:S04]  /*ae00*/  LDL R83, [R1+0x8b8] ;  /* 0x0008b80001537983 */ /* 0x000f280000100800 */
[----:B--2---:R0:W-:Y:S01]  /*ae10*/  STL [R1+0x8], R88 ;  /* 0x0000085801007387 */ /* 0x0041e20000100800 */
[----:B------:R-:W-:-:S03]  /*ae20*/  PRMT R124, RZ, 0x7610, R124 ;  /* 0x00007610ff7c7816 */ /* 0x000fc6000000007c */
[----:B0-----:R-:W2:Y:S01]  /*ae30*/  LDL R88, [R1+0x8a0] ;  /* 0x0008a00001587983 */ /* 0x001ea20000100800 */
[----:B----4-:R-:W-:-:S04]  /*ae40*/  @P1 LOP3.LUT R83, R83, R82, RZ, 0x3c, !PT ;  /* 0x0000005253531212 */ /* 0x010fc800078e3cff */
[----:B------:R-:W-:-:S04]  /*ae50*/  @P1 LOP3.LUT R82, R83, R82, RZ, 0x3c, !PT ;  /* 0x0000005253521212 */ /* 0x000fc800078e3cff */
[----:B------:R-:W-:-:S05]  /*ae60*/  @P1 LOP3.LUT R83, R83, R82, RZ, 0x3c, !PT ;  /* 0x0000005253531212 */ /* 0x000fca00078e3cff */
[----:B------:R0:W4:Y:S04]  /*ae70*/  @P1 LDG.E.U8 R143, desc[UR6][R82.64] ;  /* 0x00000006528f1981 */ /* 0x000128000c1e1100 */
[----:B------:R-:W5:Y:S01]  /*ae80*/  LDL R83, [R1+0x8ac] ;  /* 0x0008ac0001537983 */ /* 0x000f620000100800 */
[----:B0-----:R-:W-:Y:S01]  /*ae90*/  @P1 IMAD.MOV.U32 R82, RZ, RZ, R125 ;  /* 0x000000ffff521224 */ /* 0x001fe200078e007d */
[----:B------:R-:W-:Y:S02]  /*aea0*/  ISETP.GT.AND P2, PT, R85, 0x35, PT ;  /* 0x000000355500780c */ /* 0x000fe40003f44270 */
[----:B------:R-:W-:Y:S02]  /*aeb0*/  PRMT R252, RZ, 0x7610, R252 ;  /* 0x00007610fffc7816 */ /* 0x000fe400000000fc */
[----:B------:R-:W-:Y:S01]  /*aec0*/  PRMT R251, RZ, 0x7610, R251 ;  /* 0x00007610fffb7816 */ /* 0x000fe200000000fb */
[----:B-----5:R3:W5:Y:S04]  /*aed0*/  @P1 LDG.E.U8 R124, desc[UR6][R82.64] ;  /* 0x00000006527c1981 */ /* 0x020768000c1e1100 */
[----:B----4-:R0:W-:Y:S04]  /*aee0*/  STL [R1+0x4], R143 ;  /* 0x0000048f01007387 */ /* 0x0101e80000100800 */
[----:B------:R-:W4:Y:S01]  /*aef0*/  LDL R125, [R1+0x88c] ;  /* 0x00088c00017d7983 */ /* 0x000f220000100800 */
[----:B---3--:R-:W-:-:S02]  /*af00*/  @P2 IMAD.MOV.U32 R82, RZ, RZ, R15 ;  /* 0x000000ffff522224 */ /* 0x008fc400078e000f */
[----:B------:R-:W-:Y:S01]  /*af10*/  @P2 IMAD.MOV.U32 R83, RZ, RZ, R142 ;  /* 0x000000ffff532224 */ /* 0x000fe200078e008e */
[----:B0-----:R-:W3:Y:S04]  /*af20*/  LDL R143, [R1+0x898] ;  /* 0x00089800018f7983 */ /* 0x001ee80000100800 */
[----:B------:R2:W4:Y:S02]  /*af30*/  @P2 LDG.E.U8 R252, desc[UR6][R82.64] ;  /* 0x0000000652fc2981 */ /* 0x000524000c1e1100 */
[----:B--2---:R-:W-:Y:S02]  /*af40*/  @P2 IMAD.MOV.U32 R82, RZ, RZ, R88 ;  /* 0x000000ffff522224 */ /* 0x004fe400078e0058 */
[----:B------:R-:W-:-:S05]  /*af50*/  @P2 IMAD.MOV.U32 R83, RZ, RZ, R89 ;  /* 0x000000ffff532224 */ /* 0x000fca00078e0059 */
[----:B------:R3:W2:Y:S04]  /*af60*/  @P2 LDG.E.U8 R251, desc[UR6][R82.64] ;  /* 0x0000000652fb2981 */ /* 0x0006a8000c1e1100 */
[----:B-----5:R0:W-:Y:S04]  /*af70*/  STL [R1], R124 ;  /* 0x0000007c01007387 */ /* 0x0201e80000100800 */
[----:B------:R-:W5:Y:S04]  /*af80*/  LDL R83, [R1+0x894] ;  /* 0x0008940001537983 */ /* 0x000f680000100800 */
[----:B------:R-:W2:Y:S04]  /*af90*/  LDL R142, [R1+0x884] ;  /* 0x00088400018e7983 */ /* 0x000ea80000100800 */
[----:B0-----:R-:W4:Y:S04]  /*afa0*/  LDL R124, [R1+0x890] ;  /* 0x00089000017c7983 */ /* 0x001f280000100800 */
[----:B------:R-:W2:Y:S04]  /*afb0*/  LDL R15, [R1+0x888] ;  /* 0x00088800010f7983 */ /* 0x000ea80000100800 */
[----:B------:R-:W2:Y:S04]  /*afc0*/  LDL R89, [R1+0x87c] ;  /* 0x00087c0001597983 */ /* 0x000ea80000100800 */
[----:B------:R-:W2:Y:S01]  /*afd0*/  LDL R88, [R1+0x880] ;  /* 0x0008800001587983 */ /* 0x000ea20000100800 */
[----:B------:R-:W-:-:S02]  /*afe0*/  ISETP.GT.AND P0, PT, R85, 0x36, PT ;  /* 0x000000365500780c */ /* 0x000fc40003f04270 */
[----:B------:R-:W-:Y:S02]  /*aff0*/  ISETP.GT.AND P1, PT, R85, 0x37, PT ;  /* 0x000000375500780c */ /* 0x000fe40003f24270 */
[----:B------:R-:W-:Y:S02]  /*b000*/  PRMT R250, RZ, 0x7610, R250 ;  /* 0x00007610fffa7816 */ /* 0x000fe400000000fa */
[----:B------:R-:W-:-:S07]  /*b010*/  PRMT R249, RZ, 0x7610, R249 ;  /* 0x00007610fff97816 */ /* 0x000fce00000000f9 */
[----:B---3--:R-:W-:Y:S01]  /*b020*/  @P0 IMAD.MOV.U32 R82, RZ, RZ, R143 ;  /* 0x000000ffff520224 */ /* 0x008fe200078e008f */
[----:B------:R-:W-:Y:S01]  /*b030*/  PRMT R248, RZ, 0x7610, R248 ;  /* 0x00007610fff87816 */ /* 0x000fe200000000f8 */
[----:B------:R-:W3:Y:S01]  /*b040*/  LDL R143, [R1+0x878] ;  /* 0x00087800018f7983 */ /* 0x000ee20000100800 */
[----:B------:R-:W-:-:S03]  /*b050*/  PRMT R247, RZ, 0x7610, R247 ;  /* 0x00007610fff77816 */ /* 0x000fc600000000f7 */
[----:B-----5:R4:W5:Y:S02]  /*b060*/  @P0 LDG.E.U8 R250, desc[UR6][R82.64] ;  /* 0x0000000652fa0981 */ /* 0x020964000c1e1100 */
[----:B----4-:R-:W-:Y:S02]  /*b070*/  @P0 IMAD.MOV.U32 R82, RZ, RZ, R124 ;  /* 0x000000ffff520224 */ /* 0x010fe400078e007c */
[----:B------:R-:W-:Y:S01]  /*b080*/  @P0 IMAD.MOV.U32 R83, RZ, RZ, R125 ;  /* 0x000000ffff530224 */ /* 0x000fe200078e007d */
[----:B------:R-:W4:Y:S04]  /*b090*/  LDL R124, [R1+0x870] ;  /* 0x00087000017c7983 */ /* 0x000f280000100800 */
[----:B------:R2:W5:Y:S04]  /*b0a0*/  @P0 LDG.E.U8 R249, desc[UR6][R82.64] ;  /* 0x0000000652f90981 */ /* 0x000568000c1e1100 */
[----:B------:R-:W5:Y:S01]  /*b0b0*/  LDL R125, [R1+0x86c] ;  /* 0x00086c00017d7983 */ /* 0x000f620000100800 */
[----:B--2---:R-:W-:-:S02]  /*b0c0*/  @P1 IMAD.MOV.U32 R82, RZ, RZ, R15 ;  /* 0x000000ffff521224 */ /* 0x004fc400078e000f */
[----:B------:R-:W-:Y:S01]  /*b0d0*/  @P1 IMAD.MOV.U32 R83, RZ, RZ, R142 ;  /* 0x000000ffff531224 */ /* 0x000fe200078e008e */
[----:B------:R-:W2:Y:S04]  /*b0e0*/  LDL R15, [R1+0x868] ;  /* 0x00086800010f7983 */ /* 0x000ea80000100800 */
[----:B------:R0:W2:Y:S04]  /*b0f0*/  @P1 LDG.E.U8 R248, desc[UR6][R82.64] ;  /* 0x0000000652f81981 */ /* 0x0000a8000c1e1100 */
[----:B------:R-:W2:Y:S01]  /*b100*/  LDL R142, [R1+0x864] ;  /* 0x00086400018e7983 */ /* 0x000ea20000100800 */
[----:B0-----:R-:W-:-:S02]  /*b110*/  @P1 IMAD.MOV.U32 R82, RZ, RZ, R88 ;  /* 0x000000ffff521224 */ /* 0x001fc400078e0058 */
[----:B------:R-:W-:Y:S01]  /*b120*/  @P1 IMAD.MOV.U32 R83, RZ, RZ, R89 ;  /* 0x000000ffff531224 */ /* 0x000fe200078e0059 */
[----:B------:R-:W2:Y:S04]  /*b130*/  LDL R88, [R1+0x860] ;  /* 0x0008600001587983 */ /* 0x000ea80000100800 */
[----:B------:R3:W2:Y:S04]  /*b140*/  @P1 LDG.E.U8 R247, desc[UR6][R82.64] ;  /* 0x0000000652f71981 */ /* 0x0006a8000c1e1100 */
[----:B------:R-:W2:Y:S04]  /*b150*/  LDL R89, [R1+0x85c] ;  /* 0x00085c0001597983 */ /* 0x000ea80000100800 */
[----:B------:R-:W4:Y:S01]  /*b160*/  LDL R83, [R1+0x874] ;  /* 0x0008740001537983 */ /* 0x000f220000100800 */
        /* <DEDUP_REMOVED lines=8> */
[----:B----4-:R0:W4:Y:S02]  /*b1f0*/  @P2 LDG.E.U8 R246, desc[UR6][R82.64] ;  /* 0x0000000652f62981 */ /* 0x010124000c1e1100 */
[----:B0-----:R-:W-:Y:S02]  /*b200*/  @P2 IMAD.MOV.U32 R82, RZ, RZ, R124 ;  /* 0x000000ffff522224 */ /* 0x001fe400078e007c */
[----:B-----5:R-:W-:Y:S01]  /*b210*/  @P2 IMAD.MOV.U32 R83, RZ, RZ, R125 ;  /* 0x000000ffff532224 */ /* 0x020fe200078e007d */
[----:B------:R-:W5:Y:S04]  /*b220*/  LDL R124, [R1+0x850] ;  /* 0x00085000017c7983 */ /* 0x000f680000100800 */
[----:B------:R2:W4:Y:S04]  /*b230*/  @P2 LDG.E.U8 R245, desc[UR6][R82.64] ;  /* 0x0000000652f52981 */ /* 0x000528000c1e1100 */
[----:B------:R-:W4:Y:S01]  /*b240*/  LDL R125, [R1+0x84c] ;  /* 0x00084c00017d7983 */ /* 0x000f220000100800 */
        /* <DEDUP_REMOVED lines=10> */
[----:B------:R-:W5:Y:S01]  /*b2f0*/  LDL R83, [R1+0x854] ;  /* 0x0008540001537983 */ /* 0x000f620000100800 */
        /* <DEDUP_REMOVED lines=9> */
[----:B0-----:R-:W-:Y:S02]  /*b390*/  @P1 IMAD.MOV.U32 R82, RZ, RZ, R124 ;  /* 0x000000ffff521224 */ /* 0x001fe400078e007c */
[----:B----4-:R-:W-:Y:S01]  /*b3a0*/  @P1 IMAD.MOV.U32 R83, RZ, RZ, R125 ;  /* 0x000000ffff531224 */ /* 0x010fe200078e007d */
        /* <DEDUP_REMOVED lines=330> */
[C---:B------:R-:W-:Y:S01]  /*c850*/  ISETP.GT.AND P0, PT, R85.reuse, 0x57, PT ;  /* 0x000000575500780c */ /* 0x040fe20003f04270 */
[----:B------:R-:W2:Y:S04]  /*c860*/  LDL R142, [R1+0x390] ;  /* 0x00039000018e7983 */ /* 0x000ea80000100800 */
[----:B------:R0:W2:Y:S01]  /*c870*/  @P1 LDG.E.U8 R135, desc[UR6][R82.64] ;  /* 0x0000000652871981 */ /* 0x0000a2000c1e1100 */
[----:B------:R-:W-:Y:S02]  /*c880*/  PRMT R90, RZ, 0x7610, R90 ;  /* 0x00007610ff5a7816 */ /* 0x000fe4000000005a */
[----:B------:R-:W-:Y:S01]  /*c890*/  ISETP.GT.AND P2, PT, R85, 0x56, PT ;  /* 0x000000565500780c */ /* 0x000fe20003f44270 */
[----:B------:R-:W2:Y:S01]  /*c8a0*/  LDL R15, [R1+0x394] ;  /* 0x00039400010f7983 */ /* 0x000ea20000100800 */
[----:B0-----:R-:W-:-:S02]  /*c8b0*/  @P1 IMAD.MOV.U32 R82, RZ, RZ, R88 ;  /* 0x000000ffff521224 */ /* 0x001fc400078e0058 */
[----:B------:R-:W-:Y:S01]  /*c8c0*/  @P1 IMAD.MOV.U32 R83, RZ, RZ, R89 ;  /* 0x000000ffff531224 */ /* 0x000fe200078e0059 */
[----:B------:R-:W5:Y:S04]  /*c8d0*/  LDL R88, [R1+0x38c] ;  /* 0x00038c0001587983 */ /* 0x000f680000100800 */
[----:B------:R-:W5:Y:S04]  /*c8e0*/  LDL R89, [R1+0x388] ;  /* 0x0003880001597983 */ /* 0x000f680000100800 */
[----:B------:R3:W2:Y:S04]  /*c8f0*/  @P1 LDG.E.U8 R93, desc[UR6][R82.64] ;  /* 0x00000006525d1981 */ /* 0x0006a8000c1e1100 */
[----:B------:R-:W4:Y:S01]  /*c900*/  LDL R83, [R1+0x3a0] ;  /* 0x0003a00001537983 */ /* 0x000f220000100800 */
[----:B------:R-:W-:Y:S01]  /*c910*/  PRMT R99, RZ, 0x7610, R99 ;  /* 0x00007610ff637816 */ /* 0x000fe20000000063 */
[----:B---3--:R-:W-:-:S02]  /*c920*/  @P2 IMAD.MOV.U32 R82, RZ, RZ, R143 ;  /* 0x000000ffff522224 */ /* 0x008fc400078e008f */
[----:B-----5:R-:W3:Y:S01]  /*c930*/  @P0 LDG.E.U8 R90, desc[UR6][R88.64] ;  /* 0x00000006585a0981 */ /* 0x020ee2000c1e1100 */
[----:B------:R-:W-:Y:S02]  /*c940*/  ISETP.GT.AND P1, PT, R85, 0x58, PT ;  /* 0x000000585500780c */ /* 0x000fe40003f24270 */
[----:B------:R-:W-:Y:S01]  /*c950*/  PRMT R134, RZ, 0x7610, R134 ;  /* 0x00007610ff867816 */ /* 0x000fe20000000086 */
[----:B------:R-:W5:Y:S04]  /*c960*/  LDL R143, [R1+0x368] ;  /* 0x00036800018f7983 */ /* 0x000f680000100800 */
[----:B------:R-:W3:Y:S04]  /*c970*/  LDL R88, [R1+0x380] ;  /* 0x0003800001587983 */ /* 0x000ee80000100800 */
[----:B------:R-:W3:Y:S04]  /*c980*/  LDL R89, [R1+0x384] ;  /* 0x0003840001597983 */ /* 0x000ee80000100800 */
[----:B----4-:R0:W4:Y:S02]  /*c990*/  @P2 LDG.E.U8 R99, desc[UR6][R82.64] ;  /* 0x0000000652632981 */ /* 0x010124000c1e1100 */
[----:B0-----:R-:W-:-:S02]  /*c9a0*/  @P2 IMAD.MOV.U32 R82, RZ, RZ, R124 ;  /* 0x000000ffff522224 */ /* 0x001fc400078e007c */
[----:B------:R-:W-:Y:S01]  /*c9b0*/  @P2 IMAD.MOV.U32 R83, RZ, RZ, R125 ;  /* 0x000000ffff532224 */ /* 0x000fe200078e007d */
[----:B------:R-:W5:Y:S04]  /*c9c0*/  LDL R124, [R1+0x37c] ;  /* 0x00037c00017c7983 */ /* 0x000f680000100800 */
[----:B------:R-:W4:Y:S01]  /*c9d0*/  LDL R125, [R1+0x378] ;  /* 0x00037800017d7983 */ /* 0x000f220000100800 */
[----:B------:R-:W-:-:S03]  /*c9e0*/  PRMT R133, RZ, 0x7610, R133 ;  /* 0x00007610ff857816 */ /* 0x000fc60000000085 */
[----:B------:R2:W4:Y:S02]  /*c9f0*/  @P2 LDG.E.U8 R134, desc[UR6][R82.64] ;  /* 0x0000000652862981 */ /* 0x000524000c1e1100 */
[----:B--2---:R-:W-:Y:S02]  /*ca00*/  @P0 IMAD.MOV.U32 R82, RZ, RZ, R15 ;  /* 0x000000ffff520224 */ /* 0x004fe400078e000f */
[----:B------:R-:W-:Y:S01]  /*ca10*/  @P0 IMAD.MOV.U32 R83, RZ, RZ, R142 ;  /* 0x000000ffff530224 */ /* 0x000fe200078e008e */
[----:B------:R-:W-:Y:S01]  /*ca20*/  PRMT R132, RZ, 0x7610, R132 ;  /* 0x00007610ff847816 */ /* 0x000fe20000000084 */
[----:B------:R-:W2:Y:S04]  /*ca30*/  LDL R15, [R1+0x374] ;  /* 0x00037400010f7983 */ /* 0x000ea80000100800 */
[----:B------:R0:W2:Y:S04]  /*ca40*/  @P0 LDG.E.U8 R133, desc[UR6][R82.64] ;  /* 0x0000000652850981 */ /* 0x0000a8000c1e1100 */
[----:B------:R-:W2:Y:S01]  /*ca50*/  LDL R142, [R1+0x36c] ;  /* 0x00036c00018e7983 */ /* 0x000ea20000100800 */
[----:B0-----:R-:W-:-:S02]  /*ca60*/  PRMT R82, RZ, 0x7610, R82 ;  /* 0x00007610ff527816 */ /* 0x001fc40000000052 */
[----:B---3--:R-:W-:-:S04]  /*ca70*/  @P1 LOP3.LUT R89, R89, R88, RZ, 0x3c, !PT ;  /* 0x0000005859591212 */ /* 0x008fc800078e3cff */
[----:B------:R-:W-:-:S04]  /*ca80*/  @P1 LOP3.LUT R88, R89, R88, RZ, 0x3c, !PT ;  /* 0x0000005859581212 */ /* 0x000fc800078e3cff */
[----:B------:R-:W-:-:S05]  /*ca90*/  @P1 LOP3.LUT R89, R89, R88, RZ, 0x3c, !PT ;  /* 0x0000005859591212 */ /* 0x000fca00078e3cff */
[----:B------:R5:W3:Y:S02]  /*caa0*/  @P1 LDG.E.U8 R82, desc[UR6][R88.64] ;  /* 0x0000000658521981 */ /* 0x000ae4000c1e1100 */
[----:B-----5:R-:W-:Y:S02]  /*cab0*/  @P1 IMAD.MOV.U32 R88, RZ, RZ, R124 ;  /* 0x000000ffff581224 */ /* 0x020fe400078e007c */
[----:B----4-:R-:W-:Y:S01]  /*cac0*/  @P1 IMAD.MOV.U32 R89, RZ, RZ, R125 ;  /* 0x000000ffff591224 */ /* 0x010fe200078e007d */
[----:B------:R-:W-:Y:S01]  /*cad0*/  ISETP.GT.AND P2, PT, R85, 0x59, PT ;  /* 0x000000595500780c */ /* 0x000fe20003f44270 */
[----:B------:R-:W4:Y:S04]  /*cae0*/  LDL R125, [R1+0x350] ;  /* 0x00035000017d7983 */ /* 0x000f280000100800 */
[----:B------:R2:W5:Y:S01]  /*caf0*/  @P1 LDG.E.U8 R132, desc[UR6][R88.64] ;  /* 0x0000000658841981 */ /* 0x000562000c1e1100 */
[----:B------:R-:W-:-:S02]  /*cb00*/  PRMT R131, RZ, 0x7610, R131 ;  /* 0x00007610ff837816 */ /* 0x000fc40000000083 */
[----:B------:R-:W-:Y:S01]  /*cb10*/  PRMT R94, RZ, 0x7610, R94 ;  /* 0x00007610ff5e7816 */ /* 0x000fe2000000005e */
[----:B------:R-:W4:Y:S04]  /*cb20*/  LDL R124, [R1+0x354] ;  /* 0x00035400017c7983 */ /* 0x000f280000100800 */
[----:B------:R-:W3:Y:S01]  /*cb30*/  LDL R89, [R1+0x370] ;  /* 0x0003700001597983 */ /* 0x000ee20000100800 */
[----:B--2---:R-:W-:Y:S01]  /*cb40*/  @P2 IMAD.MOV.U32 R88, RZ, RZ, R15 ;  /* 0x000000ffff582224 */ /* 0x004fe200078e000f */
[----:B------:R-:W-:Y:S02]  /*cb50*/  ISETP.GT.AND P0, PT, R85, 0x5a, PT ;  /* 0x0000005a5500780c */ /* 0x000fe40003f04270 */
[----:B------:R-:W-:Y:S01]  /*cb60*/  PRMT R98, RZ, 0x7610, R98 ;  /* 0x00007610ff627816 */ /* 0x000fe20000000062 */
[----:B------:R-:W2:Y:S04]  /*cb70*/  LDL R15, [R1+0x34c] ;  /* 0x00034c00010f7983 */ /* 0x000ea80000100800 */
[----:B---3--:R0:W3:Y:S02]  /*cb80*/  @P2 LDG.E.U8 R131, desc[UR6][R88.64] ;  /* 0x0000000658832981 */ /* 0x0080e4000c1e1100 */
[----:B0-----:R-:W-:-:S02]  /*cb90*/  @P2 IMAD.MOV.U32 R88, RZ, RZ, R142 ;  /* 0x000000ffff582224 */ /* 0x001fc400078e008e */
[----:B------:R-:W-:Y:S01]  /*cba0*/  @P2 IMAD.MOV.U32 R89, RZ, RZ, R143 ;  /* 0x000000ffff592224 */ /* 0x000fe200078e008f */
[----:B------:R-:W-:Y:S01]  /*cbb0*/  ISETP.GT.AND P1, PT, R85, 0x5b, PT ;  /* 0x0000005b5500780c */ /* 0x000fe20003f24270 */
[----:B------:R-:W5:Y:S04]  /*cbc0*/  LDL R143, [R1+0x340] ;  /* 0x00034000018f7983 */ /* 0x000f680000100800 */
[----:B------:R0:W3:Y:S01]  /*cbd0*/  @P2 LDG.E.U8 R94, desc[UR6][R88.64] ;  /* 0x00000006585e2981 */ /* 0x0000e2000c1e1100 */
[----:B------:R-:W-:-:S03]  /*cbe0*/  PRMT R129, RZ, 0x7610, R129 ;  /* 0x00007610ff817816 */ /* 0x000fc60000000081 */
[----:B------:R-:W5:Y:S04]  /*cbf0*/  LDL R142, [R1+0x344] ;  /* 0x00034400018e7983 */ /* 0x000f680000100800 */
[----:B----4-:R2:W4:Y:S04]  /*cc00*/  @P1 LDG.E.U8 R129, desc[UR6][R124.64] ;  /* 0x000000067c811981 */ /* 0x010528000c1e1100 */
[----:B------:R-:W0:Y:S04]  /*cc10*/  LDL R88, [R1+0x360] ;  /* 0x0003600001587983 */ /* 0x000e280000100800 */
[----:B------:R-:W0:Y:S04]  /*cc20*/  LDL R89, [R1+0x364] ;  /* 0x0003640001597983 */ /* 0x000e280000100800 */
[----:B------:R-:W3:Y:S01]  /*cc30*/  LDL R125, [R1+0x348] ;  /* 0x00034800017d7983 */ /* 0x000ee20000100800 */
[----:B0-----:R-:W-:-:S04]  /*cc40*/  @P0 LOP3.LUT R89, R89, R88, RZ, 0x3c, !PT ;  /* 0x0000005859590212 */ /* 0x001fc800078e3cff */
[----:B------:R-:W-:-:S04]  /*cc50*/  @P0 LOP3.LUT R88, R89, R88, RZ, 0x3c, !PT ;  /* 0x0000005859580212 */ /* 0x000fc800078e3cff */
[----:B------:R-:W-:-:S05]  /*cc60*/  @P0 LOP3.LUT R89, R89, R88, RZ, 0x3c, !PT ;  /* 0x0000005859590212 */ /* 0x000fca00078e3cff */
[----:B------:R0:W4:Y:S04]  /*cc70*/  @P0 LDG.E.U8 R98, desc[UR6][R88.64] ;  /* 0x0000000658620981 */ /* 0x000128000c1e1100 */
[----:B------:R-:W0:Y:S04]  /*cc80*/  LDL R88, [R1+0x358] ;  /* 0x0003580001587983 */ /* 0x000e280000100800 */
[----:B------:R-:W0:Y:S01]  /*cc90*/  LDL R89, [R1+0x35c] ;  /* 0x00035c0001597983 */ /* 0x000e220000100800 */
[----:B------:R-:W-:Y:S02]  /*cca0*/  PRMT R130, RZ, 0x7610, R130 ;  /* 0x00007610ff827816 */ /* 0x000fe40000000082 */
[----:B------:R-:W-:Y:S01]  /*ccb0*/  ISETP.GT.AND P2, PT, R85, 0x5c, PT ;  /* 0x0000005c5500780c */ /* 0x000fe20003f44270 */
[----:B--2---:R-:W-:Y:S01]  /*ccc0*/  @P1 IMAD.MOV.U32 R124, RZ, RZ, R15 ;  /* 0x000000ffff7c1224 */ /* 0x004fe200078e000f */
[----:B------:R-:W-:Y:S01]  /*ccd0*/  PRMT R83, RZ, 0x7610, R83 ;  /* 0x00007610ff537816 */ /* 0x000fe20000000053 */
[----:B------:R-:W2:Y:S01]  /*cce0*/  LDL R15, [R1+0x324] ;  /* 0x00032400010f7983 */ /* 0x000ea20000100800 */
[----:B0-----:R-:W-:-:S04]  /*ccf0*/  @P0 LOP3.LUT R89, R89, R88, RZ, 0x3c, !PT ;  /* 0x0000005859590212 */ /* 0x001fc800078e3cff */
[----:B------:R-:W-:-:S04]  /*cd00*/  @P0 LOP3.LUT R88, R89, R88, RZ, 0x3c, !PT ;  /* 0x0000005859580212 */ /* 0x000fc800078e3cff */
[----:B------:R-:W-:-:S05]  /*cd10*/  @P0 LOP3.LUT R89, R89, R88, RZ, 0x3c, !PT ;  /* 0x0000005859590212 */ /* 0x000fca00078e3cff */
[----:B------:R0:W4:Y:S02]  /*cd20*/  @P0 LDG.E.U8 R130, desc[UR6][R88.64] ;  /* 0x0000000658820981 */ /* 0x000124000c1e1100 */
[----:B0-----:R-:W-:-:S06]  /*cd30*/  PRMT R89, RZ, 0x7610, R89 ;  /* 0x00007610ff597816 */ /* 0x001fcc0000000059 */
[----:B---3--:R5:W3:Y:S02]  /*cd40*/  @P1 LDG.E.U8 R89, desc[UR6][R124.64] ;  /* 0x000000067c591981 */ /* 0x008ae4000c1e1100 */
[----:B-----5:R-:W-:Y:S02]  /*cd50*/  @P2 IMAD.MOV.U32 R124, RZ, RZ, R142 ;  /* 0x000000ffff7c2224 */ /* 0x020fe400078e008e */
[----:B------:R-:W-:Y:S01]  /*cd60*/  @P2 IMAD.MOV.U32 R125, RZ, RZ, R143 ;  /* 0x000000ffff7d2224 */ /* 0x000fe200078e008f */
[----:B------:R-:W-:Y:S01]  /*cd70*/  PRMT R128, RZ, 0x7610, R128 ;  /* 0x00007610ff807816 */ /* 0x000fe20000000080 */
[----:B------:R-:W5:Y:S04]  /*cd80*/  LDL R143, [R1+0x318] ;  /* 0x00031800018f7983 */ /* 0x000f680000100800 */
[----:B------:R0:W3:Y:S01]  /*cd90*/  @P2 LDG.E.U8 R83, desc[UR6][R124.64] ;  /* 0x000000067c532981 */ /* 0x0000e2000c1e1100 */
        /* <DEDUP_REMOVED lines=19> */
[----:B------:R-:W-:-:S09]  /*ced0*/  PRMT R95, RZ, 0x7610, R95 ;  /* 0x00007610ff5f7816 */ /* 0x000fd2000000005f */
[----:B-----5:R-:W5:Y:S04]  /*cee0*/  @P1 LDG.E.U8 R126, desc[UR6][R142.64] ;  /* 0x000000068e7e1981 */ /* 0x020f68000c1e1100 */
[----:B------:R-:W4:Y:S04]  /*cef0*/  LDL R142, [R1+0x310] ;  /* 0x00031000018e7983 */ /* 0x000f280000100800 */
[----:B------:R-:W4:Y:S01]  /*cf00*/  LDL R143, [R1+0x314] ;  /* 0x00031400018f7983 */ /* 0x000f220000100800 */
[----:B0-----:R-:W-:-:S04]  /*cf10*/  @P0 LOP3.LUT R125, R125, R124, RZ, 0x3c, !PT ;  /* 0x0000007c7d7d0212 */ /* 0x001fc800078e3cff */
[----:B------:R-:W-:-:S04]  /*cf20*/  @P0 LOP3.LUT R124, R125, R124, RZ, 0x3c, !PT ;  /* 0x0000007c7d7c0212 */ /* 0x000fc800078e3cff */
[----:B------:R-:W-:-:S05]  /*cf30*/  @P0 LOP3.LUT R125, R125, R124, RZ, 0x3c, !PT ;  /* 0x0000007c7d7d0212 */ /* 0x000fca00078e3cff */
[----:B------:R2:W3:Y:S04]  /*cf40*/  @P0 LDG.E.U8 R95, desc[UR6][R124.64] ;  /* 0x000000067c5f0981 */ /* 0x0004e8000c1e1100 */
[----:B------:R-:W5:Y:S01]  /*cf50*/  LDL R125, [R1+0x320] ;  /* 0x00032000017d7983 */ /* 0x000f620000100800 */
[----:B------:R-:W-:Y:S01]  /*cf60*/  ISETP.GT.AND P2, PT, R85, 0x5f, PT ;  /* 0x0000005f5500780c */ /* 0x000fe20003f44270 */
[----:B--2---:R-:W-:Y:S01]  /*cf70*/  @P1 IMAD.MOV.U32 R124, RZ, RZ, R15 ;  /* 0x000000ffff7c1224 */ /* 0x004fe200078e000f */
[----:B------:R-:W-:Y:S01]  /*cf80*/  PRMT R97, RZ, 0x7610, R97 ;  /* 0x00007610ff617816 */ /* 0x000fe20000000061 */
[----:B------:R-:W2:Y:S10]  /*cf90*/  LDL R15, [R1+0x2fc] ;  /* 0x0002fc00010f7983 */ /* 0x000eb40000100800 */
[----:B----4-:R-:W-:-:S04]  /*cfa0*/  @P2 LOP3.LUT R143, R143, R142, RZ, 0x3c, !PT ;  /* 0x0000008e8f8f2212 */ /* 0x010fc800078e3cff */
[----:B------:R-:W-:-:S04]  /*cfb0*/  @P2 LOP3.LUT R142, R143, R142, RZ, 0x3c, !PT ;  /* 0x0000008e8f8e2212 */ /* 0x000fc800078e3cff */
[----:B------:R-:W-:Y:S01]  /*cfc0*/  @P2 LOP3.LUT R143, R143, R142, RZ, 0x3c, !PT ;  /* 0x0000008e8f8f2212 */ /* 0x000fe200078e3cff */
[----:B-----5:R0:W4:Y:S02]  /*cfd0*/  @P1 LDG.E.U8 R97, desc[UR6][R124.64] ;  /* 0x000000067c611981 */ /* 0x020124000c1e1100 */
[----:B0-----:R-:W-:-:S06]  /*cfe0*/  PRMT R125, RZ, 0x7610, R125 ;  /* 0x00007610ff7d7816 */ /* 0x001fcc000000007d */
[----:B------:R0:W5:Y:S04]  /*cff0*/  @P2 LDG.E.U8 R125, desc[UR6][R142.64] ;  /* 0x000000068e7d2981 */ /* 0x000168000c1e1100 */
[----:B------:R-:W0:Y:S04]  /*d000*/  LDL R142, [R1+0x308] ;  /* 0x00030800018e7983 */ /* 0x000e280000100800 */
[----:B------:R-:W0:Y:S01]  /*d010*/  LDL R143, [R1+0x30c] ;  /* 0x00030c00018f7983 */ /* 0x000e220000100800 */
[----:B------:R-:W-:Y:S02]  /*d020*/  PRMT R88, RZ, 0x7610, R88 ;  /* 0x00007610ff587816 */ /* 0x000fe40000000058 */
[----:B0-----:R-:W-:-:S04]  /*d030*/  @P2 LOP3.LUT R143, R143, R142, RZ, 0x3c, !PT ;  /* 0x0000008e8f8f2212 */ /* 0x001fc800078e3cff */
[----:B------:R-:W-:-:S04]  /*d040*/  @P2 LOP3.LUT R142, R143, R142, RZ, 0x3c, !PT ;  /* 0x0000008e8f8e2212 */ /* 0x000fc800078e3cff */
[----:B------:R-:W-:-:S05]  /*d050*/  @P2 LOP3.LUT R143, R143, R142, RZ, 0x3c, !PT ;  /* 0x0000008e8f8f2212 */ /* 0x000fca00078e3cff */
[----:B------:R0:W3:Y:S04]  /*d060*/  @P2 LDG.E.U8 R88, desc[UR6][R142.64] ;  /* 0x000000068e582981 */ /* 0x0000e8000c1e1100 */
[----:B------:R-:W0:Y:S04]  /*d070*/  LDL R142, [R1+0x300] ;  /* 0x00030000018e7983 */ /* 0x000e280000100800 */
[----:B------:R-:W0:Y:S01]  /*d080*/  LDL R143, [R1+0x304] ;  /* 0x00030400018f7983 */ /* 0x000e220000100800 */
[----:B------:R-:W-:Y:S02]  /*d090*/  ISETP.GT.AND P0, PT, R85, 0x60, PT ;  /* 0x000000605500780c */ /* 0x000fe40003f04270 */
[----:B------:R-:W-:-:S11]  /*d0a0*/  PRMT R84, RZ, 0x7610, R84 ;  /* 0x00007610ff547816 */ /* 0x000fd60000000054 */
[----:B0-----:R-:W-:-:S04]  /*d0b0*/  @P0 LOP3.LUT R143, R143, R142, RZ, 0x3c, !PT ;  /* 0x0000008e8f8f0212 */ /* 0x001fc800078e3cff */
[----:B------:R-:W-:-:S04]  /*d0c0*/  @P0 LOP3.LUT R142, R143, R142, RZ, 0x3c, !PT ;  /* 0x0000008e8f8e0212 */ /* 0x000fc800078e3cff */
[----:B------:R-:W-:-:S05]  /*d0d0*/  @P0 LOP3.LUT R143, R143, R142, RZ, 0x3c, !PT ;  /* 0x0000008e8f8f0212 */ /* 0x000fca00078e3cff */
[----:B------:R2:W4:Y:S04]  /*d0e0*/  @P0 LDG.E.U8 R84, desc[UR6][R142.64] ;  /* 0x000000068e540981 */ /* 0x000528000c1e1100 */
[----:B------:R-:W5:Y:S01]  /*d0f0*/  LDL R143, [R1+0x2f8] ;  /* 0x0002f800018f7983 */ /* 0x000f620000100800 */
[----:B------:R-:W-:Y:S01]  /*d100*/  PRMT R124, RZ, 0x7610, R124 ;  /* 0x00007610ff7c7816 */ /* 0x000fe2000000007c */
[----:B--2---:R-:W-:Y:S01]  /*d110*/  @P0 IMAD.MOV.U32 R142, RZ, RZ, R15 ;  /* 0x000000ffff8e0224 */ /* 0x004fe200078e000f */
[----:B------:R-:W-:Y:S01]  /*d120*/  ISETP.GT.AND P1, PT, R85, 0x61, PT ;  /* 0x000000615500780c */ /* 0x000fe20003f24270 */
[----:B------:R-:W2:Y:S04]  /*d130*/  LDL R15, [R1+0x2cc] ;  /* 0x0002cc00010f7983 */ /* 0x000ea80000100800 */
[----:B-----5:R0:W5:Y:S04]  /*d140*/  @P0 LDG.E.U8 R124, desc[UR6][R142.64] ;  /* 0x000000068e7c0981 */ /* 0x020168000c1e1100 */
[----:B------:R-:W0:Y:S04]  /*d150*/  LDL R142, [R1+0x2f0] ;  /* 0x0002f000018e7983 */ /* 0x000e280000100800 */
[----:B------:R-:W0:Y:S01]  /*d160*/  LDL R143, [R1+0x2f4] ;  /* 0x0002f400018f7983 */ /* 0x000e220000100800 */
[----:B------:R-:W-:-:S02]  /*d170*/  PRMT R123, RZ, 0x7610, R123 ;  /* 0x00007610ff7b7816 */ /* 0x000fc4000000007b */
[----:B0-----:R-:W-:-:S04]  /*d180*/  @P1 LOP3.LUT R143, R143, R142, RZ, 0x3c, !PT ;  /* 0x0000008e8f8f1212 */ /* 0x001fc800078e3cff */
        /* <DEDUP_REMOVED lines=33> */
[----:B------:R-:W4:Y:S01]  /*d3a0*/  LDL R143, [R1+0x2c8] ;  /* 0x0002c800018f7983 */ /* 0x000f220000100800 */
[----:B------:R-:W-:Y:S01]  /*d3b0*/  PRMT R146, RZ, 0x7610, R146 ;  /* 0x00007610ff927816 */ /* 0x000fe20000000092 */
[----:B--2---:R-:W-:Y:S01]  /*d3c0*/  @P0 IMAD.MOV.U32 R142, RZ, RZ, R15 ;  /* 0x000000ffff8e0224 */ /* 0x004fe200078e000f */
[----:B------:R-:W-:Y:S01]  /*d3d0*/  ISETP.GT.AND P1, PT, R85, 0x64, PT ;  /* 0x000000645500780c */ /* 0x000fe20003f24270 */
[----:B------:R-:W2:Y:S04]  /*d3e0*/  LDL R15, [R1+0x2a4] ;  /* 0x0002a400010f7983 */ /* 0x000ea80000100800 */
[----:B----4-:R0:W4:Y:S04]  /*d3f0*/  @P0 LDG.E.U8 R146, desc[UR6][R142.64] ;  /* 0x000000068e920981 */ /* 0x010128000c1e1100 */
[----:B------:R-:W0:Y:S04]  /*d400*/  LDL R142, [R1+0x2c0] ;  /* 0x0002c000018e7983 */ /* 0x000e280000100800 */
[----:B------:R-:W0:Y:S01]  /*d410*/  LDL R143, [R1+0x2c4] ;  /* 0x0002c400018f7983 */ /* 0x000e220000100800 */
[----:B------:R-:W-:-:S02]  /*d420*/  PRMT R147, RZ, 0x7610, R147 ;  /* 0x00007610ff937816 */ /* 0x000fc40000000093 */
        /* <DEDUP_REMOVED lines=19> */
[----:B------:R-:W0:Y:S04]  /*d560*/  LDL R142, [R1+0x2a8] ;  /* 0x0002a800018e7983 */ /* 0x000e280000100800 */
[----:B------:R-:W0:Y:S01]  /*d570*/  LDL R143, [R1+0x2ac] ;  /* 0x0002ac00018f7983 */ /* 0x000e220000100800 */
[----:B------:R-:W-:Y:S02]  /*d580*/  PRMT R150, RZ, 0x7610, R150 ;  /* 0x00007610ff967816 */ /* 0x000fe40000000096 */
[----:B------:R-:W-:-:S02]  /*d590*/  ISETP.GT.AND P1, PT, R85, 0x66, PT ;  /* 0x000000665500780c */ /* 0x000fc40003f24270 */
[----:B0-----:R-:W-:-:S04]  /*d5a0*/  @P0 LOP3.LUT R143, R143, R142, RZ, 0x3c, !PT ;  /* 0x0000008e8f8f0212 */ /* 0x001fc800078e3cff */
[----:B------:R-:W-:-:S04]  /*d5b0*/  @P0 LOP3.LUT R142, R143, R142, RZ, 0x3c, !PT ;  /* 0x0000008e8f8e0212 */ /* 0x000fc800078e3cff */
[----:B------:R-:W-:-:S05]  /*d5c0*/  @P0 LOP3.LUT R143, R143, R142, RZ, 0x3c, !PT ;  /* 0x0000008e8f8f0212 */ /* 0x000fca00078e3cff */
[----:B------:R2:W4:Y:S04]  /*d5d0*/  @P0 LDG.E.U8 R150, desc[UR6][R142.64] ;  /* 0x000000068e960981 */ /* 0x000528000c1e1100 */
[----:B------:R-:W3:Y:S01]  /*d5e0*/  LDL R143, [R1+0x2a0] ;  /* 0x0002a000018f7983 */ /* 0x000ee20000100800 */
[----:B------:R-:W-:Y:S01]  /*d5f0*/  PRMT R151, RZ, 0x7610, R151 ;  /* 0x00007610ff977816 */ /* 0x000fe20000000097 */
[----:B--2---:R-:W-:Y:S01]  /*d600*/  @P1 IMAD.MOV.U32 R142, RZ, RZ, R15 ;  /* 0x000000ffff8e1224 */ /* 0x004fe200078e000f */
[----:B------:R-:W-:Y:S01]  /*d610*/  PRMT R152, RZ, 0x7610, R152 ;  /* 0x00007610ff987816 */ /* 0x000fe20000000098 */
[----:B------:R-:W2:Y:S04]  /*d620*/  LDL R15, [R1+0x27c] ;  /* 0x00027c00010f7983 */ /* 0x000ea80000100800 */
[----:B---3--:R0:W3:Y:S04]  /*d630*/  @P1 LDG.E.U8 R151, desc[UR6][R142.64] ;  /* 0x000000068e971981 */ /* 0x0080e8000c1e1100 */
        /* <DEDUP_REMOVED lines=60> */
[----:B------:R-:W-:-:S02]  /*da00*/  ISETP.GT.AND P0, PT, R85, 0x6b, PT ;  /* 0x0000006b5500780c */ /* 0x000fc40003f04270 */
[----:B0-----:R-:W-:-:S04]  /*da10*/  @P1 LOP3.LUT R143, R143, R142, RZ, 0x3c, !PT ;  /* 0x0000008e8f8f1212 */ /* 0x001fc800078e3cff */
[----:B------:R-:W-:-:S04]  /*da20*/  @P1 LOP3.LUT R142, R143, R142, RZ, 0x3c, !PT ;  /* 0x0000008e8f8e1212 */ /* 0x000fc800078e3cff */
[----:B------:R-:W-:-:S05]  /*da30*/  @P1 LOP3.LUT R143, R143, R142, RZ, 0x3c, !PT ;  /* 0x0000008e8f8f1212 */ /* 0x000fca00078e3cff */
[----:B------:R2:W5:Y:S04]  /*da40*/  @P1 LDG.E.U8 R160, desc[UR6][R142.64] ;  /* 0x000000068ea01981 */ /* 0x000568000c1e1100 */
[----:B------:R-:W4:Y:S01]  /*da50*/  LDL R143, [R1+0x250] ;  /* 0x00025000018f7983 */ /* 0x000f220000100800 */
[----:B------:R-:W-:Y:S01]  /*da60*/  PRMT R161, RZ, 0x7610, R161 ;  /* 0x00007610ffa17816 */ /* 0x000fe200000000a1 */
[----:B--2---:R-:W-:Y:S01]  /*da70*/  @P0 IMAD.MOV.U32 R142, RZ, RZ, R15 ;  /* 0x000000ffff8e0224 */ /* 0x004fe200078e000f */
[----:B------:R-:W-:Y:S01]  /*da80*/  PRMT R162, RZ, 0x7610, R162 ;  /* 0x00007610ffa27816 */ /* 0x000fe200000000a2 */
[----:B------:R-:W2:Y:S04]  /*da90*/  LDL R15, [R1+0x22c] ;  /* 0x00022c00010f7983 */ /* 0x000ea80000100800 */
[----:B----4-:R0:W4:Y:S04]  /*daa0*/  @P0 LDG.E.U8 R161, desc[UR6][R142.64] ;  /* 0x000000068ea10981 */ /* 0x010128000c1e1100 */
        /* <DEDUP_REMOVED lines=29> */
[----:B------:R-:W3:Y:S01]  /*dc80*/  LDL R143, [R1+0x228] ;  /* 0x00022800018f7983 */ /* 0x000ee20000100800 */
[----:B------:R-:W-:Y:S01]  /*dc90*/  PRMT R166, RZ, 0x7610, R166 ;  /* 0x00007610ffa67816 */ /* 0x000fe200000000a6 */
[----:B--2---:R-:W-:Y:S01]  /*dca0*/  @P0 IMAD.MOV.U32 R142, RZ, RZ, R15 ;  /* 0x000000ffff8e0224 */ /* 0x004fe200078e000f */
[----:B------:R-:W-:Y:S01]  /*dcb0*/  ISETP.GT.AND P1, PT, R85, 0x6e, PT ;  /* 0x0000006e5500780c */ /* 0x000fe20003f24270 */
[----:B------:R-:W2:Y:S04]  /*dcc0*/  LDL R15, [R1+0x204] ;  /* 0x00020400010f7983 */ /* 0x000ea80000100800 */
[----:B---3--:R0:W3:Y:S04]  /*dcd0*/  @P0 LDG.E.U8 R166, desc[UR6][R142.64] ;  /* 0x000000068ea60981 */ /* 0x0080e8000c1e1100 */
        /* <DEDUP_REMOVED lines=25> */
[----:B------:R-:W-:-:S02]  /*de70*/  ISETP.GT.AND P1, PT, R85, 0x70, PT ;  /* 0x000000705500780c */ /* 0x000fc40003f24270 */
[----:B0-----:R-:W-:-:S04]  /*de80*/  @P0 LOP3.LUT R143, R143, R142, RZ, 0x3c, !PT ;  /* 0x0000008e8f8f0212 */ /* 0x001fc800078e3cff */
[----:B------:R-:W-:-:S04]  /*de90*/  @P0 LOP3.LUT R142, R143, R142, RZ, 0x3c, !PT ;  /* 0x0000008e8f8e0212 */ /* 0x000fc800078e3cff */
[----:B------:R-:W-:-:S05]  /*dea0*/  @P0 LOP3.LUT R143, R143, R142, RZ, 0x3c, !PT ;  /* 0x0000008e8f8f0212 */ /* 0x000fca00078e3cff */
[----:B------:R2:W3:Y:S04]  /*deb0*/  @P0 LDG.E.U8 R170, desc[UR6][R142.64] ;  /* 0x000000068eaa0981 */ /* 0x0004e8000c1e1100 */
[----:B------:R-:W5:Y:S01]  /*dec0*/  LDL R143, [R1+0x200] ;  /* 0x00020000018f7983 */ /* 0x000f620000100800 */
[----:B------:R-:W-:Y:S01]  /*ded0*/  PRMT R171, RZ, 0x7610, R171 ;  /* 0x00007610ffab7816 */ /* 0x000fe200000000ab */
[----:B--2---:R-:W-:Y:S01]  /*dee0*/  @P1 IMAD.MOV.U32 R142, RZ, RZ, R15 ;  /* 0x000000ffff8e1224 */ /* 0x004fe200078e000f */
[----:B------:R-:W-:Y:S01]  /*def0*/  PRMT R172, RZ, 0x7610, R172 ;  /* 0x00007610ffac7816 */ /* 0x000fe200000000ac */
[----:B------:R-:W2:Y:S04]  /*df00*/  LDL R15, [R1+0x1dc] ;  /* 0x0001dc00010f7983 */ /* 0x000ea80000100800 */
[----:B-----5:R0:W5:Y:S04]  /*df10*/  @P1 LDG.E.U8 R171, desc[UR6][R142.64] ;  /* 0x000000068eab1981 */ /* 0x020168000c1e1100 */
        /* <DEDUP_REMOVED lines=186> */
[----:B------:R-:W-:Y:S02]  /*eac0*/  LOP3.LUT R117, R117, 0xffff, RZ, 0xc0, !PT ;  /* 0x0000ffff75757812 */ /* 0x000fe400078ec0ff */
[----:B------:R-:W-:-:S04]  /*ead0*/  LOP3.LUT R118, R118, 0xffff, RZ, 0xc0, !PT ;  /* 0x0000ffff76767812 */ /* 0x000fc800078ec0ff */
[--C-:B------:R-:W-:Y:S02]  /*eae0*/  PRMT R117, R117, 0x3340, R118.reuse ;  /* 0x0000334075757816 */ /* 0x100fe40000000076 */
[----:B------:R-:W-:-:S03]  /*eaf0*/  PRMT R118, RZ, 0x7610, R118 ;  /* 0x00007610ff767816 */ /* 0x000fc60000000076 */
[----:B------:R1:W-:Y:S01]  /*eb00*/  STL [R1+0x99c], R117 ;  /* 0x00099c7501007387 */ /* 0x0003e20000100800 */
[----:B------:R-:W-:Y:S02]  /*eb10*/  LOP3.LUT R79, R79, 0xffff, RZ, 0xc0, !PT ;  /* 0x0000ffff4f4f7812 */ /* 0x000fe400078ec0ff */
[----:B------:R-:W-:Y:S02]  /*eb20*/  LOP3.LUT R122, R122, 0xffff, RZ, 0xc0, !PT ;  /* 0x0000ffff7a7a7812 */ /* 0x000fe400078ec0ff */
[-C--:B0-----:R-:W-:Y:S01]  /*eb30*/  @P0 LOP3.LUT R143, R143, R142.reuse, RZ, 0x3c, !PT ;  /* 0x0000008e8f8f0212 */ /* 0x081fe200078e3cff */
[----:B-1----:R-:W5:Y:S03]  /*eb40*/  LDL R117, [R1+0x114] ;  /* 0x0001140001757983 */ /* 0x002f660000100800 */
[----:B------:R-:W-:-:S04]  /*eb50*/  @P0 LOP3.LUT R142, R143, R142, RZ, 0x3c, !PT ;  /* 0x0000008e8f8e0212 */ /* 0x000fc800078e3cff */
[----:B------:R-:W-:-:S05]  /*eb60*/  @P0 LOP3.LUT R143, R143, R142, RZ, 0x3c, !PT ;  /* 0x0000008e8f8f0212 */ /* 0x000fca00078e3cff */
[----:B------:R2:W3:Y:S04]  /*eb70*/  @P0 LDG.E.U8 R118, desc[UR6][R142.64] ;  /* 0x000000068e760981 */ /* 0x0004e8000c1e1100 */
[----:B------:R-:W4:Y:S01]  /*eb80*/  LDL R143, [R1+0x120] ;  /* 0x00012000018f7983 */ /* 0x000f220000100800 */
[----:B------:R-:W-:Y:S02]  /*eb90*/  ISETP.GT.AND P0, PT, R85, 0x7e, PT ;  /* 0x0000007e5500780c */ /* 0x000fe40003f04270 */
[--C-:B------:R-:W-:Y:S02]  /*eba0*/  PRMT R79, R79, 0x3340, R122.reuse ;  /* 0x000033404f4f7816 */ /* 0x100fe4000000007a */
[----:B------:R-:W-:-:S03]  /*ebb0*/  PRMT R122, RZ, 0x7610, R122 ;  /* 0x00007610ff7a7816 */ /* 0x000fc6000000007a */
[----:B------:R0:W-:Y:S06]  /*ebc0*/  STL [R1+0x998], R79 ;  /* 0x0009984f01007387 */ /* 0x0001ec0000100800 */
[----:B--2---:R-:W-:Y:S01]  /*ebd0*/  @P0 IMAD.MOV.U32 R142, RZ, RZ, R15 ;  /* 0x000000ffff8e0224 */ /* 0x004fe200078e000f */
[----:B------:R-:W-:Y:S02]  /*ebe0*/  LOP3.LUT R86, R86, 0xffff, RZ, 0xc0, !PT ;  /* 0x0000ffff56567812 */ /* 0x000fe400078ec0ff */
[----:B------:R-:W-:Y:S01]  /*ebf0*/  LOP3.LUT R81, R81, 0xffff, RZ, 0xc0, !PT ;  /* 0x0000ffff51517812 */ /* 0x000fe200078ec0ff */
[----:B0-----:R-:W2:Y:S04]  /*ec00*/  LDL R79, [R1+0x10c] ;  /* 0x00010c00014f7983 */ /* 0x001ea80000100800 */
[----:B----4-:R0:W4:Y:S04]  /*ec10*/  @P0 LDG.E.U8 R122, desc[UR6][R142.64] ;  /* 0x000000068e7a0981 */ /* 0x010128000c1e1100 */
[----:B------:R-:W0:Y:S04]  /*ec20*/  LDL R142, [R1+0x118] ;  /* 0x00011800018e7983 */ /* 0x000e280000100800 */
[----:B------:R-:W0:Y:S01]  /*ec30*/  LDL R143, [R1+0x11c] ;  /* 0x00011c00018f7983 */ /* 0x000e220000100800 */
[----:B------:R-:W-:-:S02]  /*ec40*/  PRMT R15, R86, 0x3340, R81 ;  /* 0x00003340560f7816 */ /* 0x000fc40000000051 */
[----:B------:R-:W-:-:S03]  /*ec50*/  PRMT R81, RZ, 0x7610, R81 ;  /* 0x00007610ff517816 */ /* 0x000fc60000000051 */
[----:B------:R1:W-:Y:S04]  /*ec60*/  STL [R1+0x994], R15 ;  /* 0x0009940f01007387 */ /* 0x0003e80000100800 */
[----:B-1----:R-:W3:Y:S01]  /*ec70*/  LDL.LU R15, [R1+0xa10] ;  /* 0x000a1000010f7983 */ /* 0x002ee20000300800 */
[----:B0-----:R-:W-:-:S04]  /*ec80*/  @P0 LOP3.LUT R143, R143, R142, RZ, 0x3c, !PT ;  /* 0x0000008e8f8f0212 */ /* 0x001fc800078e3cff */
[----:B------:R-:W-:-:S04]  /*ec90*/  @P0 LOP3.LUT R142, R143, R142, RZ, 0x3c, !PT ;  /* 0x0000008e8f8e0212 */ /* 0x000fc800078e3cff */
[----:B------:R-:W-:-:S05]  /*eca0*/  @P0 LOP3.LUT R143, R143, R142, RZ, 0x3c, !PT ;  /* 0x0000008e8f8f0212 */ /* 0x000fca00078e3cff */
[----:B------:R-:W4:Y:S04]  /*ecb0*/  @P0 LDG.E.U8 R81, desc[UR6][R142.64] ;  /* 0x000000068e510981 */ /* 0x000f28000c1e1100 */
[----:B------:R-:W2:Y:S04]  /*ecc0*/  LDL R143, [R1+0x110] ;  /* 0x00011000018f7983 */ /* 0x000ea80000100800 */
[----:B------:R-:W3:Y:S01]  /*ecd0*/  LDL R142, [R1+0x108] ;  /* 0x00010800018e7983 */ /* 0x000ee20000100800 */
[----:B------:R-:W-:Y:S02]  /*ece0*/  ISETP.GT.AND P0, PT, R85, 0x7f, PT ;  /* 0x0000007f5500780c */ /* 0x000fe40003f04270 */
[----:B------:R-:W-:-:S02]  /*ecf0*/  LOP3.LUT R116, R116, 0xffff, RZ, 0xc0, !PT ;  /* 0x0000ffff74747812 */ /* 0x000fc400078ec0ff */
[----:B------:R-:W-:-:S04]  /*ed00*/  LOP3.LUT R121, R121, 0xffff, RZ, 0xc0, !PT ;  /* 0x0000ffff79797812 */ /* 0x000fc800078ec0ff */
[----:B------:R-:W-:Y:S02]  /*ed10*/  PRMT R116, R116, 0x3340, R121 ;  /* 0x0000334074747816 */ /* 0x000fe40000000079 */
[----:B------:R-:W-:-:S03]  /*ed20*/  PRMT R86, RZ, 0x7610, R86 ;  /* 0x00007610ff567816 */ /* 0x000fc60000000056 */
[----:B------:R5:W-:Y:S01]  /*ed30*/  STL [R1+0x990], R116 ;  /* 0x0009907401007387 */ /* 0x000be20000100800 */
[----:B------:R-:W-:Y:S02]  /*ed40*/  LOP3.LUT R115, R115, 0xffff, RZ, 0xc0, !PT ;  /* 0x0000ffff73737812 */ /* 0x000fe400078ec0ff */
[----:B------:R-:W-:Y:S01]  /*ed50*/  LOP3.LUT R112, R112, 0xffff, RZ, 0xc0, !PT ;  /* 0x0000ffff70707812 */ /* 0x000fe200078ec0ff */
[----:B-----5:R-:W-:Y:S02]  /*ed60*/  @P0 IMAD.MOV.U32 R116, RZ, RZ, R117 ;  /* 0x000000ffff740224 */ /* 0x020fe400078e0075 */
[----:B--2---:R-:W-:Y:S02]  /*ed70*/  @P0 IMAD.MOV.U32 R117, RZ, RZ, R143 ;  /* 0x000000ffff750224 */ /* 0x004fe400078e008f */
[----:B------:R-:W2:Y:S04]  /*ed80*/  LDL R143, [R1+0xfc] ;  /* 0x0000fc00018f7983 */ /* 0x000ea80000100800 */
[----:B------:R0:W5:Y:S02]  /*ed90*/  @P0 LDG.E.U8 R86, desc[UR6][R116.64] ;  /* 0x0000000674560981 */ /* 0x000164000c1e1100 */
[----:B0-----:R-:W-:-:S05]  /*eda0*/  PRMT R116, R115, 0x3340, R112 ;  /* 0x0000334073747816 */ /* 0x001fca0000000070 */
[----:B------:R0:W-:Y:S02]  /*edb0*/  STL [R1+0x988], R116 ;  /* 0x0009887401007387 */ /* 0x0001e40000100800 */
[----:B0-----:R-:W-:Y:S02]  /*edc0*/  @P0 IMAD.MOV.U32 R116, RZ, RZ, R79 ;  /* 0x000000ffff740224 */ /* 0x001fe400078e004f */
[----:B------:R-:W0:Y:S01]  /*edd0*/  S2R R79, SR_TID.X ;  /* 0x00000000004f7919 */ /* 0x000e220000002100 */
[----:B------:R-:W-:Y:S01]  /*ede0*/  PRMT R112, RZ, 0x7610, R112 ;  /* 0x00007610ff707816 */ /* 0x000fe20000000070 */
[----:B---3--:R-:W-:Y:S01]  /*edf0*/  @P0 IMAD.MOV.U32 R117, RZ, RZ, R142 ;  /* 0x000000ffff750224 */ /* 0x008fe200078e008e */
[----:B------:R-:W-:Y:S01]  /*ee00*/  PRMT R115, RZ, 0x7610, R115 ;  /* 0x00007610ff737816 */ /* 0x000fe20000000073 */
[----:B------:R-:W3:Y:S04]  /*ee10*/  LDL R142, [R1+0xf4] ;  /* 0x0000f400018e7983 */ /* 0x000ee80000100800 */
[----:B------:R1:W5:Y:S04]  /*ee20*/  @P0 LDG.E.U8 R112, desc[UR6][R116.64] ;  /* 0x0000000674700981 */ /* 0x000368000c1e1100 */
[----:B------:R-:W1:Y:S04]  /*ee30*/  LDL R116, [R1+0x100] ;  /* 0x0001000001747983 */ /* 0x000e680000100800 */
[----:B------:R-:W1:Y:S01]  /*ee40*/  LDL R117, [R1+0x104] ;  /* 0x0001040001757983 */ /* 0x000e620000100800 */
[----:B0-----:R-:W-:-:S04]  /*ee50*/  LOP3.LUT R79, R79, 0x7f, RZ, 0xc0, !PT ;  /* 0x0000007f4f4f7812 */ /* 0x001fc800078ec0ff */
[----:B------:R-:W-:Y:S02]  /*ee60*/  ISETP.GE.AND P0, PT, R79, R85, PT ;  /* 0x000000554f00720c */ /* 0x000fe40003f06270 */
[----:B------:R-:W4:Y:S01]  /*ee70*/  LDL R79, [R1+0xf8] ;  /* 0x0000f800014f7983 */ /* 0x000f220000100800 */
[----:B------:R-:W-:Y:S01]  /*ee80*/  PRMT R85, RZ, 0x7610, R85 ;  /* 0x00007610ff557816 */ /* 0x000fe20000000055 */
[----:B------:R-:W-:Y:S09]  /*ee90*/  BAR.SYNC.DEFER_BLOCKING 0x0 ;  /* 0x0000000000007b1d */ /* 0x000ff20000010000 */
[----:B-1----:R-:W-:-:S04]  /*eea0*/  @!P0 LOP3.LUT R117, R117, R116, RZ, 0x3c, !PT ;  /* 0x0000007475758212 */ /* 0x002fc800078e3cff */
[----:B------:R-:W-:-:S04]  /*eeb0*/  @!P0 LOP3.LUT R116, R117, R116, RZ, 0x3c, !PT ;  /* 0x0000007475748212 */ /* 0x000fc800078e3cff */
[----:B------:R-:W-:-:S05]  /*eec0*/  @!P0 LOP3.LUT R117, R117, R116, RZ, 0x3c, !PT ;  /* 0x0000007475758212 */ /* 0x000fca00078e3cff */
[----:B------:R2:W5:Y:S02]  /*eed0*/  @!P0 LDG.E.U8 R85, desc[UR6][R116.64] ;  /* 0x0000000674558981 */ /* 0x000564000c1e1100 */
[----:B--2---:R-:W-:Y:S02]  /*eee0*/  @!P0 IMAD.MOV.U32 R116, RZ, RZ, R143 ;  /* 0x000000ffff748224 */ /* 0x004fe400078e008f */
[----:B----4-:R-:W-:-:S05]  /*eef0*/  @!P0 IMAD.MOV.U32 R117, RZ, RZ, R79 ;  /* 0x000000ffff758224 */ /* 0x010fca00078e004f */
[----:B------:R3:W2:Y:S01]  /*ef00*/  @!P0 LDG.E.U8 R115, desc[UR6][R116.64] ;  /* 0x0000000674738981 */ /* 0x0006a2000c1e1100 */
[----:B------:R-:W-:Y:S02]  /*ef10*/  LOP3.LUT R145, R145, 0xffff, RZ, 0xc0, !PT ;  /* 0x0000ffff91917812 */ /* 0x000fe400078ec0ff */
[----:B------:R-:W-:Y:S02]  /*ef20*/  LOP3.LUT R120, R120, 0xffff, RZ, 0xc0, !PT ;  /* 0x0000ffff78787812 */ /* 0x000fe400078ec0ff */
[----:B------:R-:W-:Y:S02]  /*ef30*/  LOP3.LUT R77, R77, 0xffff, RZ, 0xc0, !PT ;  /* 0x0000ffff4d4d7812 */ /* 0x000fe400078ec0ff */
[----:B------:R-:W-:Y:S01]  /*ef40*/  LOP3.LUT R110, R110, 0xffff, RZ, 0xc0, !PT ;  /* 0x0000ffff6e6e7812 */ /* 0x000fe200078ec0ff */
[----:B---3--:R-:W-:-:S03]  /*ef50*/  @!P0 IMAD.MOV.U32 R116, RZ, RZ, R142 ;  /* 0x000000ffff748224 */ /* 0x008fc600078e008e */
[----:B------:R-:W-:Y:S01]  /*ef60*/  PRMT R77, R77, 0x3340, R110 ;  /* 0x000033404d4d7816 */ /* 0x000fe2000000006e */
[----:B------:R-:W-:Y:S01]  /*ef70*/  @!P0 IMAD.MOV.U32 R117, RZ, RZ, R18 ;  /* 0x000000ffff758224 */ /* 0x000fe200078e0012 */
[----:B------:R-:W-:Y:S02]  /*ef80*/  LOP3.LUT R75, R75, 0xffff, RZ, 0xc0, !PT ;  /* 0x0000ffff4b4b7812 */ /* 0x000fe400078ec0ff */
[----:B------:R-:W-:Y:S01]  /*ef90*/  LOP3.LUT R111, R111, 0xffff, RZ, 0xc0, !PT ;  /* 0x0000ffff6f6f7812 */ /* 0x000fe200078ec0ff */
[----:B------:R-:W-:Y:S01]  /*efa0*/  @!P0 IMAD.MOV.U32 R110, RZ, RZ, R6 ;  /* 0x000000ffff6e8224 */ /* 0x000fe200078e0006 */
[----:B-----5:R0:W-:Y:S02]  /*efb0*/  STL [R1+0x9c4], R85 ;  /* 0x0009c45501007387 */ /* 0x0201e40000100800 */
[--C-:B0-----:R-:W-:Y:S02]  /*efc0*/  PRMT R85, R145, 0x3340, R120.reuse ;  /* 0x0000334091557816 */ /* 0x101fe40000000078 */
[----:B------:R-:W-:-:S03]  /*efd0*/  PRMT R120, RZ, 0x7610, R120 ;  /* 0x00007610ff787816 */ /* 0x000fc60000000078 */
[----:B------:R-:W-:Y:S04]  /*efe0*/  STL [R1+0x98c], R85 ;  /* 0x00098c5501007387 */ /* 0x000fe80000100800 */
[----:B--2---:R-:W-:Y:S04]  /*eff0*/  STL [R1+0x9c8], R115 ;  /* 0x0009c87301007387 */ /* 0x004fe80000100800 */
[----:B------:R-:W-:Y:S04]  /*f000*/  STL [R1+0x984], R77 ;  /* 0x0009844d01007387 */ /* 0x000fe80000100800 */
[----:B------:R0:W-:Y:S04]  /*f010*/  STL [R1+0x9cc], R18 ;  /* 0x0009cc1201007387 */ /* 0x0001e80000100800 */
[----:B------:R1:W2:Y:S01]  /*f020*/  @!P0 LDG.E.U8 R120, desc[UR6][R116.64] ;  /* 0x0000000674788981 */ /* 0x0002a2000c1e1100 */
[----:B0-----:R-:W-:Y:S01]  /*f030*/  PRMT R18, R75, 0x3340, R111 ;  /* 0x000033404b127816 */ /* 0x001fe2000000006f */
[----:B------:R-:W-:Y:S01]  /*f040*/  @!P0 IMAD.MOV.U32 R111, RZ, RZ, R16 ;  /* 0x000000ffff6f8224 */ /* 0x000fe200078e0010 */
[----:B-1----:R-:W-:-:S02]  /*f050*/  PRMT R116, RZ, 0x7610, R116 ;  /* 0x00007610ff747816 */ /* 0x002fc40000000074 */
[----:B------:R-:W-:-:S04]  /*f060*/  PRMT R117, RZ, 0x7610, R117 ;  /* 0x00007610ff757816 */ /* 0x000fc80000000075 */
[----:B------:R0:W3:Y:S02]  /*f070*/  @!P0 LDG.E.U8 R116, desc[UR6][R110.64] ;  /* 0x000000066e748981 */ /* 0x0000e4000c1e1100 */
[----:B0-----:R-:W-:Y:S02]  /*f080*/  @!P0 IMAD.MOV.U32 R110, RZ, RZ, R5 ;  /* 0x000000ffff6e8224 */ /* 0x001fe400078e0005 */
[----:B------:R-:W-:-:S05]  /*f090*/  @!P0 IMAD.MOV.U32 R111, RZ, RZ, R14 ;  /* 0x000000ffff6f8224 */ /* 0x000fca00078e000e */
[----:B------:R0:W4:Y:S01]  /*f0a0*/  @!P0 LDG.E.U8 R117, desc[UR6][R110.64] ;  /* 0x000000066e758981 */ /* 0x000122000c1e1100 */
[----:B------:R-:W-:Y:S02]  /*f0b0*/  LOP3.LUT R73, R73, 0xffff, RZ, 0xc0, !PT ;  /* 0x0000ffff49497812 */ /* 0x000fe400078ec0ff */
[----:B------:R-:W-:Y:S02]  /*f0c0*/  LOP3.LUT R109, R109, 0xffff, RZ, 0xc0, !PT ;  /* 0x0000ffff6d6d7812 */ /* 0x000fe400078ec0ff */
[----:B------:R-:W-:Y:S02]  /*f0d0*/  LOP3.LUT R71, R71, 0xffff, RZ, 0xc0, !PT ;  /* 0x0000ffff47477812 */ /* 0x000fe400078ec0ff */
[----:B------:R-:W-:Y:S02]  /*f0e0*/  LOP3.LUT R102, R102, 0xffff, RZ, 0xc0, !PT ;  /* 0x0000ffff66667812 */ /* 0x000fe400078ec0ff */
[----:B------:R-:W-:Y:S01]  /*f0f0*/  PRMT R121, RZ, 0x7610, R121 ;  /* 0x00007610ff797816 */ /* 0x000fe20000000079 */
[----:B0-----:R-:W-:-:S02]  /*f100*/  @!P0 IMAD.MOV.U32 R110, RZ, RZ, R4 ;  /* 0x000000ffff6e8224 */ /* 0x001fc400078e0004 */
[----:B------:R-:W-:Y:S01]  /*f110*/  @!P0 IMAD.MOV.U32 R111, RZ, RZ, R13 ;  /* 0x000000ffff6f8224 */ /* 0x000fe200078e000d */
[----:B------:R-:W-:Y:S02]  /*f120*/  LOP3.LUT R69, R69, 0xffff, RZ, 0xc0, !PT ;  /* 0x0000ffff45457812 */ /* 0x000fe400078ec0ff */
[----:B------:R-:W-:Y:S02]  /*f130*/  LOP3.LUT R108, R108, 0xffff, RZ, 0xc0, !PT ;  /* 0x0000ffff6c6c7812 */ /* 0x000fe400078ec0ff */
[----:B------:R0:W5:Y:S02]  /*f140*/  @!P0 LDG.E.U8 R121, desc[UR6][R110.64] ;  /* 0x000000066e798981 */ /* 0x000164000c1e1100 */
[----:B0-----:R-:W-:Y:S02]  /*f150*/  PRMT R110, RZ, 0x7610, R110 ;  /* 0x00007610ff6e7816 */ /* 0x001fe4000000006e */
[----:B------:R-:W-:Y:S01]  /*f160*/  PRMT R111, RZ, 0x7610, R111 ;  /* 0x00007610ff6f7816 */ /* 0x000fe2000000006f */
[----:B--2---:R-:W-:Y:S04]  /*f170*/  STL [R1+0x9d0], R120 ;  /* 0x0009d07801007387 */ /* 0x004fe80000100800 */
[----:B------:R-:W-:Y:S04]  /*f180*/  STL [R1+0x980], R18 ;  /* 0x0009801201007387 */ /* 0x000fe80000100800 */
[----:B------:R0:W-:Y:S04]  /*f190*/  STL [R1+0x9d8], R6 ;  /* 0x0009d80601007387 */ /* 0x0001e80000100800 */
[----:B------:R-:W-:Y:S01]  /*f1a0*/  STL [R1+0x9d4], R16 ;  /* 0x0009d41001007387 */ /* 0x000fe20000100800 */
[----:B0-----:R-:W-:-:S03]  /*f1b0*/  PRMT R6, R73, 0x3340, R109 ;  /* 0x0000334049067816 */ /* 0x001fc6000000006d */
[----:B---3--:R-:W-:Y:S04]  /*f1c0*/  STL [R1+0x9dc], R116 ;  /* 0x0009dc7401007387 */ /* 0x008fe80000100800 */
[----:B------:R-:W-:Y:S04]  /*f1d0*/  STL [R1+0x97c], R6 ;  /* 0x00097c0601007387 */ /* 0x000fe80000100800 */
[----:B------:R0:W-:Y:S04]  /*f1e0*/  STL [R1+0x9e4], R5 ;  /* 0x0009e40501007387 */ /* 0x0001e80000100800 */
[----:B------:R-:W-:Y:S01]  /*f1f0*/  STL [R1+0x9e0], R14 ;  /* 0x0009e00e01007387 */ /* 0x000fe20000100800 */
[----:B0-----:R-:W-:-:S03]  /*f200*/  PRMT R5, R71, 0x3340, R102 ;  /* 0x0000334047057816 */ /* 0x001fc60000000066 */
[----:B----4-:R-:W-:Y:S01]  /*f210*/  STL [R1+0x9e8], R117 ;  /* 0x0009e87501007387 */ /* 0x010fe20000100800 */
[----:B------:R-:W-:-:S03]  /*f220*/  @!P0 IMAD.MOV.U32 R109, RZ, RZ, R12 ;  /* 0x000000ffff6d8224 */ /* 0x000fc600078e000c */
[----:B------:R-:W-:Y:S04]  /*f230*/  STL [R1+0x978], R5 ;  /* 0x0009780501007387 */ /* 0x000fe80000100800 */
[----:B------:R0:W-:Y:S02]  /*f240*/  STL [R1+0x9f0], R4 ;  /* 0x0009f00401007387 */ /* 0x0001e40000100800 */
[----:B0-----:R-:W-:Y:S01]  /*f250*/  PRMT R4, R69, 0x3340, R108 ;  /* 0x0000334045047816 */ /* 0x001fe2000000006c */
[----:B------:R-:W-:-:S05]  /*f260*/  @!P0 IMAD.MOV.U32 R108, RZ, RZ, R63 ;  /* 0x000000ffff6c8224 */ /* 0x000fca00078e003f */
[----:B------:R0:W2:Y:S02]  /*f270*/  @!P0 LDG.E.U8 R110, desc[UR6][R108.64] ;  /* 0x000000066c6e8981 */ /* 0x0000a4000c1e1100 */
[----:B0-----:R-:W-:Y:S02]  /*f280*/  @!P0 IMAD.MOV.U32 R108, RZ, RZ, R62 ;  /* 0x000000ffff6c8224 */ /* 0x001fe400078e003e */
[----:B------:R-:W-:-:S05]  /*f290*/  @!P0 IMAD.MOV.U32 R109, RZ, RZ, R11 ;  /* 0x000000ffff6d8224 */ /* 0x000fca00078e000b */
[----:B------:R-:W3:Y:S01]  /*f2a0*/  @!P0 LDG.E.U8 R111, desc[UR6][R108.64] ;  /* 0x000000066c6f8981 */ /* 0x000ee2000c1e1100 */
[----:B------:R-:W-:Y:S02]  /*f2b0*/  LOP3.LUT R67, R67, 0xffff, RZ, 0xc0, !PT ;  /* 0x0000ffff43437812 */ /* 0x000fe400078ec0ff */
[----:B------:R-:W-:Y:S01]  /*f2c0*/  LOP3.LUT R113, R113, 0xffff, RZ, 0xc0, !PT ;  /* 0x0000ffff71717812 */ /* 0x000fe200078ec0ff */
[----:B------:R-:W-:Y:S04]  /*f2d0*/  STL [R1+0x9ec], R13 ;  /* 0x0009ec0d01007387 */ /* 0x000fe80000100800 */
[----:B-----5:R-:W-:Y:S01]  /*f2e0*/  STL [R1+0x9f4], R121 ;  /* 0x0009f47901007387 */ /* 0x020fe20000100800 */
[----:B------:R-:W-:-:S03]  /*f2f0*/  LOP3.LUT R65, R65, 0xffff, RZ, 0xc0, !PT ;  /* 0x0000ffff41417812 */ /* 0x000fc600078ec0ff */
[----:B------:R0:W-:Y:S01]  /*f300*/  STL [R1+0x970], R4 ;  /* 0x0009700401007387 */ /* 0x0001e20000100800 */
[----:B------:R-:W-:-:S03]  /*f310*/  LOP3.LUT R103, R103, 0xffff, RZ, 0xc0, !PT ;  /* 0x0000ffff67677812 */ /* 0x000fc600078ec0ff */
[----:B------:R-:W-:Y:S01]  /*f320*/  STL [R1+0x9fc], R63 ;  /* 0x0009fc3f01007387 */ /* 0x000fe20000100800 */
[----:B0-----:R-:W-:-:S03]  /*f330*/  PRMT R4, R67, 0x3340, R113 ;  /* 0x0000334043047816 */ /* 0x001fc60000000071 */
[----:B------:R-:W-:Y:S01]  /*f340*/  STL [R1+0x9f8], R12 ;  /* 0x0009f80c01007387 */ /* 0x000fe20000100800 */
[----:B------:R-:W-:-:S03]  /*f350*/  @!P0 IMAD.MOV.U32 R102, RZ, RZ, R61 ;  /* 0x000000ffff668224 */ /* 0x000fc600078e003d */
[----:B--2---:R-:W-:Y:S04]  /*f360*/  STL [R1+0xa00], R110 ;  /* 0x000a006e01007387 */ /* 0x004fe80000100800 */
[----:B------:R0:W-:Y:S04]  /*f370*/  STL [R1+0x974], R4 ;  /* 0x0009740401007387 */ /* 0x0001e80000100800 */
[----:B------:R1:W-:Y:S04]  /*f380*/  STL [R1+0xa08], R62 ;  /* 0x000a083e01007387 */ /* 0x0003e80000100800 */
[----:B------:R-:W-:Y:S01]  /*f390*/  STL [R1+0xa04], R11 ;  /* 0x000a040b01007387 */ /* 0x000fe20000100800 */
[----:B0-----:R-:W-:-:S03]  /*f3a0*/  PRMT R4, R65, 0x3340, R103 ;  /* 0x0000334041047816 */ /* 0x001fc60000000067 */
[----:B---3--:R0:W-:Y:S04]  /*f3b0*/  STL [R1+0xa0c], R111 ;  /* 0x000a0c6f01007387 */ /* 0x0081e80000100800 */
[----:B------:R-:W2:Y:S04]  /*f3c0*/  LDL.LU R85, [R1+0x54] ;  /* 0x0000540001557983 */ /* 0x000ea80000300800 */
[----:B------:R-:W3:Y:S04]  /*f3d0*/  LDL.LU R117, [R1+0x50] ;  /* 0x0000500001757983 */ /* 0x000ee80000300800 */
[----:B------:R4:W-:Y:S04]  /*f3e0*/  STL [R1+0x968], R4 ;  /* 0x0009680401007387 */ /* 0x0009e80000100800 */
[----:B------:R-:W5:Y:S04]  /*f3f0*/  LDL.LU R120, [R1+0x4c] ;  /* 0x00004c0001787983 */ /* 0x000f680000300800 */
[----:B------:R-:W4:Y:S01]  /*f400*/  LDL.LU R115, [R1+0x48] ;  /* 0x0000480001737983 */ /* 0x000f220000300800 */
[----:B------:R-:W-:Y:S01]  /*f410*/  PRMT R65, RZ, 0x7610, R65 ;  /* 0x00007610ff417816 */ /* 0x000fe20000000041 */
[----:B------:R-:W-:-:S02]  /*f420*/  @!P0 IMAD.MOV.U32 R103, RZ, RZ, R10 ;  /* 0x000000ffff678224 */ /* 0x000fc400078e000a */
[----:B------:R-:W4:Y:S04]  /*f430*/  LDL.LU R16, [R1+0x64] ;  /* 0x0000640001107983 */ /* 0x000f280000300800 */
[----:B------:R-:W4:Y:S04]  /*f440*/  LDL.LU R18, [R1+0x60] ;  /* 0x0000600001127983 */ /* 0x000f280000300800 */
[----:B------:R-:W4:Y:S04]  /*f450*/  LDL.LU R145, [R1+0x5c] ;  /* 0x00005c0001917983 */ /* 0x000f280000300800 */
[----:B------:R-:W4:Y:S04]  /*f460*/  LDL.LU R143, [R1+0x58] ;  /* 0x00005800018f7983 */ /* 0x000f280000300800 */
[----:B------:R-:W4:Y:S04]  /*f470*/  LDL.LU R14, [R1+0x70] ;  /* 0x00007000010e7983 */ /* 0x000f280000300800 */
[----:B------:R-:W4:Y:S04]  /*f480*/  LDL.LU R6, [R1+0x6c] ;  /* 0x00006c0001067983 */ /* 0x000f280000300800 */
[----:B------:R-:W4:Y:S04]  /*f490*/  LDL.LU R142, [R1+0x68] ;  /* 0x00006800018e7983 */ /* 0x000f280000300800 */
[----:B------:R1:W4:Y:S04]  /*f4a0*/  @!P0 LDG.E.U8 R65, desc[UR6][R102.64] ;  /* 0x0000000666418981 */ /* 0x000328000c1e1100 */
[----:B------:R-:W4:Y:S01]  /*f4b0*/  LDL.LU R103, [R1+0x74] ;  /* 0x0000740001677983 */ /* 0x000f220000300800 */
[----:B------:R-:W-:-:S02]  /*f4c0*/  LOP3.LUT R78, R78, 0xffff, RZ, 0xc0, !PT ;  /* 0x0000ffff4e4e7812 */ /* 0x000fc400078ec0ff */
[----:B------:R-:W-:Y:S01]  /*f4d0*/  LOP3.LUT R119, R119, 0xffff, RZ, 0xc0, !PT ;  /* 0x0000ffff77777812 */ /* 0x000fe200078ec0ff */
[----:B------:R-:W-:Y:S01]  /*f4e0*/  @!P0 IMAD.MOV.U32 R79, RZ, RZ, R9 ;  /* 0x000000ffff4f8224 */ /* 0x000fe200078e0009 */
[----:B-1----:R-:W-:Y:S02]  /*f4f0*/  PRMT R102, RZ, 0x7610, R102 ;  /* 0x00007610ff667816 */ /* 0x002fe40000000066 */
[----:B------:R-:W-:Y:S02]  /*f500*/  LOP3.LUT R76, R76, 0xffff, RZ, 0xc0, !PT ;  /* 0x0000ffff4c4c7812 */ /* 0x000fe400078ec0ff */
[----:B------:R-:W-:Y:S01]  /*f510*/  LOP3.LUT R107, R107, 0xffff, RZ, 0xc0, !PT ;  /* 0x0000ffff6b6b7812 */ /* 0x000fe200078ec0ff */
[----:B------:R-:W-:Y:S01]  /*f520*/  @!P0 IMAD.MOV.U32 R77, RZ, RZ, R8 ;  /* 0x000000ffff4d8224 */ /* 0x000fe200078e0008 */
[----:B------:R-:W-:Y:S01]  /*f530*/  PRMT R62, R78, 0x3340, R119 ;  /* 0x000033404e3e7816 */ /* 0x000fe20000000077 */
[----:B------:R-:W-:Y:S01]  /*f540*/  @!P0 IMAD.MOV.U32 R78, RZ, RZ, R60 ;  /* 0x000000ffff4e8224 */ /* 0x000fe200078e003c */
[----:B------:R-:W-:-:S02]  /*f550*/  LOP3.LUT R74, R74, 0xffff, RZ, 0xc0, !PT ;  /* 0x0000ffff4a4a7812 */ /* 0x000fc400078ec0ff */
[----:B------:R-:W-:Y:S01]  /*f560*/  LOP3.LUT R114, R114, 0xffff, RZ, 0xc0, !PT ;  /* 0x0000ffff72727812 */ /* 0x000fe200078ec0ff */
[----:B------:R-:W-:Y:S01]  /*f570*/  @!P0 IMAD.MOV.U32 R75, RZ, RZ, R21 ;  /* 0x000000ffff4b8224 */ /* 0x000fe200078e0015 */
[----:B------:R1:W4:Y:S02]  /*f580*/  @!P0 LDG.E.U8 R102, desc[UR6][R78.64] ;  /* 0x000000064e668981 */ /* 0x000324000c1e1100 */
[----:B0-----:R-:W-:Y:S02]  /*f590*/  PRMT R111, R74, 0x3340, R114 ;  /* 0x000033404a6f7816 */ /* 0x001fe40000000072 */
[----:B------:R-:W-:Y:S02]  /*f5a0*/  LOP3.LUT R72, R72, 0xffff, RZ, 0xc0, !PT ;  /* 0x0000ffff48487812 */ /* 0x000fe400078ec0ff */
[----:B------:R-:W-:Y:S01]  /*f5b0*/  LOP3.LUT R104, R104, 0xffff, RZ, 0xc0, !PT ;  /* 0x0000ffff68687812 */ /* 0x000fe200078ec0ff */
[----:B------:R-:W-:Y:S01]  /*f5c0*/  @!P0 IMAD.MOV.U32 R73, RZ, RZ, R20 ;  /* 0x000000ffff498224 */ /* 0x000fe200078e0014 */
[----:B------:R-:W-:-:S02]  /*f5d0*/  LOP3.LUT R66, R66, 0xffff, RZ, 0xc0, !PT ;  /* 0x0000ffff42427812 */ /* 0x000fc400078ec0ff */
[----:B------:R-:W-:Y:S02]  /*f5e0*/  LOP3.LUT R101, R101, 0xffff, RZ, 0xc0, !PT ;  /* 0x0000ffff65657812 */ /* 0x000fe400078ec0ff */
[----:B------:R-:W-:Y:S02]  /*f5f0*/  LOP3.LUT R68, R68, 0xffff, RZ, 0xc0, !PT ;  /* 0x0000ffff44447812 */ /* 0x000fe400078ec0ff */
[----:B------:R-:W-:Y:S01]  /*f600*/  LOP3.LUT R105, R105, 0xffff, RZ, 0xc0, !PT ;  /* 0x0000ffff69697812 */ /* 0x000fe200078ec0ff */
[----:B------:R-:W-:Y:S01]  /*f610*/  @!P0 IMAD.MOV.U32 R67, RZ, RZ, R15 ;  /* 0x000000ffff438224 */ /* 0x000fe200078e000f */
[----:B-1----:R-:W-:Y:S01]  /*f620*/  PRMT R79, R76, 0x3340, R107 ;  /* 0x000033404c4f7816 */ /* 0x002fe2000000006b */
[----:B------:R-:W-:Y:S01]  /*f630*/  @!P0 IMAD.MOV.U32 R76, RZ, RZ, R59 ;  /* 0x000000ffff4c8224 */ /* 0x000fe200078e003b */
[----:B------:R-:W-:Y:S01]  /*f640*/  PRMT R78, RZ, 0x7610, R78 ;  /* 0x00007610ff4e7816 */ /* 0x000fe2000000004e */
[----:B------:R-:W-:Y:S01]  /*f650*/  @!P0 IMAD.MOV.U32 R74, RZ, RZ, R58 ;  /* 0x000000ffff4a8224 */ /* 0x000fe200078e003a */
[----:B------:R-:W4:Y:S04]  /*f660*/  LDL.LU R108, [R1+0x84] ;  /* 0x00008400016c7983 */ /* 0x000f280000300800 */
[----:B------:R0:W4:Y:S01]  /*f670*/  @!P0 LDG.E.U8 R78, desc[UR6][R76.64] ;  /* 0x000000064c4e8981 */ /* 0x000122000c1e1100 */
[----:B------:R-:W-:Y:S01]  /*f680*/  PRMT R110, R72, 0x3340, R104 ;  /* 0x00003340486e7816 */ /* 0x000fe20000000068 */
[----:B------:R-:W-:Y:S01]  /*f690*/  @!P0 IMAD.MOV.U32 R72, RZ, RZ, R57 ;  /* 0x000000ffff488224 */ /* 0x000fe200078e0039 */
[----:B------:R-:W-:Y:S01]  /*f6a0*/  PRMT R63, R66, 0x3340, R101 ;  /* 0x00003340423f7816 */ /* 0x000fe20000000065 */
[----:B------:R-:W-:Y:S01]  /*f6b0*/  @!P0 IMAD.MOV.U32 R69, RZ, RZ, R17 ;  /* 0x000000ffff458224 */ /* 0x000fe200078e0011 */
[----:B------:R-:W-:Y:S01]  /*f6c0*/  PRMT R11, R68, 0x3340, R105 ;  /* 0x00003340440b7816 */ /* 0x000fe20000000069 */
[----:B------:R-:W4:Y:S01]  /*f6d0*/  LDL.LU R5, [R1+0x80] ;  /* 0x0000800001057983 */ /* 0x000f220000300800 */
[----:B0-----:R-:W-:Y:S01]  /*f6e0*/  PRMT R76, RZ, 0x7610, R76 ;  /* 0x00007610ff4c7816 */ /* 0x001fe2000000004c */
[----:B------:R-:W-:-:S02]  /*f6f0*/  @!P0 IMAD.MOV.U32 R66, RZ, RZ, R22 ;  /* 0x000000ffff428224 */ /* 0x000fc400078e0016 */
[----:B------:R-:W4:Y:S04]  /*f700*/  LDL.LU R116, [R1+0x7c] ;  /* 0x00007c0001747983 */ /* 0x000f280000300800 */
[----:B------:R0:W4:Y:S01]  /*f710*/  @!P0 LDG.E.U8 R76, desc[UR6][R74.64] ;  /* 0x000000064a4c8981 */ /* 0x000122000c1e1100 */
[----:B------:R-:W-:Y:S01]  /*f720*/  @!P0 IMAD.MOV.U32 R68, RZ, RZ, R23 ;  /* 0x000000ffff448224 */ /* 0x000fe200078e0017 */
[----:B0-----:R-:W-:Y:S02]  /*f730*/  PRMT R74, RZ, 0x7610, R74 ;  /* 0x00007610ff4a7816 */ /* 0x001fe4000000004a */
[----:B------:R-:W-:-:S04]  /*f740*/  PRMT R75, RZ, 0x7610, R75 ;  /* 0x00007610ff4b7816 */ /* 0x000fc8000000004b */
[----:B------:R0:W4:Y:S04]  /*f750*/  @!P0 LDG.E.U8 R74, desc[UR6][R72.64] ;  /* 0x00000006484a8981 */ /* 0x000128000c1e1100 */
[----:B------:R2:W4:Y:S01]  /*f760*/  @!P0 LDG.E.U8 R75, desc[UR6][R66.64] ;  /* 0x00000006424b8981 */ /* 0x000522000c1e1100 */
[----:B0-----:R-:W-:-:S06]  /*f770*/  PRMT R73, RZ, 0x7610, R73 ;  /* 0x00007610ff497816 */ /* 0x001fcc0000000049 */
[----:B------:R5:W4:Y:S01]  /*f780*/  @!P0 LDG.E.U8 R73, desc[UR6][R68.64] ;  /* 0x0000000644498981 */ /* 0x000b22000c1e1100 */
[----:B--2---:R-:W-:-:S03]  /*f790*/  LOP3.LUT R66, R85, 0xffff, RZ, 0xc0, !PT ;  /* 0x0000ffff55427812 */ /* 0x004fc600078ec0ff */
[----:B------:R-:W2:Y:S01]  /*f7a0*/  LDL.LU R85, [R1+0x78] ;  /* 0x0000780001557983 */ /* 0x000ea20000300800 */
[----:B---3--:R-:W-:-:S03]  /*f7b0*/  LOP3.LUT R67, R117, 0xffff, RZ, 0xc0, !PT ;  /* 0x0000ffff75437812 */ /* 0x008fc600078ec0ff */
[----:B------:R-:W3:Y:S04]  /*f7c0*/  LDL.LU R109, [R1+0x94] ;  /* 0x00009400016d7983 */ /* 0x000ee80000300800 */
[----:B------:R-:W3:Y:S01]  /*f7d0*/  LDL.LU R113, [R1+0x90] ;  /* 0x0000900001717983 */ /* 0x000ee20000300800 */
[----:B-----5:R-:W-:-:S03]  /*f7e0*/  LOP3.LUT R68, R120, 0xffff, RZ, 0xc0, !PT ;  /* 0x0000ffff78447812 */ /* 0x020fc600078ec0ff */
[----:B------:R-:W5:Y:S01]  /*f7f0*/  LDL.LU R120, [R1+0x8c] ;  /* 0x00008c0001787983 */ /* 0x000f620000300800 */
[----:B----4-:R-:W-:Y:S02]  /*f800*/  LOP3.LUT R69, R115, 0xffff, RZ, 0xc0, !PT ;  /* 0x0000ffff73457812 */ /* 0x010fe400078ec0ff */
[----:B------:R-:W-:Y:S01]  /*f810*/  PRMT R4, R66, 0x3340, R68 ;  /* 0x0000334042047816 */ /* 0x000fe20000000044 */
[----:B------:R-:W4:Y:S01]  /*f820*/  LDL.LU R115, [R1+0x88] ;  /* 0x0000880001737983 */ /* 0x000f220000300800 */
[----:B------:R-:W-:Y:S02]  /*f830*/  PRMT R117, R67, 0x3340, R69 ;  /* 0x0000334043757816 */ /* 0x000fe40000000045 */
[----:B------:R-:W-:Y:S02]  /*f840*/  LOP3.LUT R66, R16, 0xffff, RZ, 0xc0, !PT ;  /* 0x0000ffff10427812 */ /* 0x000fe400078ec0ff */
[----:B------:R-:W-:Y:S01]  /*f850*/  LOP3.LUT R67, R18, 0xffff, RZ, 0xc0, !PT ;  /* 0x0000ffff12437812 */ /* 0x000fe200078ec0ff */
[----:B------:R-:W4:Y:S01]  /*f860*/  LDL.LU R16, [R1+0xa4] ;  /* 0x0000a40001107983 */ /* 0x000f220000300800 */
[----:B------:R-:W-:-:S03]  /*f870*/  LOP3.LUT R68, R145, 0xffff, RZ, 0xc0, !PT ;  /* 0x0000ffff91447812 */ /* 0x000fc600078ec0ff */
[----:B------:R-:W4:Y:S01]  /*f880*/  LDL.LU R18, [R1+0xa0] ;  /* 0x0000a00001127983 */ /* 0x000f220000300800 */
[----:B------:R-:W-:-:S03]  /*f890*/  LOP3.LUT R69, R143, 0xffff, RZ, 0xc0, !PT ;  /* 0x0000ffff8f457812 */ /* 0x000fc600078ec0ff */
[----:B------:R-:W4:Y:S01]  /*f8a0*/  LDL.LU R145, [R1+0x9c] ;  /* 0x00009c0001917983 */ /* 0x000f220000300800 */
[----:B------:R-:W-:-:S03]  /*f8b0*/  PRMT R121, R66, 0x3340, R68 ;  /* 0x0000334042797816 */ /* 0x000fc60000000044 */
[----:B------:R-:W4:Y:S01]  /*f8c0*/  LDL.LU R143, [R1+0x98] ;  /* 0x00009800018f7983 */ /* 0x000f220000300800 */
[----:B------:R-:W-:Y:S02]  /*f8d0*/  PRMT R13, R67, 0x3340, R69 ;  /* 0x00003340430d7816 */ /* 0x000fe40000000045 */
[----:B------:R-:W-:Y:S02]  /*f8e0*/  LOP3.LUT R69, R142, 0xffff, RZ, 0xc0, !PT ;  /* 0x0000ffff8e457812 */ /* 0x000fe400078ec0ff */
[----:B------:R-:W-:Y:S02]  /*f8f0*/  LOP3.LUT R66, R103, 0xffff, RZ, 0xc0, !PT ;  /* 0x0000ffff67427812 */ /* 0x000fe400078ec0ff */
[----:B------:R-:W4:Y:S04]  /*f900*/  LDL.LU R103, [R1+0xac] ;  /* 0x0000ac0001677983 */ /* 0x000f280000300800 */
[----:B------:R-:W4:Y:S01]  /*f910*/  LDL.LU R142, [R1+0xa8] ;  /* 0x0000a800018e7983 */ /* 0x000f220000300800 */
[----:B------:R-:W-:-:S02]  /*f920*/  LOP3.LUT R68, R6, 0xffff, RZ, 0xc0, !PT ;  /* 0x0000ffff06447812 */ /* 0x000fc400078ec0ff */
[----:B------:R-:W-:Y:S01]  /*f930*/  LOP3.LUT R67, R14, 0xffff, RZ, 0xc0, !PT ;  /* 0x0000ffff0e437812 */ /* 0x000fe200078ec0ff */
[----:B------:R-:W4:Y:S01]  /*f940*/  LDL.LU R77, [R1+0xb8] ;  /* 0x0000b800014d7983 */ /* 0x000f220000300800 */
[----:B------:R-:W-:Y:S02]  /*f950*/  PRMT R14, R66, 0x3340, R68 ;  /* 0x00003340420e7816 */ /* 0x000fe40000000044 */
[----:B------:R-:W-:Y:S02]  /*f960*/  PRMT R6, R67, 0x3340, R69 ;  /* 0x0000334043067816 */ /* 0x000fe40000000045 */
[----:B------:R-:W-:Y:S02]  /*f970*/  LOP3.LUT R106, R106, 0xffff, RZ, 0xc0, !PT ;  /* 0x0000ffff6a6a7812 */ /* 0x000fe400078ec0ff */
[----:B------:R-:W-:-:S04]  /*f980*/  LOP3.LUT R70, R70, 0xffff, RZ, 0xc0, !PT ;  /* 0x0000ffff46467812 */ /* 0x000fc800078ec0ff */
[----:B------:R-:W-:Y:S02]  /*f990*/  PRMT R12, R70, 0x3340, R106 ;  /* 0x00003340460c7816 */ /* 0x000fe4000000006a */
[----:B------:R-:W-:Y:S02]  /*f9a0*/  LOP3.LUT R66, R108, 0xffff, RZ, 0xc0, !PT ;  /* 0x0000ffff6c427812 */ /* 0x000fe400078ec0ff */
[----:B------:R-:W4:Y:S01]  /*f9b0*/  LDL.LU R108, [R1+0xb4] ;  /* 0x0000b400016c7983 */ /* 0x000f220000300800 */
[----:B------:R-:W-:Y:S02]  /*f9c0*/  LOP3.LUT R67, R5, 0xffff, RZ, 0xc0, !PT ;  /* 0x0000ffff05437812 */ /* 0x000fe400078ec0ff */
[----:B------:R-:W-:-:S04]  /*f9d0*/  LOP3.LUT R68, R116, 0xffff, RZ, 0xc0, !PT ;  /* 0x0000ffff74447812 */ /* 0x000fc800078ec0ff */
[----:B------:R-:W-:Y:S02]  /*f9e0*/  PRMT R5, R66, 0x3340, R68 ;  /* 0x0000334042057816 */ /* 0x000fe40000000044 */
[----:B--2---:R-:W-:Y:S02]  /*f9f0*/  LOP3.LUT R69, R85, 0xffff, RZ, 0xc0, !PT ;  /* 0x0000ffff55457812 */ /* 0x004fe400078ec0ff */
[----:B------:R-:W2:Y:S01]  /*fa00*/  LDL.LU R85, [R1+0xb0] ;  /* 0x0000b00001557983 */ /* 0x000ea20000300800 */
[----:B---3--:R-:W-:Y:S02]  /*fa10*/  LOP3.LUT R66, R109, 0xffff, RZ, 0xc0, !PT ;  /* 0x0000ffff6d427812 */ /* 0x008fe400078ec0ff */
[----:B------:R-:W-:Y:S01]  /*fa20*/  PRMT R116, R67, 0x3340, R69 ;  /* 0x0000334043747816 */ /* 0x000fe20000000045 */
[----:B------:R-:W3:Y:S01]  /*fa30*/  LDL.LU R109, [R1+0xc0] ;  /* 0x0000c000016d7983 */ /* 0x000ee20000300800 */
[----:B------:R-:W-:-:S03]  /*fa40*/  LOP3.LUT R67, R113, 0xffff, RZ, 0xc0, !PT ;  /* 0x0000ffff71437812 */ /* 0x000fc600078ec0ff */
        /* <DEDUP_REMOVED lines=8> */
[----:B------:R-:W-:Y:S02]  /*fad0*/  LOP3.LUT R67, R18, 0xffff, RZ, 0xc0, !PT ;  /* 0x0000ffff12437812 */ /* 0x000fe400078ec0ff */
[----:B------:R-:W-:-:S02]  /*fae0*/  LOP3.LUT R68, R145, 0xffff, RZ, 0xc0, !PT ;  /* 0x0000ffff91447812 */ /* 0x000fc400078ec0ff */
[----:B------:R-:W4:Y:S01]  /*faf0*/  LDL.LU R145, [R1+0xe8] ;  /* 0x0000e80001917983 */ /* 0x000f220000300800 */
[----:B------:R-:W-:-:S03]  /*fb00*/  LOP3.LUT R69, R143, 0xffff, RZ, 0xc0, !PT ;  /* 0x0000ffff8f457812 */ /* 0x000fc600078ec0ff */
[----:B------:R-:W4:Y:S01]  /*fb10*/  LDL.LU R143, [R1+0xe4] ;  /* 0x0000e400018f7983 */ /* 0x000f220000300800 */
[----:B------:R-:W-:-:S03]  /*fb20*/  PRMT R16, R66, 0x3340, R68 ;  /* 0x0000334042107816 */ /* 0x000fc60000000044 */
[----:B------:R-:W4:Y:S01]  /*fb30*/  LDL.LU R104, [R1+0xe0] ;  /* 0x0000e00001687983 */ /* 0x000f220000300800 */
[----:B------:R-:W-:-:S03]  /*fb40*/  PRMT R18, R67, 0x3340, R69 ;  /* 0x0000334043127816 */ /* 0x000fc60000000045 */
[----:B------:R-:W4:Y:S01]  /*fb50*/  LDL.LU R119, [R1+0xdc] ;  /* 0x0000dc0001777983 */ /* 0x000f220000300800 */
[----:B------:R-:W-:-:S03]  /*fb60*/  LOP3.LUT R66, R103, 0xffff, RZ, 0xc0, !PT ;  /* 0x0000ffff67427812 */ /* 0x000fc600078ec0ff */
[----:B------:R-:W4:Y:S01]  /*fb70*/  LDL.LU R103, [R1+0xd8] ;  /* 0x0000d80001677983 */ /* 0x000f220000300800 */
[----:B------:R-:W-:-:S03]  /*fb80*/  LOP3.LUT R67, R142, 0xffff, RZ, 0xc0, !PT ;  /* 0x0000ffff8e437812 */ /* 0x000fc600078ec0ff */
[----:B------:R-:W4:Y:S01]  /*fb90*/  LDL.LU R142, [R1+0xd4] ;  /* 0x0000d400018e7983 */ /* 0x000f220000300800 */
[----:B------:R-:W-:Y:S02]  /*fba0*/  LOP3.LUT R68, R7, 0xffff, RZ, 0xc0, !PT ;  /* 0x0000ffff07447812 */ /* 0x000fe400078ec0ff */
[----:B------:R-:W-:Y:S02]  /*fbb0*/  LOP3.LUT R69, R3, 0xffff, RZ, 0xc0, !PT ;  /* 0x0000ffff03457812 */ /* 0x000fe400078ec0ff */
[----:B------:R-:W-:Y:S02]  /*fbc0*/  PRMT R3, R66, 0x3340, R68 ;  /* 0x0000334042037816 */ /* 0x000fe40000000044 */
[----:B------:R-:W-:Y:S02]  /*fbd0*/  LOP3.LUT R66, R77, 0xffff, RZ, 0xc0, !PT ;  /* 0x0000ffff4d427812 */ /* 0x000fe400078ec0ff */
[----:B------:R-:W-:Y:S01]  /*fbe0*/  PRMT R7, R67, 0x3340, R69 ;  /* 0x0000334043077816 */ /* 0x000fe20000000045 */
[----:B------:R-:W4:Y:S01]  /*fbf0*/  LDL.LU R77, [R1+0xd0] ;  /* 0x0000d000014d7983 */ /* 0x000f220000300800 */
[----:B------:R-:W-:-:S03]  /*fc00*/  LOP3.LUT R69, R2, 0xffff, RZ, 0xc0, !PT ;  /* 0x0000ffff02457812 */ /* 0x000fc600078ec0ff */
[----:B------:R-:W4:Y:S01]  /*fc10*/  LDL.LU R114, [R1+0xc8] ;  /* 0x0000c80001727983 */ /* 0x000f220000300800 */
[----:B------:R-:W-:Y:S01]  /*fc20*/  PRMT R72, RZ, 0x7610, R72 ;  /* 0x00007610ff487816 */ /* 0x000fe20000000048 */
[----:B------:R-:W-:Y:S02]  /*fc30*/  @!P0 IMAD.MOV.U32 R70, RZ, RZ, R56 ;  /* 0x000000ffff468224 */ /* 0x000fe400078e0038 */
[----:B------:R-:W-:-:S05]  /*fc40*/  @!P0 IMAD.MOV.U32 R71, RZ, RZ, R19 ;  /* 0x000000ffff478224 */ /* 0x000fca00078e0013 */
[----:B------:R0:W4:Y:S01]  /*fc50*/  @!P0 LDG.E.U8 R72, desc[UR6][R70.64] ;  /* 0x0000000646488981 */ /* 0x000122000c1e1100 */
[----:B------:R-:W-:-:S04]  /*fc60*/  LOP3.LUT R67, R108, 0xffff, RZ, 0xc0, !PT ;  /* 0x0000ffff6c437812 */ /* 0x000fc800078ec0ff */
[----:B------:R-:W-:Y:S02]  /*fc70*/  PRMT R2, R67, 0x3340, R69 ;  /* 0x0000334043027816 */ /* 0x000fe40000000045 */
[----:B------:R-:W-:Y:S02]  /*fc80*/  LOP3.LUT R69, R0, 0xffff, RZ, 0xc0, !PT ;  /* 0x0000ffff00457812 */ /* 0x000fe400078ec0ff */
[----:B--2---:R-:W-:-:S04]  /*fc90*/  LOP3.LUT R68, R85, 0xffff, RZ, 0xc0, !PT ;  /* 0x0000ffff55447812 */ /* 0x004fc800078ec0ff */
[----:B------:R-:W-:Y:S02]  /*fca0*/  PRMT R85, R66, 0x3340, R68 ;  /* 0x0000334042557816 */ /* 0x000fe40000000044 */
[----:B---3--:R-:W-:Y:S02]  /*fcb0*/  LOP3.LUT R66, R109, 0xffff, RZ, 0xc0, !PT ;  /* 0x0000ffff6d427812 */ /* 0x008fe400078ec0ff */
[----:B------:R-:W-:Y:S02]  /*fcc0*/  LOP3.LUT R68, R64, 0xffff, RZ, 0xc0, !PT ;  /* 0x0000ffff40447812 */ /* 0x000fe400078ec0ff */
[----:B------:R-:W-:Y:S02]  /*fcd0*/  LOP3.LUT R67, R113, 0xffff, RZ, 0xc0, !PT ;  /* 0x0000ffff71437812 */ /* 0x000fe400078ec0ff */
[----:B------:R-:W-:Y:S01]  /*fce0*/  PRMT R0, R66, 0x3340, R68 ;  /* 0x0000334042007816 */ /* 0x000fe20000000044 */
[----:B------:R-:W2:Y:S01]  /*fcf0*/  LDL.LU R113, [R1+0xc4] ;  /* 0x0000c40001717983 */ /* 0x000ea20000300800 */
[----:B-----5:R-:W-:-:S02]  /*fd00*/  LOP3.LUT R66, R106, 0xffff, RZ, 0xc0, !PT ;  /* 0x0000ffff6a427812 */ /* 0x020fc400078ec0ff */
[----:B------:R-:W-:Y:S01]  /*fd10*/  PRMT R64, R67, 0x3340, R69 ;  /* 0x0000334043407816 */ /* 0x000fe20000000045 */
[----:B------:R-:W3:Y:S01]  /*fd20*/  LDL.LU R108, [R1+0x3c] ;  /* 0x00003c00016c7983 */ /* 0x000ee20000300800 */
[----:B----4-:R-:W-:-:S03]  /*fd30*/  LOP3.LUT R67, R107, 0xffff, RZ, 0xc0, !PT ;  /* 0x0000ffff6b437812 */ /* 0x010fc600078ec0ff */
[----:B------:R-:W4:Y:S04]  /*fd40*/  LDL.LU R109, [R1+0x38] ;  /* 0x00003800016d7983 */ /* 0x000f280000300800 */
[----:B------:R-:W5:Y:S04]  /*fd50*/  LDL.LU R106, [R1+0x2c] ;  /* 0x00002c00016a7983 */ /* 0x000f680000300800 */
[----:B------:R-:W5:Y:S01]  /*fd60*/  LDL.LU R107, [R1+0x28] ;  /* 0x00002800016b7983 */ /* 0x000f620000300800 */
[----:B------:R-:W-:-:S03]  /*fd70*/  LOP3.LUT R68, R145, 0xffff, RZ, 0xc0, !PT ;  /* 0x0000ffff91447812 */ /* 0x000fc600078ec0ff */
[----:B------:R-:W5:Y:S01]  /*fd80*/  LDL.LU R105, [R1+0x1c] ;  /* 0x00001c0001697983 */ /* 0x000f620000300800 */
[----:B------:R-:W-:Y:S02]  /*fd90*/  LOP3.LUT R69, R143, 0xffff, RZ, 0xc0, !PT ;  /* 0x0000ffff8f457812 */ /* 0x000fe400078ec0ff */
[----:B------:R-:W-:Y:S02]  /*fda0*/  PRMT R145, R66, 0x3340, R68 ;  /* 0x0000334042917816 */ /* 0x000fe40000000044 */
[----:B------:R-:W-:Y:S02]  /*fdb0*/  LOP3.LUT R66, R104, 0xffff, RZ, 0xc0, !PT ;  /* 0x0000ffff68427812 */ /* 0x000fe400078ec0ff */
[----:B------:R-:W5:Y:S01]  /*fdc0*/  LDL.LU R104, [R1+0x18] ;  /* 0x0000180001687983 */ /* 0x000f620000300800 */
[----:B------:R-:W-:-:S03]  /*fdd0*/  PRMT R143, R67, 0x3340, R69 ;  /* 0x00003340438f7816 */ /* 0x000fc60000000045 */
[----:B------:R-:W5:Y:S04]  /*fde0*/  LDL.LU R101, [R1+0x10] ;  /* 0x0000100001657983 */ /* 0x000f680000300800 */
[----:B------:R-:W5:Y:S01]  /*fdf0*/  LDL.LU R70, [R1+0xc] ;  /* 0x00000c0001467983 */ /* 0x000f620000300800 */
[----:B------:R-:W-:-:S03]  /*fe00*/  LOP3.LUT R68, R103, 0xffff, RZ, 0xc0, !PT ;  /* 0x0000ffff67447812 */ /* 0x000fc600078ec0ff */
[----:B------:R-:W5:Y:S01]  /*fe10*/  LDL.LU R103, [R1+0x8] ;  /* 0x0000080001677983 */ /* 0x000f620000300800 */
[----:B------:R-:W-:Y:S02]  /*fe20*/  LOP3.LUT R69, R142, 0xffff, RZ, 0xc0, !PT ;  /* 0x0000ffff8e457812 */ /* 0x000fe400078ec0ff */
[----:B------:R-:W-:Y:S02]  /*fe30*/  PRMT R142, R66, 0x3340, R68 ;  /* 0x00003340428e7816 */ /* 0x000fe40000000044 */
[----:B------:R-:W2:Y:S01]  /*fe40*/  LDL.LU R68, [R1+0xcc] ;  /* 0x0000cc0001447983 */ /* 0x000ea20000300800 */
[----:B------:R-:W-:-:S03]  /*fe50*/  LOP3.LUT R67, R119, 0xffff, RZ, 0xc0, !PT ;  /* 0x0000ffff77437812 */ /* 0x000fc600078ec0ff */
[----:B------:R-:W5:Y:S01]  /*fe60*/  LDL.LU R71, [R1+0x4] ;  /* 0x0000040001477983 */ /* 0x000f620000300800 */
[----:B------:R-:W-:Y:S02]  /*fe70*/  PRMT R119, R67, 0x3340, R69 ;  /* 0x0000334043777816 */ /* 0x000fe40000000045 */
[----:B------:R-:W-:Y:S02]  /*fe80*/  LOP3.LUT R66, R77, 0xffff, RZ, 0xc0, !PT ;  /* 0x0000ffff4d427812 */ /* 0x000fe400078ec0ff */
[----:B------:R-:W5:Y:S01]  /*fe90*/  LDL.LU R77, [R1] ;  /* 0x00000000014d7983 */ /* 0x000f620000300800 */
[----:B--2---:R-:W-:Y:S02]  /*fea0*/  LOP3.LUT R67, R68, 0xffff, RZ, 0xc0, !PT ;  /* 0x0000ffff44437812 */ /* 0x004fe400078ec0ff */
[----:B------:R-:W-:-:S04]  /*feb0*/  LOP3.LUT R68, R114, 0xffff, RZ, 0xc0, !PT ;  /* 0x0000ffff72447812 */ /* 0x000fc800078ec0ff */
[----:B------:R-:W-:Y:S02]  /*fec0*/  PRMT R114, R66, 0x3340, R68 ;  /* 0x0000334042727816 */ /* 0x000fe40000000044 */
[----:B------:R-:W2:Y:S04]  /*fed0*/  LDL.LU R66, [R1+0x44] ;  /* 0x0000440001427983 */ /* 0x000ea80000300800 */
[----:B------:R-:W3:Y:S01]  /*fee0*/  LDL.LU R68, [R1+0x40] ;  /* 0x0000400001447983 */ /* 0x000ee20000300800 */
[----:B------:R-:W-:-:S04]  /*fef0*/  LOP3.LUT R69, R113, 0xffff, RZ, 0xc0, !PT ;  /* 0x0000ffff71457812 */ /* 0x000fc800078ec0ff */
[----:B------:R-:W-:Y:S02]  /*ff00*/  PRMT R113, R67, 0x3340, R69 ;  /* 0x0000334043717816 */ /* 0x000fe40000000045 */
[----:B----4-:R-:W-:Y:S02]  /*ff10*/  LOP3.LUT R69, R109, 0xffff, RZ, 0xc0, !PT ;  /* 0x0000ffff6d457812 */ /* 0x010fe400078ec0ff */
[----:B--2---:R-:W-:Y:S02]  /*ff20*/  LOP3.LUT R66, R66, 0xffff, RZ, 0xc0, !PT ;  /* 0x0000ffff42427812 */ /* 0x004fe400078ec0ff */
[----:B---3--:R-:W-:Y:S02]  /*ff30*/  LOP3.LUT R67, R68, 0xffff, RZ, 0xc0, !PT ;  /* 0x0000ffff44437812 */ /* 0x008fe400078ec0ff */
[----:B------:R-:W-:-:S04]  /*ff40*/  LOP3.LUT R68, R108, 0xffff, RZ, 0xc0, !PT ;  /* 0x0000ffff6c447812 */ /* 0x000fc800078ec0ff */
[----:B------:R-:W-:Y:S02]  /*ff50*/  PRMT R109, R66, 0x3340, R68 ;  /* 0x00003340426d7816 */ /* 0x000fe40000000044 */
[----:B------:R-:W2:Y:S04]  /*ff60*/  LDL.LU R66, [R1+0x34] ;  /* 0x0000340001427983 */ /* 0x000ea80000300800 */
[----:B------:R-:W3:Y:S01]  /*ff70*/  LDL.LU R68, [R1+0x30] ;  /* 0x0000300001447983 */ /* 0x000ee20000300800 */
[----:B------:R-:W-:Y:S02]  /*ff80*/  PRMT R108, R67, 0x3340, R69 ;  /* 0x00003340436c7816 */ /* 0x000fe40000000045 */
[----:B-----5:R-:W-:Y:S02]  /*ff90*/  LOP3.LUT R69, R107, 0xffff, RZ, 0xc0, !PT ;  /* 0x0000ffff6b457812 */ /* 0x020fe400078ec0ff */
[----:B--2---:R-:W-:-:S02]  /*ffa0*/  LOP3.LUT R66, R66, 0xffff, RZ, 0xc0, !PT ;  /* 0x0000ffff42427812 */ /* 0x004fc400078ec0ff */
[----:B---3--:R-:W-:Y:S02]  /*ffb0*/  LOP3.LUT R67, R68, 0xffff, RZ, 0xc0, !PT ;  /* 0x0000ffff44437812 */ /* 0x008fe400078ec0ff */
[----:B------:R-:W-:-:S04]  /*ffc0*/  LOP3.LUT R68, R106, 0xffff, RZ, 0xc0, !PT ;  /* 0x0000ffff6a447812 */ /* 0x000fc800078ec0ff */
[----:B------:R-:W-:Y:S02]  /*ffd0*/  PRMT R107, R66, 0x3340, R68 ;  /* 0x00003340426b7816 */ /* 0x000fe40000000044 */
[----:B------:R-:W2:Y:S04]  /*ffe0*/  LDL.LU R66, [R1+0x24] ;  /* 0x0000240001427983 */ /* 0x000ea80000300800 */
[----:B------:R-:W3:Y:S01]  /*fff0*/  LDL.LU R68, [R1+0x20] ;  /* 0x0000200001447983 */ /* 0x000ee20000300800 */
[----:B------:R-:W-:Y:S02]  /*10000*/  PRMT R106, R67, 0x3340, R69 ;  /* 0x00003340436a7816 */ /* 0x000fe40000000045 */
[----:B--2---:R-:W-:Y:S02]  /*10010*/  LOP3.LUT R66, R66, 0xffff, RZ, 0xc0, !PT ;  /* 0x0000ffff42427812 */ /* 0x004fe400078ec0ff */
[----:B---3--:R-:W-:-:S02]  /*10020*/  LOP3.LUT R67, R68, 0xffff, RZ, 0xc0, !PT ;  /* 0x0000ffff44437812 */ /* 0x008fc400078ec0ff */
[----:B------:R-:W-:-:S04]  /*10030*/  LOP3.LUT R68, R105, 0xffff, RZ, 0xc0, !PT ;  /* 0x0000ffff69447812 */ /* 0x000fc800078ec0ff */
[----:B------:R-:W-:Y:S02]  /*10040*/  PRMT R105, R66, 0x3340, R68 ;  /* 0x0000334042697816 */ /* 0x000fe40000000044 */
[----:B------:R-:W2:Y:S01]  /*10050*/  LDL.LU R68, [R1+0x14] ;  /* 0x0000140001447983 */ /* 0x000ea20000300800 */
[----:B------:R-:W-:-:S04]  /*10060*/  LOP3.LUT R69, R104, 0xffff, RZ, 0xc0, !PT ;  /* 0x0000ffff68457812 */ /* 0x000fc800078ec0ff */
[----:B------:R-:W-:Y:S02]  /*10070*/  PRMT R104, R67, 0x3340, R69 ;  /* 0x0000334043687816 */ /* 0x000fe40000000045 */
[----:B------:R-:W-:Y:S02]  /*10080*/  LOP3.LUT R69, R103, 0xffff, RZ, 0xc0, !PT ;  /* 0x0000ffff67457812 */ /* 0x000fe400078ec0ff */
[----:B------:R-:W-:Y:S02]  /*10090*/  LOP3.LUT R67, R101, 0xffff, RZ, 0xc0, !PT ;  /* 0x0000ffff65437812 */ /* 0x000fe400078ec0ff */
[----:B------:R-:W-:Y:S02]  /*100a0*/  LOP3.LUT R252, R252, 0xffff, RZ, 0xc0, !PT ;  /* 0x0000fffffcfc7812 */ /* 0x000fe400078ec0ff */
[----:B------:R-:W-:Y:S02]  /*100b0*/  PRMT R101, R67, 0x3340, R69 ;  /* 0x0000334043657816 */ /* 0x000fe40000000045 */
[----:B------:R-:W-:-:S02]  /*100c0*/  LOP3.LUT R67, R77, 0xffff, RZ, 0xc0, !PT ;  /* 0x0000ffff4d437812 */ /* 0x000fc400078ec0ff */
[----:B------:R-:W-:Y:S02]  /*100d0*/  LOP3.LUT R251, R251, 0xffff, RZ, 0xc0, !PT ;  /* 0x0000fffffbfb7812 */ /* 0x000fe400078ec0ff */
[----:B------:R-:W-:Y:S02]  /*100e0*/  LOP3.LUT R250, R250, 0xffff, RZ, 0xc0, !PT ;  /* 0x0000fffffafa7812 */ /* 0x000fe400078ec0ff */
[----:B------:R-:W-:Y:S02]  /*100f0*/  LOP3.LUT R249, R249, 0xffff, RZ, 0xc0, !PT ;  /* 0x0000fffff9f97812 */ /* 0x000fe400078ec0ff */
[----:B------:R-:W-:Y:S02]  /*10100*/  LOP3.LUT R248, R248, 0xffff, RZ, 0xc0, !PT ;  /* 0x0000fffff8f87812 */ /* 0x000fe400078ec0ff */
[----:B--2---:R-:W-:Y:S02]  /*10110*/  LOP3.LUT R66, R68, 0xffff, RZ, 0xc0, !PT ;  /* 0x0000ffff44427812 */ /* 0x004fe400078ec0ff */
[----:B------:R-:W-:-:S04]  /*10120*/  LOP3.LUT R68, R70, 0xffff, RZ, 0xc0, !PT ;  /* 0x0000ffff46447812 */ /* 0x000fc800078ec0ff */
[----:B------:R-:W-:Y:S02]  /*10130*/  PRMT R103, R66, 0x3340, R68 ;  /* 0x0000334042677816 */ /* 0x000fe40000000044 */
[----:B------:R-:W-:Y:S01]  /*10140*/  LOP3.LUT R66, R71, 0xffff, RZ, 0xc0, !PT ;  /* 0x0000ffff47427812 */ /* 0x000fe200078ec0ff */
[----:B------:R-:W2:Y:S04]  /*10150*/  LDL.LU R68, [R1+0x99c] ;  /* 0x00099c0001447983 */ /* 0x000ea80000300800 */
[----:B------:R-:W3:Y:S01]  /*10160*/  LDL.LU R69, [R1+0x994] ;  /* 0x0009940001457983 */ /* 0x000ee20000300800 */
[----:B------:R-:W-:-:S03]  /*10170*/  PRMT R252, R66, 0x3340, R252 ;  /* 0x0000334042fc7816 */ /* 0x000fc600000000fc */
[----:B------:R-:W0:Y:S04]  /*10180*/  LDL.LU R70, [R1+0x970] ;  /* 0x0009700001467983 */ /* 0x000e280000300800 */
[----:B------:R-:W0:Y:S04]  /*10190*/  LDL.LU R71, [R1+0x988] ;  /* 0x0009880001477983 */ /* 0x000e280000300800 */
[----:B------:R-:W4:Y:S04]  /*101a0*/  LDL.LU R77, [R1+0x968] ;  /* 0x00096800014d7983 */ /* 0x000f280000300800 */
[----:B------:R-:W3:Y:S01]  /*101b0*/  LDL.LU R66, [R1+0x990] ;  /* 0x0009900001427983 */ /* 0x000ee20000300800 */
[----:B------:R-:W-:-:S02]  /*101c0*/  LOP3.LUT R247, R247, 0xffff, RZ, 0xc0, !PT ;  /* 0x0000fffff7f77812 */ /* 0x000fc400078ec0ff */
[----:B------:R-:W-:Y:S02]  /*101d0*/  LOP3.LUT R246, R246, 0xffff, RZ, 0xc0, !PT ;  /* 0x0000fffff6f67812 */ /* 0x000fe400078ec0ff */
[----:B------:R-:W-:Y:S02]  /*101e0*/  LOP3.LUT R245, R245, 0xffff, RZ, 0xc0, !PT ;  /* 0x0000fffff5f57812 */ /* 0x000fe400078ec0ff */
[----:B------:R-:W-:Y:S02]  /*101f0*/  LOP3.LUT R244, R244, 0xffff, RZ, 0xc0, !PT ;  /* 0x0000fffff4f47812 */ /* 0x000fe400078ec0ff */
[----:B------:R-:W-:Y:S02]  /*10200*/  PRMT R251, R67, 0x3340, R251 ;  /* 0x0000334043fb7816 */ /* 0x000fe400000000fb */
[----:B------:R-:W-:Y:S01]  /*10210*/  LOP3.LUT R243, R243, 0xffff, RZ, 0xc0, !PT ;  /* 0x0000fffff3f37812 */ /* 0x000fe200078ec0ff */
[----:B------:R-:W2:Y:S01]  /*10220*/  LDL.LU R67, [R1+0x998] ;  /* 0x0009980001437983 */ /* 0x000ea20000300800 */
[----:B------:R-:W-:-:S02]  /*10230*/  LOP3.LUT R242, R242, 0xffff, RZ, 0xc0, !PT ;  /* 0x0000fffff2f27812 */ /* 0x000fc400078ec0ff */
[----:B------:R-:W-:Y:S02]  /*10240*/  PRMT R248, R250, 0x3340, R248 ;  /* 0x00003340faf87816 */ /* 0x000fe400000000f8 */
[----:B------:R-:W-:Y:S01]  /*10250*/  LOP3.LUT R241, R241, 0xffff, RZ, 0xc0, !PT ;  /* 0x0000fffff1f17812 */ /* 0x000fe200078ec0ff */
[----:B------:R-:W5:Y:S01]  /*10260*/  LDL.LU R250, [R1+0x978] ;  /* 0x0009780001fa7983 */ /* 0x000f620000300800 */
[----:B------:R-:W-:Y:S02]  /*10270*/  LOP3.LUT R240, R240, 0xffff, RZ, 0xc0, !PT ;  /* 0x0000fffff0f07812 */ /* 0x000fe400078ec0ff */
[----:B------:R-:W-:Y:S02]  /*10280*/  PRMT R247, R249, 0x3340, R247 ;  /* 0x00003340f9f77816 */ /* 0x000fe400000000f7 */
[----:B------:R-:W-:Y:S01]  /*10290*/  LOP3.LUT R239, R239, 0xffff, RZ, 0xc0, !PT ;  /* 0x0000ffffefef7812 */ /* 0x000fe200078ec0ff */
[----:B------:R-:W5:Y:S01]  /*102a0*/  LDL.LU R249, [R1+0x974] ;  /* 0x0009740001f97983 */ /* 0x000f620000300800 */
[----:B------:R-:W-:-:S02]  /*102b0*/  LOP3.LUT R123, R123, 0xffff, RZ, 0xc0, !PT ;  /* 0x0000ffff7b7b7812 */ /* 0x000fc400078ec0ff */
[----:B------:R-:W-:Y:S02]  /*102c0*/  PRMT R244, R246, 0x3340, R244 ;  /* 0x00003340f6f47816 */ /* 0x000fe400000000f4 */
[----:B------:R-:W-:Y:S01]  /*102d0*/  LOP3.LUT R84, R84, 0xffff, RZ, 0xc0, !PT ;  /* 0x0000ffff54547812 */ /* 0x000fe200078ec0ff */
[----:B------:R-:W5:Y:S01]  /*102e0*/  LDL.LU R246, [R1+0x980] ;  /* 0x0009800001f67983 */ /* 0x000f620000300800 */
[----:B------:R-:W-:Y:S02]  /*102f0*/  PRMT R243, R245, 0x3340, R243 ;  /* 0x00003340f5f37816 */ /* 0x000fe400000000f3 */
[----:B------:R-:W-:Y:S01]  /*10300*/  PRMT R240, R242, 0x3340, R240 ;  /* 0x00003340f2f07816 */ /* 0x000fe200000000f0 */
[----:B------:R-:W5:Y:S01]  /*10310*/  LDL.LU R245, [R1+0x97c] ;  /* 0x00097c0001f57983 */ /* 0x000f620000300800 */
[----:B------:R-:W-:Y:S02]  /*10320*/  PRMT R239, R241, 0x3340, R239 ;  /* 0x00003340f1ef7816 */ /* 0x000fe400000000ef */
[----:B------:R-:W-:Y:S01]  /*10330*/  PRMT R84, R84, 0x3340, R123 ;  /* 0x0000334054547816 */ /* 0x000fe2000000007b */
[----:B------:R-:W5:Y:S04]  /*10340*/  LDL.LU R242, [R1+0x98c] ;  /* 0x00098c0001f27983 */ /* 0x000f680000300800 */
[----:B------:R-:W5:Y:S04]  /*10350*/  LDL.LU R241, [R1+0x984] ;  /* 0x0009840001f17983 */ /* 0x000f680000300800 */
[----:B------:R-:W5:Y:S01]  /*10360*/  LDL R123, [R1+0x8fc] ;  /* 0x0008fc00017b7983 */ /* 0x000f620000100800 */
[----:B------:R-:W-:-:S02]  /*10370*/  LOP3.LUT R118, R118, 0xffff, RZ, 0xc0, !PT ;  /* 0x0000ffff76767812 */ /* 0x000fc400078ec0ff */
[----:B0-----:R-:W-:Y:S02]  /*10380*/  PRMT R70, R71, 0x5410, R70 ;  /* 0x0000541047467816 */ /* 0x001fe40000000046 */
[----:B----4-:R-:W-:Y:S02]  /*10390*/  PRMT R71, R77, 0x5410, R79 ;  /* 0x000054104d477816 */ /* 0x010fe4000000004f */
[----:B---3--:R-:W-:Y:S02]  /*103a0*/  PRMT R69, R69, 0x5410, R66 ;  /* 0x0000541045457816 */ /* 0x008fe40000000042 */
[----:B------:R-:W-:Y:S02]  /*103b0*/  LOP3.LUT R66, R208, 0xffff, RZ, 0xc0, !PT ;  /* 0x0000ffffd0427812 */ /* 0x000fe400078ec0ff */
[----:B------:R-:W-:Y:S02]  /*103c0*/  LOP3.LUT R79, R122, 0xffff, RZ, 0xc0, !PT ;  /* 0x0000ffff7a4f7812 */ /* 0x000fe400078ec0ff */
[----:B------:R-:W3:Y:S01]  /*103d0*/  LDL R122, [R1+0x920] ;  /* 0x00092000017a7983 */ /* 0x000ee20000100800 */
[----:B------:R-:W-:-:S03]  /*103e0*/  PRMT R66, R66, 0x3340, R118 ;  /* 0x0000334042427816 */ /* 0x000fc60000000076 */
[----:B------:R-:W4:Y:S01]  /*103f0*/  LDL R118, [R1+0x91c] ;  /* 0x00091c0001767983 */ /* 0x000f220000100800 */
[----:B--2---:R-:W-:Y:S02]  /*10400*/  PRMT R68, R68, 0x5410, R67 ;  /* 0x0000541044447816 */ /* 0x004fe40000000043 */
[----:B------:R-:W-:Y:S02]  /*10410*/  LOP3.LUT R124, R124, 0xffff, RZ, 0xc0, !PT ;  /* 0x0000ffff7c7c7812 */ /* 0x000fe400078ec0ff */
[----:B------:R-:W-:Y:S02]  /*10420*/  LOP3.LUT R80, R80, 0xffff, RZ, 0xc0, !PT ;  /* 0x0000ffff50507812 */ /* 0x000fe400078ec0ff */
[----:B------:R-:W-:Y:S02]  /*10430*/  LOP3.LUT R126, R126, 0xffff, RZ, 0xc0, !PT ;  /* 0x0000ffff7e7e7812 */ /* 0x000fe400078ec0ff */
[----:B------:R-:W-:Y:S02]  /*10440*/  LOP3.LUT R88, R88, 0xffff, RZ, 0xc0, !PT ;  /* 0x0000ffff58587812 */ /* 0x000fe400078ec0ff */
[----:B------:R-:W-:-:S02]  /*10450*/  PRMT R124, R124, 0x3340, R80 ;  /* 0x000033407c7c7816 */ /* 0x000fc40000000050 */
[----:B------:R-:W-:Y:S02]  /*10460*/  PRMT R80, R110, 0x5410, R11 ;  /* 0x000054106e507816 */ /* 0x000fe4000000000b */
[----:B------:R-:W-:Y:S02]  /*10470*/  LOP3.LUT R130, R130, 0xffff, RZ, 0xc0, !PT ;  /* 0x0000ffff82827812 */ /* 0x000fe400078ec0ff */
[----:B------:R-:W-:Y:S02]  /*10480*/  LOP3.LUT R89, R89, 0xffff, RZ, 0xc0, !PT ;  /* 0x0000ffff59597812 */ /* 0x000fe400078ec0ff */
[----:B------:R-:W-:Y:S02]  /*10490*/  PRMT R126, R126, 0x3340, R88 ;  /* 0x000033407e7e7816 */ /* 0x000fe40000000058 */
[----:B------:R-:W-:Y:S02]  /*104a0*/  PRMT R88, R12, 0x5410, R63 ;  /* 0x000054100c587816 */ /* 0x000fe4000000003f */
[----:B------:R-:W-:-:S02]  /*104b0*/  LOP3.LUT R82, R82, 0xffff, RZ, 0xc0, !PT ;  /* 0x0000ffff52527812 */ /* 0x000fc400078ec0ff */
[----:B------:R-:W-:Y:S02]  /*104c0*/  LOP3.LUT R131, R131, 0xffff, RZ, 0xc0, !PT ;  /* 0x0000ffff83837812 */ /* 0x000fe400078ec0ff */
[----:B------:R-:W-:Y:S01]  /*104d0*/  LOP3.LUT R67, R81, 0xffff, RZ, 0xc0, !PT ;  /* 0x0000ffff51437812 */ /* 0x000fe200078ec0ff */
[----:B-----5:R0:W-:Y:S01]  /*104e0*/  STS.128 [R123+UR4], R68 ;  /* 0x000000447b007988 */ /* 0x0201e20008000c04 */
[----:B------:R-:W-:Y:S02]  /*104f0*/  PRMT R81, R4, 0x5410, R121 ;  /* 0x0000541004517816 */ /* 0x000fe40000000079 */
[----:B------:R-:W-:Y:S02]  /*10500*/  LOP3.LUT R134, R134, 0xffff, RZ, 0xc0, !PT ;  /* 0x0000ffff86867812 */ /* 0x000fe400078ec0ff */
[----:B------:R-:W-:Y:S02]  /*10510*/  LOP3.LUT R90, R90, 0xffff, RZ, 0xc0, !PT ;  /* 0x0000ffff5a5a7812 */ /* 0x000fe400078ec0ff */
[----:B------:R-:W-:-:S02]  /*10520*/  PRMT R130, R130, 0x3340, R89 ;  /* 0x0000334082827816 */ /* 0x000fc40000000059 */
[----:B0-----:R-:W-:Y:S02]  /*10530*/  PRMT R71, R62, 0x5410, R111 ;  /* 0x000054103e477816 */ /* 0x001fe4000000006f */
[----:B------:R-:W2:Y:S04]  /*10540*/  LDL.LU R111, [R1+0xa0c] ;  /* 0x000a0c00016f7983 */ /* 0x000ea80000300800 */
[----:B------:R-:W5:Y:S04]  /*10550*/  LDL.LU R62, [R1+0xa08] ;  /* 0x000a0800013e7983 */ /* 0x000f680000300800 */
[----:B------:R-:W5:Y:S04]  /*10560*/  LDL.LU R11, [R1+0xa04] ;  /* 0x000a0400010b7983 */ /* 0x000f680000300800 */
[----:B------:R-:W2:Y:S01]  /*10570*/  LDL.LU R110, [R1+0xa00] ;  /* 0x000a0000016e7983 */ /* 0x000ea20000300800 */
[----:B------:R-:W-:-:S03]  /*10580*/  PRMT R89, R117, 0x5410, R13 ;  /* 0x0000541075597816 */ /* 0x000fc6000000000d */
[----:B------:R-:W5:Y:S01]  /*10590*/  LDL.LU R63, [R1+0x9fc] ;  /* 0x0009fc00013f7983 */ /* 0x000f620000300800 */
[----:B------:R-:W-:-:S03]  /*105a0*/  PRMT R131, R82, 0x3340, R131 ;  /* 0x0000334052837816 */ /* 0x000fc60000000083 */
[----:B------:R-:W5:Y:S01]  /*105b0*/  LDL.LU R12, [R1+0x9f8] ;  /* 0x0009f800010c7983 */ /* 0x000f620000300800 */
[----:B------:R-:W-:-:S03]  /*105c0*/  LOP3.LUT R83, R83, 0xffff, RZ, 0xc0, !PT ;  /* 0x0000ffff53537812 */ /* 0x000fc600078ec0ff */
[----:B------:R-:W2:Y:S01]  /*105d0*/  LDL.LU R121, [R1+0x9f4] ;  /* 0x0009f40001797983 */ /* 0x000ea20000300800 */
[----:B------:R-:W-:-:S03]  /*105e0*/  LOP3.LUT R127, R127, 0xffff, RZ, 0xc0, !PT ;  /* 0x0000ffff7f7f7812 */ /* 0x000fc600078ec0ff */
[----:B------:R-:W5:Y:S01]  /*105f0*/  LDL.LU R4, [R1+0x9f0] ;  /* 0x0009f00001047983 */ /* 0x000f620000300800 */
[----:B------:R-:W-:-:S03]  /*10600*/  PRMT R82, R14, 0x5410, R5 ;  /* 0x000054100e527816 */ /* 0x000fc60000000005 */
[----:B------:R-:W5:Y:S01]  /*10610*/  LDL.LU R13, [R1+0x9ec] ;  /* 0x0009ec00010d7983 */ /* 0x000f620000300800 */
[----:B------:R-:W-:Y:S02]  /*10620*/  LOP3.LUT R138, R138, 0xffff, RZ, 0xc0, !PT ;  /* 0x0000ffff8a8a7812 */ /* 0x000fe400078ec0ff */
[----:B------:R-:W-:Y:S01]  /*10630*/  LOP3.LUT R91, R91, 0xffff, RZ, 0xc0, !PT ;  /* 0x0000ffff5b5b7812 */ /* 0x000fe200078ec0ff */
[----:B------:R-:W2:Y:S01]  /*10640*/  LDL.LU R117, [R1+0x9e8] ;  /* 0x0009e80001757983 */ /* 0x000ea20000300800 */
[----:B------:R-:W-:Y:S02]  /*10650*/  PRMT R134, R134, 0x3340, R90 ;  /* 0x0000334086867816 */ /* 0x000fe4000000005a */
[----:B------:R-:W-:Y:S01]  /*10660*/  PRMT R90, R6, 0x5410, R116 ;  /* 0x00005410065a7816 */ /* 0x000fe20000000074 */
[----:B------:R-:W5:Y:S01]  /*10670*/  LDL.LU R5, [R1+0x9e4] ;  /* 0x0009e40001057983 */ /* 0x000f620000300800 */
[----:B------:R-:W-:Y:S02]  /*10680*/  LOP3.LUT R92, R92, 0xffff, RZ, 0xc0, !PT ;  /* 0x0000ffff5c5c7812 */ /* 0x000fe400078ec0ff */
[----:B------:R-:W-:Y:S01]  /*10690*/  LOP3.LUT R135, R135, 0xffff, RZ, 0xc0, !PT ;  /* 0x0000ffff87877812 */ /* 0x000fe200078ec0ff */
[----:B------:R-:W5:Y:S01]  /*106a0*/  LDL.LU R14, [R1+0x9e0] ;  /* 0x0009e000010e7983 */ /* 0x000f620000300800 */
[----:B------:R-:W-:-:S02]  /*106b0*/  PRMT R127, R83, 0x3340, R127 ;  /* 0x00003340537f7816 */ /* 0x000fc4000000007f */
[----:B------:R-:W-:Y:S01]  /*106c0*/  PRMT R83, R120, 0x5410, R16 ;  /* 0x0000541078537816 */ /* 0x000fe20000000010 */
[----:B------:R-:W2:Y:S01]  /*106d0*/  LDL.LU R116, [R1+0x9dc] ;  /* 0x0009dc0001747983 */ /* 0x000ea20000300800 */
[----:B------:R-:W-:Y:S02]  /*106e0*/  LOP3.LUT R140, R140, 0xffff, RZ, 0xc0, !PT ;  /* 0x0000ffff8c8c7812 */ /* 0x000fe400078ec0ff */
[----:B------:R-:W-:Y:S01]  /*106f0*/  LOP3.LUT R96, R96, 0xffff, RZ, 0xc0, !PT ;  /* 0x0000ffff60607812 */ /* 0x000fe200078ec0ff */
[----:B------:R-:W5:Y:S01]  /*10700*/  LDL.LU R6, [R1+0x9d8] ;  /* 0x0009d80001067983 */ /* 0x000f620000300800 */
[----:B------:R-:W-:Y:S02]  /*10710*/  PRMT R138, R138, 0x3340, R91 ;  /* 0x000033408a8a7816 */ /* 0x000fe4000000005b */
[----:B------:R-:W-:Y:S01]  /*10720*/  PRMT R91, R115, 0x5410, R18 ;  /* 0x00005410735b7816 */ /* 0x000fe20000000012 */
[----:B------:R-:W5:Y:S01]  /*10730*/  LDL.LU R16, [R1+0x9d4] ;  /* 0x0009d40001107983 */ /* 0x000f620000300800 */
[----:B------:R-:W-:-:S02]  /*10740*/  LOP3.LUT R136, R136, 0xffff, RZ, 0xc0, !PT ;  /* 0x0000ffff88887812 */ /* 0x000fc400078ec0ff */
[----:B------:R-:W-:Y:S01]  /*10750*/  LOP3.LUT R93, R93, 0xffff, RZ, 0xc0, !PT ;  /* 0x0000ffff5d5d7812 */ /* 0x000fe200078ec0ff */
[----:B------:R-:W2:Y:S01]  /*10760*/  LDL.LU R120, [R1+0x9d0] ;  /* 0x0009d00001787983 */ /* 0x000ea20000300800 */
[----:B------:R-:W-:Y:S02]  /*10770*/  PRMT R135, R92, 0x3340, R135 ;  /* 0x000033405c877816 */ /* 0x000fe40000000087 */
[----:B------:R-:W-:Y:S01]  /*10780*/  LOP3.LUT R97, R97, 0xffff, RZ, 0xc0, !PT ;  /* 0x0000ffff61617812 */ /* 0x000fe200078ec0ff */
[----:B------:R-:W5:Y:S01]  /*10790*/  LDL.LU R18, [R1+0x9cc] ;  /* 0x0009cc0001127983 */ /* 0x000f620000300800 */
[----:B------:R-:W-:Y:S02]  /*107a0*/  LOP3.LUT R125, R125, 0xffff, RZ, 0xc0, !PT ;  /* 0x0000ffff7d7d7812 */ /* 0x000fe400078ec0ff */
[----:B------:R-:W-:Y:S01]  /*107b0*/  PRMT R92, R3, 0x5410, R85 ;  /* 0x00005410035c7816 */ /* 0x000fe20000000055 */
[----:B------:R-:W2:Y:S01]  /*107c0*/  LDL.LU R115, [R1+0x9c8] ;  /* 0x0009c80001737983 */ /* 0x000ea20000300800 */
[----:B------:R-:W-:-:S02]  /*107d0*/  PRMT R140, R140, 0x3340, R96 ;  /* 0x000033408c8c7816 */ /* 0x000fc40000000060 */
[----:B------:R-:W-:Y:S01]  /*107e0*/  LOP3.LUT R112, R112, 0xffff, RZ, 0xc0, !PT ;  /* 0x0000ffff70707812 */ /* 0x000fe200078ec0ff */
[----:B------:R-:W5:Y:S01]  /*107f0*/  LDL.LU R85, [R1+0x9c4] ;  /* 0x0009c40001557983 */ /* 0x000f620000300800 */
[----:B------:R-:W-:Y:S02]  /*10800*/  PRMT R96, R7, 0x5410, R2 ;  /* 0x0000541007607816 */ /* 0x000fe40000000002 */
[----:B------:R-:W-:Y:S01]  /*10810*/  PRMT R136, R136, 0x3340, R93 ;  /* 0x0000334088887816 */ /* 0x000fe2000000005d */
[----:B------:R-:W2:Y:S01]  /*10820*/  LDL.LU R3, [R1+0x9c0] ;  /* 0x0009c00001037983 */ /* 0x000ea20000300800 */
[----:B------:R-:W-:Y:S02]  /*10830*/  LOP3.LUT R132, R132, 0xffff, RZ, 0xc0, !PT ;  /* 0x0000ffff84847812 */ /* 0x000fe400078ec0ff */
[----:B------:R-:W-:Y:S01]  /*10840*/  LOP3.LUT R94, R94, 0xffff, RZ, 0xc0, !PT ;  /* 0x0000ffff5e5e7812 */ /* 0x000fe200078ec0ff */
[----:B------:R-:W2:Y:S01]  /*10850*/  LDL.LU R2, [R1+0x9bc] ;  /* 0x0009bc0001027983 */ /* 0x000ea20000300800 */
[----:B------:R-:W-:-:S02]  /*10860*/  LOP3.LUT R128, R128, 0xffff, RZ, 0xc0, !PT ;  /* 0x0000ffff80807812 */ /* 0x000fc400078ec0ff */
[----:B------:R-:W-:Y:S01]  /*10870*/  LOP3.LUT R95, R95, 0xffff, RZ, 0xc0, !PT ;  /* 0x0000ffff5f5f7812 */ /* 0x000fe200078ec0ff */
[----:B------:R-:W2:Y:S01]  /*10880*/  LDL.LU R7, [R1+0x9b8] ;  /* 0x0009b80001077983 */ /* 0x000ea20000300800 */
[----:B------:R-:W-:Y:S02]  /*10890*/  LOP3.LUT R99, R99, 0xffff, RZ, 0xc0, !PT ;  /* 0x0000ffff63637812 */ /* 0x000fe400078ec0ff */
[----:B------:R-:W-:Y:S02]  /*108a0*/  LOP3.LUT R133, R133, 0xffff, RZ, 0xc0, !PT ;  /* 0x0000ffff85857812 */ /* 0x000fe400078ec0ff */
[----:B------:R-:W-:Y:S02]  /*108b0*/  LOP3.LUT R98, R98, 0xffff, RZ, 0xc0, !PT ;  /* 0x0000ffff62627812 */ /* 0x000fe400078ec0ff */
[----:B------:R-:W-:Y:S02]  /*108c0*/  LOP3.LUT R129, R129, 0xffff, RZ, 0xc0, !PT ;  /* 0x0000ffff81817812 */ /* 0x000fe400078ec0ff */
[----:B------:R-:W-:-:S02]  /*108d0*/  PRMT R125, R97, 0x3340, R125 ;  /* 0x00003340617d7816 */ /* 0x000fc4000000007d */
[----:B------:R-:W-:Y:S02]  /*108e0*/  PRMT R93, R0, 0x5410, R145 ;  /* 0x00005410005d7816 */ /* 0x000fe40000000091 */
[----:B------:R-:W-:Y:S01]  /*108f0*/  LOP3.LUT R86, R86, 0xffff, RZ, 0xc0, !PT ;  /* 0x0000ffff56567812 */ /* 0x000fe200078ec0ff */
[----:B------:R-:W2:Y:S01]  /*10900*/  LDL.LU R0, [R1+0x9b4] ;  /* 0x0009b40001007983 */ /* 0x000ea20000300800 */
[----:B------:R-:W-:Y:S02]  /*10910*/  PRMT R68, R242, 0x5410, R241 ;  /* 0x00005410f2447816 */ /* 0x000fe400000000f1 */
[----:B------:R-:W-:Y:S02]  /*10920*/  PRMT R69, R246, 0x5410, R245 ;  /* 0x00005410f6457816 */ /* 0x000fe400000000f5 */
[----:B------:R-:W-:Y:S02]  /*10930*/  PRMT R70, R250, 0x5410, R249 ;  /* 0x00005410fa467816 */ /* 0x000fe400000000f9 */
[----:B------:R-:W-:-:S02]  /*10940*/  PRMT R97, R64, 0x5410, R143 ;  /* 0x0000541040617816 */ /* 0x000fc4000000008f */
[----:B------:R-:W-:Y:S01]  /*10950*/  LOP3.LUT R100, R100, 0xffff, RZ, 0xc0, !PT ;  /* 0x0000ffff64647812 */ /* 0x000fe200078ec0ff */
[----:B------:R-:W2:Y:S01]  /*10960*/  LDL.LU R64, [R1+0x9b0] ;  /* 0x0009b00001407983 */ /* 0x000ea20000300800 */
[----:B------:R-:W-:Y:S02]  /*10970*/  LOP3.LUT R137, R137, 0xffff, RZ, 0xc0, !PT ;  /* 0x0000ffff89897812 */ /* 0x000fe400078ec0ff */
[----:B------:R-:W-:Y:S02]  /*10980*/  PRMT R67, R67, 0x3340, R112 ;  /* 0x0000334043437816 */ /* 0x000fe40000000070 */
[----:B------:R-:W-:Y:S01]  /*10990*/  LOP3.LUT R185, R185, 0xffff, RZ, 0xc0, !PT ;  /* 0x0000ffffb9b97812 */ /* 0x000fe200078ec0ff */
[----:B------:R-:W5:Y:S01]  /*109a0*/  LDL R112, [R1+0x918] ;  /* 0x0009180001707983 */ /* 0x000f620000100800 */
[----:B------:R-:W-:Y:S02]  /*109b0*/  LOP3.LUT R139, R139, 0xffff, RZ, 0xc0, !PT ;  /* 0x0000ffff8b8b7812 */ /* 0x000fe400078ec0ff */
[----:B------:R-:W-:-:S02]  /*109c0*/  PRMT R132, R132, 0x3340, R94 ;  /* 0x0000334084847816 */ /* 0x000fc4000000005e */
[----:B------:R-:W-:Y:S02]  /*109d0*/  PRMT R128, R128, 0x3340, R95 ;  /* 0x0000334080807816 */ /* 0x000fe4000000005f */
[----:B------:R-:W-:Y:S02]  /*109e0*/  PRMT R133, R99, 0x3340, R133 ;  /* 0x0000334063857816 */ /* 0x000fe40000000085 */
[----:B------:R-:W-:Y:S02]  /*109f0*/  PRMT R129, R98, 0x3340, R129 ;  /* 0x0000334062817816 */ /* 0x000fe40000000081 */
[----:B------:R-:W-:Y:S02]  /*10a00*/  PRMT R94, R142, 0x5410, R114 ;  /* 0x000054108e5e7816 */ /* 0x000fe40000000072 */
[----:B------:R-:W-:Y:S01]  /*10a10*/  PRMT R95, R109, 0x5410, R107 ;  /* 0x000054106d5f7816 */ /* 0x000fe2000000006b */
[----:B------:R-:W-:Y:S01]  /*10a20*/  STS.128 [R123+UR4+0x4000], R68 ;  /* 0x004000447b007988 */ /* 0x000fe20008000c04 */
[----:B------:R-:W-:-:S02]  /*10a30*/  PRMT R98, R119, 0x5410, R113 ;  /* 0x0000541077627816 */ /* 0x000fc40000000071 */
[----:B------:R-:W-:Y:S01]  /*10a40*/  PRMT R99, R108, 0x5410, R106 ;  /* 0x000054106c637816 */ /* 0x000fe2000000006a */
[----:B------:R-:W2:Y:S01]  /*10a50*/  LDL R107, [R1+0x914] ;  /* 0x00091400016b7983 */ /* 0x000ea20000100800 */
[----:B------:R-:W-:Y:S02]  /*10a60*/  PRMT R100, R100, 0x3340, R137 ;  /* 0x0000334064647816 */ /* 0x000fe40000000089 */
[----:B------:R-:W-:Y:S01]  /*10a70*/  PRMT R79, R79, 0x3340, R86 ;  /* 0x000033404f4f7816 */ /* 0x000fe20000000056 */
[----:B------:R-:W2:Y:S01]  /*10a80*/  LDL R106, [R1+0x90c] ;  /* 0x00090c00016a7983 */ /* 0x000ea20000100800 */
[----:B------:R-:W-:-:S03]  /*10a90*/  PRMT R139, R185, 0x3340, R139 ;  /* 0x00003340b98b7816 */ /* 0x000fc6000000008b */
[----:B------:R-:W2:Y:S04]  /*10aa0*/  LDL R86, [R1+0x910] ;  /* 0x0009100001567983 */ /* 0x000ea80000100800 */
[----:B---3--:R-:W-:Y:S04]  /*10ab0*/  STS.128 [R122+UR4], R80 ;  /* 0x000000507a007988 */ /* 0x008fe80008000c04 */
[----:B------:R-:W-:Y:S04]  /*10ac0*/  STS.128 [R122+UR4+0x4000], R88 ;  /* 0x004000587a007988 */ /* 0x000fe80008000c04 */
[----:B----4-:R-:W-:Y:S04]  /*10ad0*/  STS.128 [R118+UR4], R92 ;  /* 0x0000005c76007988 */ /* 0x010fe80008000c04 */
[----:B------:R0:W-:Y:S02]  /*10ae0*/  STS.128 [R118+UR4+0x4000], R96 ;  /* 0x0040006076007988 */ /* 0x0001e40008000c04 */
[----:B0-----:R-:W-:-:S02]  /*10af0*/  PRMT R96, R139, 0x5410, R100 ;  /* 0x000054108b607816 */ /* 0x001fc40000000064 */
[----:B------:R-:W3:Y:S01]  /*10b00*/  LDL R100, [R1+0x908] ;  /* 0x0009080001647983 */ /* 0x000ee20000100800 */
[----:B------:R-:W0:Y:S01]  /*10b10*/  S2R R250, SR_TID.X ;  /* 0x0000000000fa7919 */ /* 0x000e220000002100 */
[----:B------:R-:W-:Y:S02]  /*10b20*/  LOP3.LUT R238, R238, 0xffff, RZ, 0xc0, !PT ;  /* 0x0000ffffeeee7812 */ /* 0x000fe400078ec0ff */
[----:B------:R-:W-:Y:S01]  /*10b30*/  LOP3.LUT R236, R236, 0xffff, RZ, 0xc0, !PT ;  /* 0x0000ffffecec7812 */ /* 0x000fe200078ec0ff */
[----:B------:R-:W4:Y:S01]  /*10b40*/  LDL.LU R241, [R1+0x938] ;  /* 0x0009380001f17983 */ /* 0x000f220000300800 */
[----:B------:R-:W-:Y:S02]  /*10b50*/  LOP3.LUT R234, R234, 0xffff, RZ, 0xc0, !PT ;  /* 0x0000ffffeaea7812 */ /* 0x000fe400078ec0ff */
[----:B------:R-:W-:Y:S01]  /*10b60*/  LOP3.LUT R232, R232, 0xffff, RZ, 0xc0, !PT ;  /* 0x0000ffffe8e87812 */ /* 0x000fe200078ec0ff */
[----:B------:R-:W4:Y:S01]  /*10b70*/  LDL.LU R242, [R1+0x934] ;  /* 0x0009340001f27983 */ /* 0x000f220000300800 */
[----:B------:R-:W-:-:S02]  /*10b80*/  LOP3.LUT R237, R237, 0xffff, RZ, 0xc0, !PT ;  /* 0x0000ffffeded7812 */ /* 0x000fc400078ec0ff */
[----:B------:R-:W-:Y:S01]  /*10b90*/  LOP3.LUT R235, R235, 0xffff, RZ, 0xc0, !PT ;  /* 0x0000ffffebeb7812 */ /* 0x000fe200078ec0ff */
[----:B------:R-:W4:Y:S01]  /*10ba0*/  LDL.LU R245, [R1+0x930] ;  /* 0x0009300001f57983 */ /* 0x000f220000300800 */
[----:B------:R-:W-:Y:S02]  /*10bb0*/  LOP3.LUT R233, R233, 0xffff, RZ, 0xc0, !PT ;  /* 0x0000ffffe9e97812 */ /* 0x000fe400078ec0ff */
[----:B------:R-:W-:Y:S01]  /*10bc0*/  LOP3.LUT R231, R231, 0xffff, RZ, 0xc0, !PT ;  /* 0x0000ffffe7e77812 */ /* 0x000fe200078ec0ff */
[----:B------:R-:W4:Y:S01]  /*10bd0*/  LDL.LU R246, [R1+0x92c] ;  /* 0x00092c0001f67983 */ /* 0x000f220000300800 */
[----:B------:R-:W-:Y:S02]  /*10be0*/  LOP3.LUT R230, R230, 0xffff, RZ, 0xc0, !PT ;  /* 0x0000ffffe6e67812 */ /* 0x000fe400078ec0ff */
[----:B------:R-:W-:Y:S01]  /*10bf0*/  LOP3.LUT R228, R228, 0xffff, RZ, 0xc0, !PT ;  /* 0x0000ffffe4e47812 */ /* 0x000fe200078ec0ff */
[----:B------:R-:W4:Y:S01]  /*10c00*/  LDL.LU R249, [R1+0x928] ;  /* 0x0009280001f97983 */ /* 0x000f220000300800 */
[----:B------:R-:W-:-:S02]  /*10c10*/  LOP3.LUT R226, R226, 0xffff, RZ, 0xc0, !PT ;  /* 0x0000ffffe2e27812 */ /* 0x000fc400078ec0ff */
[----:B------:R-:W-:Y:S02]  /*10c20*/  LOP3.LUT R224, R224, 0xffff, RZ, 0xc0, !PT ;  /* 0x0000ffffe0e07812 */ /* 0x000fe400078ec0ff */
[----:B------:R-:W-:Y:S02]  /*10c30*/  LOP3.LUT R222, R222, 0xffff, RZ, 0xc0, !PT ;  /* 0x0000ffffdede7812 */ /* 0x000fe400078ec0ff */
[----:B------:R-:W-:Y:S02]  /*10c40*/  LOP3.LUT R220, R220, 0xffff, RZ, 0xc0, !PT ;  /* 0x0000ffffdcdc7812 */ /* 0x000fe400078ec0ff */
[----:B------:R-:W-:Y:S02]  /*10c50*/  LOP3.LUT R218, R218, 0xffff, RZ, 0xc0, !PT ;  /* 0x0000ffffdada7812 */ /* 0x000fe400078ec0ff */
[----:B------:R-:W-:Y:S02]  /*10c60*/  LOP3.LUT R216, R216, 0xffff, RZ, 0xc0, !PT ;  /* 0x0000ffffd8d87812 */ /* 0x000fe400078ec0ff */
        /* <DEDUP_REMOVED lines=24> */
[----:B------:R-:W-:-:S02]  /*10df0*/  PRMT R236, R238, 0x3340, R236 ;  /* 0x00003340eeec7816 */ /* 0x000fc400000000ec */
[----:B------:R-:W-:Y:S02]  /*10e00*/  PRMT R232, R234, 0x3340, R232 ;  /* 0x00003340eae87816 */ /* 0x000fe400000000e8 */
[----:B------:R-:W-:Y:S02]  /*10e10*/  PRMT R235, R237, 0x3340, R235 ;  /* 0x00003340edeb7816 */ /* 0x000fe400000000eb */
[----:B------:R-:W-:Y:S02]  /*10e20*/  PRMT R231, R233, 0x3340, R231 ;  /* 0x00003340e9e77816 */ /* 0x000fe400000000e7 */
[----:B------:R-:W-:Y:S02]  /*10e30*/  PRMT R228, R230, 0x3340, R228 ;  /* 0x00003340e6e47816 */ /* 0x000fe400000000e4 */
[----:B------:R-:W-:Y:S02]  /*10e40*/  PRMT R224, R226, 0x3340, R224 ;  /* 0x00003340e2e07816 */ /* 0x000fe400000000e0 */
        /* <DEDUP_REMOVED lines=90> */
[----:B------:R-:W-:Y:S01]  /*113f0*/  PRMT R95, R195, 0x5410, R187 ;  /* 0x00005410c35f7816 */ /* 0x000fe200000000bb */
[----:B-----5:R1:W-:Y:S01]  /*11400*/  STS.128 [R112+UR4], R68 ;  /* 0x0000004470007988 */ /* 0x0203e20008000c04 */
        /* <DEDUP_REMOVED lines=9> */
[----:B------:R-:W-:Y:S01]  /*114a0*/  PRMT R99, R127, 0x5410, R125 ;  /* 0x000054107f637816 */ /* 0x000fe2000000007d */
[----:B------:R5:W-:Y:S01]  /*114b0*/  STS.128 [R112+UR4+0x4000], R80 ;  /* 0x0040005070007988 */ /* 0x000be20008000c04 */
[----:B------:R-:W-:Y:S02]  /*114c0*/  PRMT R171, R171, 0x3340, R173 ;  /* 0x00003340abab7816 */ /* 0x000fe400000000ad */
[----:B------:R-:W-:Y:S02]  /*114d0*/  PRMT R175, R175, 0x3340, R177 ;  /* 0x00003340afaf7816 */ /* 0x000fe400000000b1 */
[----:B------:R-:W-:-:S02]  /*114e0*/  PRMT R179, R179, 0x3340, R181 ;  /* 0x00003340b3b37816 */ /* 0x000fc400000000b5 */
[----:B------:R-:W-:Y:S02]  /*114f0*/  PRMT R183, R183, 0x3340, R186 ;  /* 0x00003340b7b77816 */ /* 0x000fe400000000ba */
[----:B------:R-:W-:Y:S02]  /*11500*/  PRMT R190, R190, 0x3340, R194 ;  /* 0x00003340bebe7816 */ /* 0x000fe400000000c2 */
[----:B------:R-:W-:Y:S02]  /*11510*/  PRMT R198, R198, 0x3340, R202 ;  /* 0x00003340c6c67816 */ /* 0x000fe400000000ca */
[----:B------:R-:W-:Y:S01]  /*11520*/  PRMT R77, R77, 0x3340, R210 ;  /* 0x000033404d4d7816 */ /* 0x000fe200000000d2 */
[----:B--2---:R2:W-:Y:S01]  /*11530*/  STS.128 [R107+UR4], R88 ;  /* 0x000000586b007988 */ /* 0x0045e20008000c04 */
[----:B------:R-:W-:Y:S02]  /*11540*/  PRMT R172, R172, 0x3340, R174 ;  /* 0x00003340acac7816 */ /* 0x000fe400000000ae */
[----:B------:R-:W-:-:S02]  /*11550*/  PRMT R176, R176, 0x3340, R178 ;  /* 0x00003340b0b07816 */ /* 0x000fc400000000b2 */
[----:B------:R-:W-:Y:S02]  /*11560*/  PRMT R180, R180, 0x3340, R182 ;  /* 0x00003340b4b47816 */ /* 0x000fe400000000b6 */
[----:B------:R-:W-:Y:S02]  /*11570*/  PRMT R184, R184, 0x3340, R188 ;  /* 0x00003340b8b87816 */ /* 0x000fe400000000bc */
[----:B------:R-:W-:Y:S02]  /*11580*/  PRMT R192, R192, 0x3340, R196 ;  /* 0x00003340c0c07816 */ /* 0x000fe400000000c4 */
[----:B------:R-:W-:Y:S02]  /*11590*/  PRMT R200, R200, 0x3340, R204 ;  /* 0x00003340c8c87816 */ /* 0x000fe400000000cc */
[----:B-1----:R-:W-:Y:S02]  /*115a0*/  PRMT R68, R140, 0x5410, R138 ;  /* 0x000054108c447816 */ /* 0x002fe4000000008a */
[----:B------:R-:W-:-:S02]  /*115b0*/  PRMT R69, R136, 0x5410, R134 ;  /* 0x0000541088457816 */ /* 0x000fc40000000086 */
[----:B------:R-:W-:Y:S02]  /*115c0*/  PRMT R70, R132, 0x5410, R130 ;  /* 0x0000541084467816 */ /* 0x000fe40000000082 */
[----:B------:R-:W-:Y:S01]  /*115d0*/  PRMT R71, R128, 0x5410, R126 ;  /* 0x0000541080477816 */ /* 0x000fe2000000007e */
[----:B------:R1:W-:Y:S01]  /*115e0*/  STS.128 [R107+UR4+0x4000], R92 ;  /* 0x0040005c6b007988 */ /* 0x0003e20008000c04 */
[----:B-----5:R-:W-:Y:S02]  /*115f0*/  PRMT R80, R84, 0x5410, R87 ;  /* 0x0000541054507816 */ /* 0x020fe40000000057 */
[----:B------:R-:W-:Y:S02]  /*11600*/  PRMT R81, R147, 0x5410, R151 ;  /* 0x0000541093517816 */ /* 0x000fe40000000097 */
[----:B------:R-:W-:Y:S02]  /*11610*/  PRMT R82, R155, 0x5410, R159 ;  /* 0x000054109b527816 */ /* 0x000fe4000000009f */
[----:B------:R-:W-:Y:S01]  /*11620*/  PRMT R83, R163, 0x5410, R167 ;  /* 0x00005410a3537816 */ /* 0x000fe200000000a7 */
[----:B------:R5:W-:Y:S01]  /*11630*/  STS.128 [R86+UR4], R96 ;  /* 0x0000006056007988 */ /* 0x000be20008000c04 */
[----:B--2---:R-:W-:-:S02]  /*11640*/  PRMT R88, R124, 0x5410, R141 ;  /* 0x000054107c587816 */ /* 0x004fc4000000008d */
[----:B------:R-:W-:Y:S02]  /*11650*/  PRMT R89, R148, 0x5410, R152 ;  /* 0x0000541094597816 */ /* 0x000fe40000000098 */
[----:B------:R-:W-:Y:S02]  /*11660*/  PRMT R90, R156, 0x5410, R160 ;  /* 0x000054109c5a7816 */ /* 0x000fe400000000a0 */
[----:B------:R-:W-:Y:S02]  /*11670*/  PRMT R91, R164, 0x5410, R168 ;  /* 0x00005410a45b7816 */ /* 0x000fe400000000a8 */
[----:B-1----:R-:W-:Y:S02]  /*11680*/  PRMT R92, R171, 0x5410, R175 ;  /* 0x00005410ab5c7816 */ /* 0x002fe400000000af */
[----:B------:R-:W-:Y:S02]  /*11690*/  PRMT R93, R179, 0x5410, R183 ;  /* 0x00005410b35d7816 */ /* 0x000fe400000000b7 */
[----:B------:R-:W-:-:S02]  /*116a0*/  PRMT R94, R190, 0x5410, R198 ;  /* 0x00005410be5e7816 */ /* 0x000fc400000000c6 */
[----:B------:R-:W-:Y:S01]  /*116b0*/  PRMT R95, R77, 0x5410, R79 ;  /* 0x000054104d5f7816 */ /* 0x000fe2000000004f */
[----:B------:R1:W-:Y:S01]  /*116c0*/  STS.128 [R86+UR4+0x4000], R68 ;  /* 0x0040004456007988 */ /* 0x0003e20008000c04 */
[----:B-----5:R-:W-:Y:S02]  /*116d0*/  PRMT R96, R172, 0x5410, R176 ;  /* 0x00005410ac607816 */ /* 0x020fe400000000b0 */
[----:B------:R-:W-:Y:S02]  /*116e0*/  PRMT R97, R180, 0x5410, R184 ;  /* 0x00005410b4617816 */ /* 0x000fe400000000b8 */
[----:B------:R-:W-:Y:S02]  /*116f0*/  PRMT R98, R192, 0x5410, R200 ;  /* 0x00005410c0627816 */ /* 0x000fe400000000c8 */
[----:B------:R-:W-:Y:S01]  /*11700*/  PRMT R99, R66, 0x5410, R67 ;  /* 0x0000541042637816 */ /* 0x000fe20000000043 */
[----:B------:R-:W-:Y:S01]  /*11710*/  STS.128 [R106+UR4], R80 ;  /* 0x000000506a007988 */ /* 0x000fe20008000c04 */
[----:B0-----:R-:W-:-:S03]  /*11720*/  LOP3.LUT R250, R250, 0x7f, RZ, 0xc0, !PT ;  /* 0x0000007ffafa7812 */ /* 0x001fc600078ec0ff */
[----:B------:R-:W-:Y:S01]  /*11730*/  STS.128 [R106+UR4+0x4000], R88 ;  /* 0x004000586a007988 */ /* 0x000fe20008000c04 */
[----:B-1----:R-:W0:Y:S03]  /*11740*/  S2R R86, SR_TID.X ;  /* 0x0000000000567919 */ /* 0x002e260000002100 */
[----:B---3--:R-:W-:Y:S04]  /*11750*/  STS.128 [R100+UR4], R92 ;  /* 0x0000005c64007988 */ /* 0x008fe80008000c04 */
[----:B------:R1:W-:Y:S02]  /*11760*/  STS.128 [R100+UR4+0x4000], R96 ;  /* 0x0040006064007988 */ /* 0x0003e40008000c04 */
[----:B-1----:R-:W-:-:S02]  /*11770*/  LOP3.LUT R100, R250, 0x10, RZ, 0x3c, !PT ;  /* 0x00000010fa647812 */ /* 0x002fc400078e3cff */
[----:B------:R-:W1:Y:S01]  /*11780*/  S2R R250, SR_TID.X ;  /* 0x0000000000fa7919 */ /* 0x000e620000002100 */
[----:B0-----:R-:W-:-:S05]  /*11790*/  LOP3.LUT R86, R86, 0x7f, RZ, 0xc0, !PT ;  /* 0x0000007f56567812 */ /* 0x001fca00078ec0ff */
[----:B------:R-:W-:Y:S04]  /*117a0*/  STS.U8 [R86+UR4+0x8000], R85 ;  /* 0x0080005556007988 */ /* 0x000fe80008000004 */
[----:B------:R-:W-:Y:S04]  /*117b0*/  STS.U8 [R86+UR4+0x8400], R65 ;  /* 0x0084004156007988 */ /* 0x000fe80008000004 */
[----:B------:R-:W-:Y:S04]  /*117c0*/  STS.U8 [R100+UR4+0x8080], R115 ;  /* 0x0080807364007988 */ /* 0x000fe80008000004 */
[----:B------:R0:W-:Y:S01]  /*117d0*/  STS.U8 [R100+UR4+0x8480], R102 ;  /* 0x0084806664007988 */ /* 0x0001e20008000004 */
[----:B-1----:R-:W-:-:S04]  /*117e0*/  LOP3.LUT R250, R250, 0x7f, RZ, 0xc0, !PT ;  /* 0x0000007ffafa7812 */ /* 0x002fc800078ec0ff */
[----:B0-----:R-:W-:Y:S02]  /*117f0*/  LOP3.LUT R100, R250, 0x20, RZ, 0x3c, !PT ;  /* 0x00000020fa647812 */ /* 0x001fe400078e3cff */
[----:B------:R-:W0:Y:S01]  /*11800*/  S2R R250, SR_TID.X ;  /* 0x0000000000fa7919 */ /* 0x000e220000002100 */
[----:B------:R-:W1:Y:S02]  /*11810*/  S2R R238, SR_TID.X ;  /* 0x0000000000ee7919 */ /* 0x000e640000002100 */
[----:B------:R-:W-:Y:S04]  /*11820*/  STS.U8 [R100+UR4+0x8100], R120 ;  /* 0x0081007864007988 */ /* 0x000fe80008000004 */
[----:B------:R2:W-:Y:S01]  /*11830*/  STS.U8 [R100+UR4+0x8500], R78 ;  /* 0x0085004e64007988 */ /* 0x0005e20008000004 */
[----:B0-----:R-:W-:-:S04]  /*11840*/  LOP3.LUT R250, R250, 0x7f, RZ, 0xc0, !PT ;  /* 0x0000007ffafa7812 */ /* 0x001fc800078ec0ff */
[----:B--2---:R-:W-:Y:S02]  /*11850*/  LOP3.LUT R100, R250, 0x30, RZ, 0x3c, !PT ;  /* 0x00000030fa647812 */ /* 0x004fe400078e3cff */
[----:B-1----:R-:W-:Y:S01]  /*11860*/  LOP3.LUT R238, R238, 0x7f, RZ, 0xc0, !PT ;  /* 0x0000007feeee7812 */ /* 0x002fe200078ec0ff */
[----:B------:R-:W2:Y:S04]  /*11870*/  LDL.LU R250, [R1+0x924] ;  /* 0x0009240001fa7983 */ /* 0x000ea80000300800 */
[----:B------:R-:W-:Y:S04]  /*11880*/  STS.U8 [R100+UR4+0x8180], R116 ;  /* 0x0081807464007988 */ /* 0x000fe80008000004 */
[----:B------:R0:W-:Y:S04]  /*11890*/  STS.U8 [R100+UR4+0x8580], R76 ;  /* 0x0085804c64007988 */ /* 0x0001e80008000004 */
[----:B------:R-:W3:Y:S01]  /*118a0*/  LDL R65, [R1+0x904] ;  /* 0x0009040001417983 */ /* 0x000ee20000100800 */
[----:B------:R-:W-:-:S02]  /*118b0*/  LOP3.LUT R101, R238, 0x50, RZ, 0x3c, !PT ;  /* 0x00000050ee657812 */ /* 0x000fc400078e3cff */
[----:B0-----:R-:W-:-:S05]  /*118c0*/  LOP3.LUT R100, R238, 0x40, RZ, 0x3c, !PT ;  /* 0x00000040ee647812 */ /* 0x001fca00078e3cff */
[----:B------:R-:W-:Y:S04]  /*118d0*/  STS.U8 [R100+UR4+0x8200], R117 ;  /* 0x0082007564007988 */ /* 0x000fe80008000004 */
[----:B------:R0:W-:Y:S04]  /*118e0*/  STS.U8 [R100+UR4+0x8600], R74 ;  /* 0x0086004a64007988 */ /* 0x0001e80008000004 */
[----:B------:R-:W-:Y:S01]  /*118f0*/  STS.U8 [R101+UR4+0x8280], R121 ;  /* 0x0082807965007988 */ /* 0x000fe20008000004 */
[C---:B0-----:R-:W-:Y:S02]  /*11900*/  LOP3.LUT R100, R86.reuse, 0x60, RZ, 0x3c, !PT ;  /* 0x0000006056647812 */ /* 0x041fe400078e3cff */
[----:B------:R-:W-:Y:S01]  /*11910*/  LOP3.LUT R86, R86, 0x70, RZ, 0x3c, !PT ;  /* 0x0000007056567812 */ /* 0x000fe200078e3cff */
[----:B------:R-:W-:Y:S04]  /*11920*/  STS.U8 [R101+UR4+0x8680], R72 ;  /* 0x0086804865007988 */ /* 0x000fe80008000004 */
[----:B------:R-:W-:Y:S04]  /*11930*/  STS.U8 [R100+UR4+0x8300], R110 ;  /* 0x0083006e64007988 */ /* 0x000fe80008000004 */
[----:B------:R-:W-:Y:S04]  /*11940*/  STS.U8 [R100+UR4+0x8700], R73 ;  /* 0x0087004964007988 */ /* 0x000fe80008000004 */
[----:B------:R-:W-:Y:S04]  /*11950*/  STS.U8 [R86+UR4+0x8380], R111 ;  /* 0x0083806f56007988 */ /* 0x000fe80008000004 */
[----:B------:R-:W-:Y:S01]  /*11960*/  STS.U8 [R86+UR4+0x8780], R75 ;  /* 0x0087804b56007988 */ /* 0x000fe20008000004 */
[----:B------:R0:W-:Y:S06]  /*11970*/  MEMBAR.ALL.CTA ;  /* 0x0000000000007992 */ /* 0x0001ec0000008000 */
[----:B0-----:R-:W0:Y:S02]  /*11980*/  FENCE.VIEW.ASYNC.S ;  /* 0x00000000000073c6 */ /* 0x001e240000000000 */
[----:B0-----:R-:W-:Y:S06]  /*11990*/  BAR.SYNC.DEFER_BLOCKING 0x0 ;  /* 0x0000000000007b1d */ /* 0x001fec0000010000 */
[----:B------:R-:W-:Y:S01]  /*119a0*/  UMOV UR21, 0x40000040 ;  /* 0x4000004000157882 */ /* 0x000fe20000000000 */
[----:B------:R-:W-:-:S06]  /*119b0*/  WARPGROUP.ARRIVE ;  /* 0x00000000000079c5 */ /* 0x000fcc0000000000 */
[----:B------:R-:W-:Y:S04]  /*119c0*/  QGMMA.64x16x32.F32.E4M3.E4M3 R48, gdesc[UR20], R48 ;  /* 0x00200000143079f3 */ /* 0x000fe80008700830 */
[----:B------:R-:W-:Y:S01]  /*119d0*/  QGMMA.64x16x32.F32.E4M3.E4M3 R48, gdesc[UR8], R48 ;  /* 0x00200000083079f3 */ /* 0x000fe20008700830 */
[----:B------:R-:W-:-:S03]  /*119e0*/  UIADD3.64 UR48, UR8, 0x1fe, URZ ;  /* 0x000001fe08307897 */ /* 0x000fc6000fffe03f */
[----:B------:R-:W-:Y:S01]  /*119f0*/  QGMMA.64x16x32.F32.E4M3.E4M3 R48, gdesc[UR12], R48 ;  /* 0x002000000c3079f3 */ /* 0x000fe20008700830 */
[----:B------:R-:W-:Y:S01]  /*11a00*/  UMOV UR50, UR22 ;  /* 0x0000001600327c82 */ /* 0x000fe20008000000 */
[----:B------:R-:W-:Y:S01]  /*11a10*/  UMOV UR51, UR23 ;  /* 0x0000001700337c82 */ /* 0x000fe20008000000 */
[----:B------:R-:W-:Y:S01]  /*11a20*/  UIADD3.64 UR52, UR8, 0x200, URZ ;  /* 0x0000020008347897 */ /* 0x000fe2000fffe03f */
[----:B------:R-:W-:Y:S04]  /*11a30*/  QGMMA.64x16x32.F32.E4M3.E4M3 R48, gdesc[UR16], R48 ;  /* 0x00200000103079f3 */ /* 0x000fe80008700830 */
[----:B------:R-:W-:Y:S01]  /*11a40*/  QGMMA.64x16x32.F32.E4M3.E4M3 R40, gdesc[UR48], R40 ;  /* 0x00200000302879f3 */ /* 0x000fe20008700828 */
[----:B------:R-:W-:Y:S01]  /*11a50*/  UMOV UR54, UR10 ;  /* 0x0000000a00367c82 */ /* 0x000fe20008000000 */
[----:B------:R-:W-:Y:S01]  /*11a60*/  UMOV UR55, UR11 ;  /* 0x0000000b00377c82 */ /* 0x000fe20008000000 */
[----:B----4-:R-:W-:Y:S01]  /*11a70*/  R2UR UR49, R241 ;  /* 0x00000000f13172ca */ /* 0x010fe200000e0000 */
[----:B------:R-:W-:Y:S01]  /*11a80*/  UIADD3.64 UR56, UR8, 0x202, URZ ;  /* 0x0000020208387897 */ /* 0x000fe2000fffe03f */
[----:B------:R-:W-:Y:S01]  /*11a90*/  QGMMA.64x16x32.F32.E4M3.E4M3 R40, gdesc[UR52], R40 ;  /* 0x00200000342879f3 */ /* 0x000fe20008700828 */
[----:B---3--:R-:W-:-:S02]  /*11aa0*/  R2UR UR21, R65 ;  /* 0x00000000411572ca */ /* 0x008fc400000e0000 */
[----:B------:R-:W3:Y:S01]  /*11ab0*/  LDL R65, [R1+0x9a8] ;  /* 0x0009a80001417983 */ /* 0x000ee20000100800 */
[----:B------:R-:W-:-:S03]  /*11ac0*/  R2UR UR53, R245 ;  /* 0x00000000f53572ca */ /* 0x000fc600000e0000 */
[----:B------:R-:W4:Y:S04]  /*11ad0*/  LDL.LU R213, [R1+0x758] ;  /* 0x0007580001d57983 */ /* 0x000f280000300800 */
[----:B------:R-:W5:Y:S04]  /*11ae0*/  LDL.LU R214, [R1+0x750] ;  /* 0x0007500001d67983 */ /* 0x000f680000300800 */
[----:B------:R-:W3:Y:S04]  /*11af0*/  LDL.LU R217, [R1+0x748] ;  /* 0x0007480001d97983 */ /* 0x000ee80000300800 */
        /* <DEDUP_REMOVED lines=10> */
[----:B------:R-:W3:Y:S01]  /*11ba0*/  LDL.LU R238, [R1+0x710] ;  /* 0x0007100001ee7983 */ /* 0x000ee20000300800 */
[----:B------:R-:W-:Y:S01]  /*11bb0*/  R2UR UR52, R246 ;  /* 0x00000000f63472ca */ /* 0x000fe200000e0000 */
[----:B------:R-:W-:-:S02]  /*11bc0*/  UMOV UR58, UR14 ;  /* 0x0000000e003a7c82 */ /* 0x000fc40008000000 */
[----:B------:R-:W3:Y:S01]  /*11bd0*/  LDL.LU R246, [R1+0x734] ;  /* 0x0007340001f67983 */ /* 0x000ee20000300800 */
[----:B------:R-:W-:Y:S02]  /*11be0*/  UMOV UR59, UR15 ;  /* 0x0000000f003b7c82 */ /* 0x000fe40008000000 */
[----:B------:R-:W-:Y:S01]  /*11bf0*/  QGMMA.64x16x32.F32.E4M3.E4M3 R40, gdesc[UR56], R40 ;  /* 0x00200000382879f3 */ /* 0x000fe20008700828 */
[----:B------:R-:W-:Y:S02]  /*11c00*/  R2UR UR57, R249 ;  /* 0x00000000f93972ca */ /* 0x000fe400000e0000 */
[----:B------:R-:W3:Y:S01]  /*11c10*/  LDL.LU R249, [R1+0x708] ;  /* 0x0007080001f97983 */ /* 0x000ee20000300800 */
[----:B--2---:R-:W-:-:S03]  /*11c20*/  R2UR UR56, R250 ;  /* 0x00000000fa3872ca */ /* 0x004fc600000e0000 */
[----:B------:R-:W2:Y:S01]  /*11c30*/  LDL.LU R250, [R1+0x72c] ;  /* 0x00072c0001fa7983 */ /* 0x000ea20000300800 */
[----:B------:R-:W-:Y:S02]  /*11c40*/  R2UR UR48, R242 ;  /* 0x00000000f23072ca */ /* 0x000fe400000e0000 */
[----:B------:R-:W-:Y:S01]  /*11c50*/  IADD3 R7, P6, R7, UR5, RZ ;  /* 0x0000000507077c10 */ /* 0x000fe2000ffde0ff */
[----:B------:R-:W2:Y:S01]  /*11c60*/  LDL.LU R242, [R1+0x700] ;  /* 0x0007000001f27983 */ /* 0x000ea20000300800 */
[----:B------:R-:W-:Y:S02]  /*11c70*/  IADD3 R3, P1, R3, UR5, RZ ;  /* 0x0000000503037c10 */ /* 0x000fe4000ff3e0ff */
[----:B------:R-:W-:Y:S01]  /*11c80*/  IADD3.X R0, R0, UR60, RZ, P6, !PT ;  /* 0x0000003c00007c10 */ /* 0x000fe2000b7fe4ff */
[----:B------:R-:W2:Y:S04]  /*11c90*/  LDL.LU R233, [R1+0x724] ;  /* 0x0007240001e97983 */ /* 0x000ea80000300800 */
[----:B------:R-:W2:Y:S01]  /*11ca0*/  LDL.LU R237, [R1+0x6f8] ;  /* 0x0006f80001ed7983 */ /* 0x000ea20000300800 */
[----:B------:R-:W-:-:S02]  /*11cb0*/  IADD3.X R2, R2, UR60, RZ, P1, !PT ;  /* 0x0000003c02027c10 */ /* 0x000fc40008ffe4ff */
[----:B----4-:R-:W-:Y:S02]  /*11cc0*/  IADD3 R213, P2, R213, UR5, RZ ;  /* 0x00000005d5d57c10 */ /* 0x010fe4000ff5e0ff */
[----:B-----5:R-:W-:-:S03]  /*11cd0*/  IADD3 R214, P3, R214, UR5, RZ ;  /* 0x00000005d6d67c10 */ /* 0x020fc6000ff7e0ff */
[----:B------:R-:W-:Y:S01]  /*11ce0*/  STL [R1+0x758], R213 ;  /* 0x000758d501007387 */ /* 0x000fe20000100800 */
[----:B---3--:R-:W-:-:S03]  /*11cf0*/  IADD3 R217, P4, R217, UR5, RZ ;  /* 0x00000005d9d97c10 */ /* 0x008fc6000ff9e0ff */
[----:B------:R-:W-:Y:S01]  /*11d00*/  STL [R1+0x750], R214 ;  /* 0x000750d601007387 */ /* 0x000fe20000100800 */
[----:B------:R-:W-:Y:S02]  /*11d10*/  IADD3 R218, P5, R218, UR5, RZ ;  /* 0x00000005dada7c10 */ /* 0x000fe4000ffbe0ff */
[----:B------:R-:W-:Y:S01]  /*11d20*/  IADD3 R245, P6, R245, UR5, RZ ;  /* 0x00000005f5f57c10 */ /* 0x000fe2000ffde0ff */
[----:B------:R-:W-:Y:S01]  /*11d30*/  STL [R1+0x748], R217 ;  /* 0x000748d901007387 */ /* 0x000fe20000100800 */
[----:B------:R-:W-:-:S03]  /*11d40*/  IADD3 R241, P1, R241, UR5, RZ ;  /* 0x00000005f1f17c10 */ /* 0x000fc6000ff3e0ff */
[----:B------:R0:W-:Y:S04]  /*11d50*/  STL [R1+0x738], R245 ;  /* 0x000738f501007387 */ /* 0x0001e80000100800 */
[----:B------:R-:W-:Y:S01]  /*11d60*/  STL [R1+0x740], R218 ;  /* 0x000740da01007387 */ /* 0x000fe20000100800 */
[----:B------:R-:W-:-:S03]  /*11d70*/  IADD3.X R221, R221, UR60, RZ, P2, !PT ;  /* 0x0000003cdddd7c10 */ /* 0x000fc600097fe4ff */
[----:B0-----:R-:W3:Y:S01]  /*11d80*/  LDL.LU R245, [R1+0x71c] ;  /* 0x00071c0001f57983 */ /* 0x001ee20000300800 */
[----:B------:R-:W-:Y:S02]  /*11d90*/  IADD3 R222, P2, R222, UR5, RZ ;  /* 0x00000005dede7c10 */ /* 0x000fe4000ff5e0ff */
[----:B------:R-:W-:Y:S01]  /*11da0*/  IADD3.X R225, R225, UR60, RZ, P3, !PT ;  /* 0x0000003ce1e17c10 */ /* 0x000fe20009ffe4ff */
[----:B------:R0:W-:Y:S01]  /*11db0*/  STL [R1+0x730], R241 ;  /* 0x000730f101007387 */ /* 0x0001e20000100800 */
[----:B------:R-:W-:Y:S02]  /*11dc0*/  IADD3 R226, P3, R226, UR5, RZ ;  /* 0x00000005e2e27c10 */ /* 0x000fe4000ff7e0ff */
[----:B------:R-:W-:Y:S01]  /*11dd0*/  IADD3.X R229, R229, UR60, RZ, P4, !PT ;  /* 0x0000003ce5e57c10 */ /* 0x000fe2000a7fe4ff */
[----:B0-----:R-:W4:Y:S01]  /*11de0*/  LDL.LU R241, [R1+0x6f0] ;  /* 0x0006f00001f17983 */ /* 0x001f220000300800 */
[----:B------:R-:W-:Y:S02]  /*11df0*/  IADD3 R230, P4, R230, UR5, RZ ;  /* 0x00000005e6e67c10 */ /* 0x000fe4000ff9e0ff */
[----:B------:R-:W-:Y:S01]  /*11e00*/  IADD3.X R234, R234, UR60, RZ, P5, !PT ;  /* 0x0000003ceaea7c10 */ /* 0x000fe2000affe4ff */
[----:B------:R-:W-:Y:S01]  /*11e10*/  STL [R1+0x754], R221 ;  /* 0x000754dd01007387 */ /* 0x000fe20000100800 */
[----:B------:R-:W-:-:S03]  /*11e20*/  IADD3 R238, P5, R238, UR5, RZ ;  /* 0x00000005eeee7c10 */ /* 0x000fc6000ffbe0ff */
[----:B------:R-:W-:Y:S04]  /*11e30*/  STL [R1+0x728], R222 ;  /* 0x000728de01007387 */ /* 0x000fe80000100800 */
[----:B------:R-:W-:Y:S04]  /*11e40*/  STL [R1+0x74c], R225 ;  /* 0x00074ce101007387 */ /* 0x000fe80000100800 */
[----:B------:R-:W-:Y:S01]  /*11e50*/  STL [R1+0x720], R226 ;  /* 0x000720e201007387 */ /* 0x000fe20000100800 */
[----:B------:R-:W-:-:S03]  /*11e60*/  IADD3.X R246, R246, UR60, RZ, P6, !PT ;  /* 0x0000003cf6f67c10 */ /* 0x000fc6000b7fe4ff */
[----:B------:R-:W-:Y:S04]  /*11e70*/  STL [R1+0x744], R229 ;  /* 0x000744e501007387 */ /* 0x000fe80000100800 */
[----:B------:R0:W-:Y:S04]  /*11e80*/  STL [R1+0x710], R238 ;  /* 0x000710ee01007387 */ /* 0x0001e80000100800 */
[----:B------:R-:W-:Y:S04]  /*11e90*/  STL [R1+0x718], R230 ;  /* 0x000718e601007387 */ /* 0x000fe80000100800 */
[----:B0-----:R-:W5:Y:S01]  /*11ea0*/  LDL.LU R238, [R1+0x714] ;  /* 0x0007140001ee7983 */ /* 0x001f620000300800 */
[----:B------:R-:W-:-:S03]  /*11eb0*/  IADD3 R249, P6, R249, UR5, RZ ;  /* 0x00000005f9f97c10 */ /* 0x000fc6000ffde0ff */
[----:B------:R-:W-:Y:S04]  /*11ec0*/  STL [R1+0x73c], R234 ;  /* 0x00073cea01007387 */ /* 0x000fe80000100800 */
[----:B------:R0:W-:Y:S01]  /*11ed0*/  STL [R1+0x734], R246 ;  /* 0x000734f601007387 */ /* 0x0001e20000100800 */
[----:B--2---:R-:W-:-:S03]  /*11ee0*/  IADD3.X R250, R250, UR60, RZ, P1, !PT ;  /* 0x0000003cfafa7c10 */ /* 0x004fc60008ffe4ff */
[----:B0-----:R-:W2:Y:S04]  /*11ef0*/  LDL.LU R246, [R1+0x6e8] ;  /* 0x0006e80001f67983 */ /* 0x001ea80000300800 */
[----:B------:R0:W-:Y:S04]  /*11f00*/  STL [R1+0x708], R249 ;  /* 0x000708f901007387 */ /* 0x0001e80000100800 */
[----:B0-----:R-:W2:Y:S04]  /*11f10*/  LDL.LU R249, [R1+0x70c] ;  /* 0x00070c0001f97983 */ /* 0x001ea80000300800 */
[----:B------:R0:W-:Y:S04]  /*11f20*/  STL [R1+0x72c], R250 ;  /* 0x00072cfa01007387 */ /* 0x0001e80000100800 */
[----:B0-----:R-:W2:Y:S01]  /*11f30*/  LDL.LU R250, [R1+0x6e0] ;  /* 0x0006e00001fa7983 */ /* 0x001ea20000300800 */
[----:B------:R-:W-:-:S02]  /*11f40*/  IADD3 R242, P1, R242, UR5, RZ ;  /* 0x00000005f2f27c10 */ /* 0x000fc4000ff3e0ff */
[----:B------:R-:W-:Y:S01]  /*11f50*/  IADD3.X R233, R233, UR60, RZ, P2, !PT ;  /* 0x0000003ce9e97c10 */ /* 0x000fe200097fe4ff */
[----:B------:R-:W2:Y:S01]  /*11f60*/  LDL.LU R234, [R1+0x704] ;  /* 0x0007040001ea7983 */ /* 0x000ea20000300800 */
[----:B------:R-:W-:-:S03]  /*11f70*/  IADD3 R237, P2, R237, UR5, RZ ;  /* 0x00000005eded7c10 */ /* 0x000fc6000ff5e0ff */
[----:B------:R0:W-:Y:S04]  /*11f80*/  STL [R1+0x700], R242 ;  /* 0x000700f201007387 */ /* 0x0001e80000100800 */
[----:B0-----:R-:W2:Y:S04]  /*11f90*/  LDL.LU R242, [R1+0x6d8] ;  /* 0x0006d80001f27983 */ /* 0x001ea80000300800 */
[----:B------:R-:W2:Y:S04]  /*11fa0*/  LDL.LU R201, [R1+0x6fc] ;  /* 0x0006fc0001c97983 */ /* 0x000ea80000300800 */
[----:B------:R-:W2:Y:S04]  /*11fb0*/  LDL.LU R207, [R1+0x6d0] ;  /* 0x0006d00001cf7983 */ /* 0x000ea80000300800 */
[----:B------:R-:W-:Y:S04]  /*11fc0*/  STL [R1+0x724], R233 ;  /* 0x000724e901007387 */ /* 0x000fe80000100800 */
[----:B------:R-:W2:Y:S04]  /*11fd0*/  LDL.LU R209, [R1+0x6f4] ;  /* 0x0006f40001d17983 */ /* 0x000ea80000300800 */
[----:B------:R0:W-:Y:S04]  /*11fe0*/  STL [R1+0x6f8], R237 ;  /* 0x0006f8ed01007387 */ /* 0x0001e80000100800 */
[----:B------:R-:W2:Y:S04]  /*11ff0*/  LDL.LU R213, [R1+0x6c8] ;  /* 0x0006c80001d57983 */ /* 0x000ea80000300800 */
[----:B------:R-:W2:Y:S04]  /*12000*/  LDL.LU R214, [R1+0x6ec] ;  /* 0x0006ec0001d67983 */ /* 0x000ea80000300800 */
[----:B------:R-:W2:Y:S04]  /*12010*/  LDL.LU R217, [R1+0x6c0] ;  /* 0x0006c00001d97983 */ /* 0x000ea80000300800 */
[----:B0-----:R-:W2:Y:S04]  /*12020*/  LDL.LU R237, [R1+0x6e4] ;  /* 0x0006e40001ed7983 */ /* 0x001ea80000300800 */
[----:B------:R-:W2:Y:S01]  /*12030*/  LDL.LU R218, [R1+0x6b8] ;  /* 0x0006b80001da7983 */ /* 0x000ea20000300800 */
[----:B---3--:R-:W-:-:S05]  /*12040*/  IADD3.X R245, R245, UR60, RZ, P3, !PT ;  /* 0x0000003cf5f57c10 */ /* 0x008fca0009ffe4ff */
[----:B------:R0:W-:Y:S01]  /*12050*/  STL [R1+0x71c], R245 ;  /* 0x00071cf501007387 */ /* 0x0001e20000100800 */
[----:B----4-:R-:W-:-:S03]  /*12060*/  IADD3 R241, P3, R241, UR5, RZ ;  /* 0x00000005f1f17c10 */ /* 0x010fc6000ff7e0ff */
[----:B0-----:R-:W3:Y:S04]  /*12070*/  LDL.LU R245, [R1+0x6dc] ;  /* 0x0006dc0001f57983 */ /* 0x001ee80000300800 */
[----:B------:R-:W4:Y:S04]  /*12080*/  LDL.LU R221, [R1+0x6b0] ;  /* 0x0006b00001dd7983 */ /* 0x000f280000300800 */
[----:B------:R-:W4:Y:S04]  /*12090*/  LDL.LU R222, [R1+0x6d4] ;  /* 0x0006d40001de7983 */ /* 0x000f280000300800 */
[----:B------:R-:W4:Y:S04]  /*120a0*/  LDL.LU R225, [R1+0x6a8] ;  /* 0x0006a80001e17983 */ /* 0x000f280000300800 */
[----:B------:R0:W-:Y:S04]  /*120b0*/  STL [R1+0x6f0], R241 ;  /* 0x0006f0f101007387 */ /* 0x0001e80000100800 */
[----:B------:R-:W4:Y:S04]  /*120c0*/  LDL.LU R226, [R1+0x6cc] ;  /* 0x0006cc0001e27983 */ /* 0x000f280000300800 */
[----:B------:R-:W4:Y:S04]  /*120d0*/  LDL.LU R229, [R1+0x6a0] ;  /* 0x0006a00001e57983 */ /* 0x000f280000300800 */
[----:B------:R-:W4:Y:S04]  /*120e0*/  LDL.LU R230, [R1+0x6c4] ;  /* 0x0006c40001e67983 */ /* 0x000f280000300800 */
[----:B------:R-:W4:Y:S01]  /*120f0*/  LDL.LU R233, [R1+0x698] ;  /* 0x0006980001e97983 */ /* 0x000f220000300800 */
[----:B-----5:R-:W-:-:S03]  /*12100*/  IADD3.X R238, R238, UR60, RZ, P4, !PT ;  /* 0x0000003ceeee7c10 */ /* 0x020fc6000a7fe4ff */
[----:B0-----:R-:W5:Y:S04]  /*12110*/  LDL.LU R241, [R1+0x6bc] ;  /* 0x0006bc0001f17983 */ /* 0x001f680000300800 */
[----:B------:R0:W-:Y:S04]  /*12120*/  STL [R1+0x714], R238 ;  /* 0x000714ee01007387 */ /* 0x0001e80000100800 */
[----:B0-----:R-:W5:Y:S01]  /*12130*/  LDL.LU R238, [R1+0x690] ;  /* 0x0006900001ee7983 */ /* 0x001f620000300800 */
[----:B--2---:R-:W-:-:S05]  /*12140*/  IADD3 R246, P4, R246, UR5, RZ ;  /* 0x00000005f6f67c10 */ /* 0x004fca000ff9e0ff */
[----:B------:R0:W-:Y:S01]  /*12150*/  STL [R1+0x6e8], R246 ;  /* 0x0006e8f601007387 */ /* 0x0001e20000100800 */
[----:B------:R-:W-:-:S03]  /*12160*/  IADD3.X R249, R249, UR60, RZ, P5, !PT ;  /* 0x0000003cf9f97c10 */ /* 0x000fc6000affe4ff */
[----:B0-----:R-:W2:Y:S04]  /*12170*/  LDL.LU R246, [R1+0x6b4] ;  /* 0x0006b40001f67983 */ /* 0x001ea80000300800 */
[----:B------:R0:W-:Y:S01]  /*12180*/  STL [R1+0x70c], R249 ;  /* 0x00070cf901007387 */ /* 0x0001e20000100800 */
[----:B------:R-:W-:-:S03]  /*12190*/  IADD3 R250, P5, R250, UR5, RZ ;  /* 0x00000005fafa7c10 */ /* 0x000fc6000ffbe0ff */
[----:B0-----:R-:W2:Y:S04]  /*121a0*/  LDL.LU R249, [R1+0x688] ;  /* 0x0006880001f97983 */ /* 0x001ea80000300800 */
[----:B------:R0:W-:Y:S04]  /*121b0*/  STL [R1+0x6e0], R250 ;  /* 0x0006e0fa01007387 */ /* 0x0001e80000100800 */
[----:B0-----:R-:W2:Y:S01]  /*121c0*/  LDL.LU R250, [R1+0x6ac] ;  /* 0x0006ac0001fa7983 */ /* 0x001ea20000300800 */
[----:B------:R-:W-:Y:S02]  /*121d0*/  IADD3.X R234, R234, UR60, RZ, P6, !PT ;  /* 0x0000003ceaea7c10 */ /* 0x000fe4000b7fe4ff */
[----:B------:R-:W-:-:S03]  /*121e0*/  IADD3 R242, P6, R242, UR5, RZ ;  /* 0x00000005f2f27c10 */ /* 0x000fc6000ffde0ff */
[----:B------:R0:W-:Y:S01]  /*121f0*/  STL [R1+0x704], R234 ;  /* 0x000704ea01007387 */ /* 0x0001e20000100800 */
[----:B------:R-:W-:Y:S02]  /*12200*/  IADD3.X R201, R201, UR60, RZ, P1, !PT ;  /* 0x0000003cc9c97c10 */ /* 0x000fe40008ffe4ff */
[----:B------:R-:W-:Y:S01]  /*12210*/  IADD3 R207, P1, R207, UR5, RZ ;  /* 0x00000005cfcf7c10 */ /* 0x000fe2000ff3e0ff */
[----:B0-----:R-:W2:Y:S01]  /*12220*/  LDL.LU R234, [R1+0x680] ;  /* 0x0006800001ea7983 */ /* 0x001ea20000300800 */
[----:B------:R-:W-:-:S03]  /*12230*/  IADD3.X R209, R209, UR60, RZ, P2, !PT ;  /* 0x0000003cd1d17c10 */ /* 0x000fc600097fe4ff */
[----:B------:R0:W-:Y:S01]  /*12240*/  STL [R1+0x6d8], R242 ;  /* 0x0006d8f201007387 */ /* 0x0001e20000100800 */
[----:B------:R-:W-:-:S03]  /*12250*/  IADD3 R213, P2, R213, UR5, RZ ;  /* 0x00000005d5d57c10 */ /* 0x000fc6000ff5e0ff */
[----:B0-----:R-:W2:Y:S01]  /*12260*/  LDL.LU R242, [R1+0x6a4] ;  /* 0x0006a40001f27983 */ /* 0x001ea20000300800 */
[----:B------:R-:W-:-:S03]  /*12270*/  IADD3.X R214, R214, UR60, RZ, P3, !PT ;  /* 0x0000003cd6d67c10 */ /* 0x000fc60009ffe4ff */
[----:B------:R-:W-:Y:S01]  /*12280*/  STL [R1+0x6fc], R201 ;  /* 0x0006fcc901007387 */ /* 0x000fe20000100800 */
[----:B------:R-:W-:Y:S02]  /*12290*/  IADD3 R217, P3, R217, UR5, RZ ;  /* 0x00000005d9d97c10 */ /* 0x000fe4000ff7e0ff */
[----:B------:R-:W-:Y:S01]  /*122a0*/  IADD3.X R237, R237, UR60, RZ, P4, !PT ;  /* 0x0000003ceded7c10 */ /* 0x000fe2000a7fe4ff */
[----:B------:R-:W-:Y:S04]  /*122b0*/  STL [R1+0x6d0], R207 ;  /* 0x0006d0cf01007387 */ /* 0x000fe80000100800 */
[----:B------:R-:W-:Y:S01]  /*122c0*/  STL [R1+0x6f4], R209 ;  /* 0x0006f4d101007387 */ /* 0x000fe20000100800 */
[----:B------:R-:W-:-:S03]  /*122d0*/  IADD3 R218, P4, R218, UR5, RZ ;  /* 0x00000005dada7c10 */ /* 0x000fc6000ff9e0ff */
[----:B------:R-:W-:Y:S04]  /*122e0*/  STL [R1+0x6c8], R213 ;  /* 0x0006c8d501007387 */ /* 0x000fe80000100800 */
[----:B------:R0:W-:Y:S04]  /*122f0*/  STL [R1+0x6e4], R237 ;  /* 0x0006e4ed01007387 */ /* 0x0001e80000100800 */
[----:B------:R-:W-:Y:S04]  /*12300*/  STL [R1+0x6ec], R214 ;  /* 0x0006ecd601007387 */ /* 0x000fe80000100800 */
[----:B0-----:R-:W2:Y:S04]  /*12310*/  LDL.LU R237, [R1+0x678] ;  /* 0x0006780001ed7983 */ /* 0x001ea80000300800 */
[----:B------:R-:W-:Y:S01]  /*12320*/  STL [R1+0x6c0], R217 ;  /* 0x0006c0d901007387 */ /* 0x000fe20000100800 */
[----:B---3--:R-:W-:-:S02]  /*12330*/  IADD3.X R245, R245, UR60, RZ, P5, !PT ;  /* 0x0000003cf5f57c10 */ /* 0x008fc4000affe4ff */
[----:B----4-:R-:W-:-:S03]  /*12340*/  IADD3 R221, P5, R221, UR5, RZ ;  /* 0x00000005dddd7c10 */ /* 0x010fc6000ffbe0ff */
[----:B------:R0:W-:Y:S01]  /*12350*/  STL [R1+0x6dc], R245 ;  /* 0x0006dcf501007387 */ /* 0x0001e20000100800 */
[----:B------:R-:W-:Y:S02]  /*12360*/  IADD3.X R222, R222, UR60, RZ, P6, !PT ;  /* 0x0000003cdede7c10 */ /* 0x000fe4000b7fe4ff */
[----:B------:R-:W-:Y:S01]  /*12370*/  IADD3 R225, P6, R225, UR5, RZ ;  /* 0x00000005e1e17c10 */ /* 0x000fe2000ffde0ff */
[----:B0-----:R-:W3:Y:S04]  /*12380*/  LDL.LU R245, [R1+0x69c] ;  /* 0x00069c0001f57983 */ /* 0x001ee80000300800 */
[----:B------:R-:W-:Y:S01]  /*12390*/  STL [R1+0x6b8], R218 ;  /* 0x0006b8da01007387 */ /* 0x000fe20000100800 */
[----:B------:R-:W-:-:S03]  /*123a0*/  IADD3.X R226, R226, UR60, RZ, P1, !PT ;  /* 0x0000003ce2e27c10 */ /* 0x000fc60008ffe4ff */
[----:B------:R-:W-:Y:S01]  /*123b0*/  STL [R1+0x6b0], R221 ;  /* 0x0006b0dd01007387 */ /* 0x000fe20000100800 */
[----:B------:R-:W-:-:S03]  /*123c0*/  IADD3 R229, P1, R229, UR5, RZ ;  /* 0x00000005e5e57c10 */ /* 0x000fc6000ff3e0ff */
[----:B------:R-:W-:Y:S01]  /*123d0*/  STL [R1+0x6d4], R222 ;  /* 0x0006d4de01007387 */ /* 0x000fe20000100800 */
[----:B------:R-:W-:-:S03]  /*123e0*/  IADD3.X R230, R230, UR60, RZ, P2, !PT ;  /* 0x0000003ce6e67c10 */ /* 0x000fc600097fe4ff */
[----:B------:R-:W-:Y:S01]  /*123f0*/  STL [R1+0x6a8], R225 ;  /* 0x0006a8e101007387 */ /* 0x000fe20000100800 */
[----:B-----5:R-:W-:-:S03]  /*12400*/  IADD3.X R241, R241, UR60, RZ, P3, !PT ;  /* 0x0000003cf1f17c10 */ /* 0x020fc60009ffe4ff */
[----:B------:R-:W-:Y:S01]  /*12410*/  STL [R1+0x6cc], R226 ;  /* 0x0006cce201007387 */ /* 0x000fe20000100800 */
[----:B------:R-:W-:-:S03]  /*12420*/  IADD3 R233, P2, R233, UR5, RZ ;  /* 0x00000005e9e97c10 */ /* 0x000fc6000ff5e0ff */
[----:B------:R-:W-:Y:S04]  /*12430*/  STL [R1+0x6a0], R229 ;  /* 0x0006a0e501007387 */ /* 0x000fe80000100800 */
[----:B------:R0:W-:Y:S04]  /*12440*/  STL [R1+0x6bc], R241 ;  /* 0x0006bcf101007387 */ /* 0x0001e80000100800 */
[----:B------:R-:W-:Y:S01]  /*12450*/  STL [R1+0x6c4], R230 ;  /* 0x0006c4e601007387 */ /* 0x000fe20000100800 */
[----:B------:R-:W-:-:S03]  /*12460*/  IADD3 R238, P3, R238, UR5, RZ ;  /* 0x00000005eeee7c10 */ /* 0x000fc6000ff7e0ff */
[----:B0-----:R-:W4:Y:S04]  /*12470*/  LDL.LU R241, [R1+0x670] ;  /* 0x0006700001f17983 */ /* 0x001f280000300800 */
[----:B------:R-:W-:Y:S04]  /*12480*/  STL [R1+0x698], R233 ;  /* 0x000698e901007387 */ /* 0x000fe80000100800 */
[----:B------:R0:W-:Y:S01]  /*12490*/  STL [R1+0x690], R238 ;  /* 0x000690ee01007387 */ /* 0x0001e20000100800 */
[----:B--2---:R-:W-:-:S03]  /*124a0*/  IADD3.X R246, R246, UR60, RZ, P4, !PT ;  /* 0x0000003cf6f67c10 */ /* 0x004fc6000a7fe4ff */
[----:B0-----:R-:W2:Y:S04]  /*124b0*/  LDL.LU R238, [R1+0x694] ;  /* 0x0006940001ee7983 */ /* 0x001ea80000300800 */
[----:B------:R0:W-:Y:S01]  /*124c0*/  STL [R1+0x6b4], R246 ;  /* 0x0006b4f601007387 */ /* 0x0001e20000100800 */
[----:B------:R-:W-:-:S03]  /*124d0*/  IADD3 R249, P4, R249, UR5, RZ ;  /* 0x00000005f9f97c10 */ /* 0x000fc6000ff9e0ff */
[----:B0-----:R-:W5:Y:S04]  /*124e0*/  LDL.LU R246, [R1+0x668] ;  /* 0x0006680001f67983 */ /* 0x001f680000300800 */
[----:B------:R0:W-:Y:S01]  /*124f0*/  STL [R1+0x688], R249 ;  /* 0x000688f901007387 */ /* 0x0001e20000100800 */
[----:B------:R-:W-:-:S03]  /*12500*/  IADD3.X R250, R250, UR60, RZ, P5, !PT ;  /* 0x0000003cfafa7c10 */ /* 0x000fc6000affe4ff */
[----:B0-----:R-:W5:Y:S04]  /*12510*/  LDL.LU R249, [R1+0x68c] ;  /* 0x00068c0001f97983 */ /* 0x001f680000300800 */
[----:B------:R-:W5:Y:S04]  /*12520*/  LDL.LU R233, [R1+0x660] ;  /* 0x0006600001e97983 */ /* 0x000f680000300800 */
[----:B------:R0:W-:Y:S04]  /*12530*/  STL [R1+0x6ac], R250 ;  /* 0x0006acfa01007387 */ /* 0x0001e80000100800 */
[----:B0-----:R-:W5:Y:S01]  /*12540*/  LDL.LU R250, [R1+0x684] ;  /* 0x0006840001fa7983 */ /* 0x001f620000300800 */
[----:B------:R-:W-:-:S03]  /*12550*/  IADD3 R234, P5, R234, UR5, RZ ;  /* 0x00000005eaea7c10 */ /* 0x000fc6000ffbe0ff */
[----:B------:R-:W5:Y:S01]  /*12560*/  LDL.LU R201, [R1+0x658] ;  /* 0x0006580001c97983 */ /* 0x000f620000300800 */
[----:B------:R-:W-:-:S03]  /*12570*/  IADD3.X R242, R242, UR60, RZ, P6, !PT ;  /* 0x0000003cf2f27c10 */ /* 0x000fc6000b7fe4ff */
[----:B------:R-:W5:Y:S04]  /*12580*/  LDL.LU R207, [R1+0x67c] ;  /* 0x00067c0001cf7983 */ /* 0x000f680000300800 */
[----:B------:R-:W-:Y:S04]  /*12590*/  STL [R1+0x680], R234 ;  /* 0x000680ea01007387 */ /* 0x000fe80000100800 */
[----:B------:R-:W5:Y:S04]  /*125a0*/  LDL.LU R209, [R1+0x650] ;  /* 0x0006500001d17983 */ /* 0x000f680000300800 */
[----:B------:R0:W-:Y:S04]  /*125b0*/  STL [R1+0x6a4], R242 ;  /* 0x0006a4f201007387 */ /* 0x0001e80000100800 */
[----:B------:R-:W5:Y:S04]  /*125c0*/  LDL.LU R213, [R1+0x674] ;  /* 0x0006740001d57983 */ /* 0x000f680000300800 */
[----:B------:R-:W5:Y:S04]  /*125d0*/  LDL.LU R214, [R1+0x648] ;  /* 0x0006480001d67983 */ /* 0x000f680000300800 */
[----:B------:R-:W5:Y:S04]  /*125e0*/  LDL.LU R217, [R1+0x66c] ;  /* 0x00066c0001d97983 */ /* 0x000f680000300800 */
[----:B0-----:R-:W5:Y:S01]  /*125f0*/  LDL.LU R242, [R1+0x640] ;  /* 0x0006400001f27983 */ /* 0x001f620000300800 */
[----:B------:R-:W-:-:S03]  /*12600*/  IADD3 R237, P6, R237, UR5, RZ ;  /* 0x00000005eded7c10 */ /* 0x000fc6000ffde0ff */
[----:B------:R-:W5:Y:S04]  /*12610*/  LDL.LU R218, [R1+0x664] ;  /* 0x0006640001da7983 */ /* 0x000f680000300800 */
[----:B------:R0:W-:Y:S04]  /*12620*/  STL [R1+0x678], R237 ;  /* 0x000678ed01007387 */ /* 0x0001e80000100800 */
[----:B0-----:R-:W5:Y:S04]  /*12630*/  LDL.LU R237, [R1+0x638] ;  /* 0x0006380001ed7983 */ /* 0x001f680000300800 */
[----:B------:R-:W5:Y:S04]  /*12640*/  LDL.LU R221, [R1+0x65c] ;  /* 0x00065c0001dd7983 */ /* 0x000f680000300800 */
[----:B------:R-:W5:Y:S04]  /*12650*/  LDL.LU R222, [R1+0x630] ;  /* 0x0006300001de7983 */ /* 0x000f680000300800 */
[----:B------:R-:W5:Y:S01]  /*12660*/  LDL.LU R225, [R1+0x654] ;  /* 0x0006540001e17983 */ /* 0x000f620000300800 */
[----:B---3--:R-:W-:-:S05]  /*12670*/  IADD3.X R245, R245, UR60, RZ, P1, !PT ;  /* 0x0000003cf5f57c10 */ /* 0x008fca0008ffe4ff */
[----:B------:R0:W-:Y:S04]  /*12680*/  STL [R1+0x69c], R245 ;  /* 0x00069cf501007387 */ /* 0x0001e80000100800 */
[----:B------:R-:W3:Y:S04]  /*12690*/  LDL.LU R226, [R1+0x628] ;  /* 0x0006280001e27983 */ /* 0x000ee80000300800 */
[----:B------:R-:W3:Y:S04]  /*126a0*/  LDL.LU R229, [R1+0x64c] ;  /* 0x00064c0001e57983 */ /* 0x000ee80000300800 */
[----:B------:R-:W3:Y:S04]  /*126b0*/  LDL.LU R230, [R1+0x620] ;  /* 0x0006200001e67983 */ /* 0x000ee80000300800 */
[----:B------:R-:W3:Y:S04]  /*126c0*/  LDL.LU R234, [R1+0x644] ;  /* 0x0006440001ea7983 */ /* 0x000ee80000300800 */
[----:B0-----:R-:W3:Y:S01]  /*126d0*/  LDL.LU R245, [R1+0x618] ;  /* 0x0006180001f57983 */ /* 0x001ee20000300800 */
[----:B----4-:R-:W-:-:S05]  /*126e0*/  IADD3 R241, P1, R241, UR5, RZ ;  /* 0x00000005f1f17c10 */ /* 0x010fca000ff3e0ff */
[----:B------:R0:W-:Y:S04]  /*126f0*/  STL [R1+0x670], R241 ;  /* 0x000670f101007387 */ /* 0x0001e80000100800 */
[----:B0-----:R-:W4:Y:S01]  /*12700*/  LDL.LU R241, [R1+0x63c] ;  /* 0x00063c0001f17983 */ /* 0x001f220000300800 */
[----:B--2---:R-:W-:-:S05]  /*12710*/  IADD3.X R238, R238, UR60, RZ, P2, !PT ;  /* 0x0000003ceeee7c10 */ /* 0x004fca00097fe4ff */
[----:B------:R0:W-:Y:S01]  /*12720*/  STL [R1+0x694], R238 ;  /* 0x000694ee01007387 */ /* 0x0001e20000100800 */
[----:B-----5:R-:W-:-:S03]  /*12730*/  IADD3 R246, P2, R246, UR5, RZ ;  /* 0x00000005f6f67c10 */ /* 0x020fc6000ff5e0ff */
[----:B0-----:R-:W2:Y:S04]  /*12740*/  LDL.LU R238, [R1+0x610] ;  /* 0x0006100001ee7983 */ /* 0x001ea80000300800 */
[----:B------:R0:W-:Y:S01]  /*12750*/  STL [R1+0x668], R246 ;  /* 0x000668f601007387 */ /* 0x0001e20000100800 */
[----:B------:R-:W-:-:S03]  /*12760*/  IADD3.X R249, R249, UR60, RZ, P3, !PT ;  /* 0x0000003cf9f97c10 */ /* 0x000fc60009ffe4ff */
[----:B0-----:R-:W5:Y:S01]  /*12770*/  LDL.LU R246, [R1+0x634] ;  /* 0x0006340001f67983 */ /* 0x001f620000300800 */
[----:B------:R-:W-:-:S03]  /*12780*/  IADD3 R233, P3, R233, UR5, RZ ;  /* 0x00000005e9e97c10 */ /* 0x000fc6000ff7e0ff */
[----:B------:R0:W-:Y:S04]  /*12790*/  STL [R1+0x68c], R249 ;  /* 0x00068cf901007387 */ /* 0x0001e80000100800 */
[----:B0-----:R-:W5:Y:S01]  /*127a0*/  LDL.LU R249, [R1+0x608] ;  /* 0x0006080001f97983 */ /* 0x001f620000300800 */
[----:B------:R-:W-:-:S03]  /*127b0*/  IADD3.X R250, R250, UR60, RZ, P4, !PT ;  /* 0x0000003cfafa7c10 */ /* 0x000fc6000a7fe4ff */
[----:B------:R0:W-:Y:S04]  /*127c0*/  STL [R1+0x660], R233 ;  /* 0x000660e901007387 */ /* 0x0001e80000100800 */
[----:B0-----:R-:W5:Y:S04]  /*127d0*/  LDL.LU R233, [R1+0x62c] ;  /* 0x00062c0001e97983 */ /* 0x001f680000300800 */
[----:B------:R0:W-:Y:S04]  /*127e0*/  STL [R1+0x684], R250 ;  /* 0x000684fa01007387 */ /* 0x0001e80000100800 */
[----:B0-----:R-:W5:Y:S01]  /*127f0*/  LDL.LU R250, [R1+0x600] ;  /* 0x0006000001fa7983 */ /* 0x001f620000300800 */
[----:B------:R-:W-:-:S02]  /*12800*/  IADD3 R201, P4, R201, UR5, RZ ;  /* 0x00000005c9c97c10 */ /* 0x000fc4000ff9e0ff */
[----:B------:R-:W-:Y:S02]  /*12810*/  IADD3.X R207, R207, UR60, RZ, P5, !PT ;  /* 0x0000003ccfcf7c10 */ /* 0x000fe4000affe4ff */
[----:B------:R-:W-:Y:S02]  /*12820*/  IADD3 R209, P5, R209, UR5, RZ ;  /* 0x00000005d1d17c10 */ /* 0x000fe4000ffbe0ff */
[----:B------:R-:W-:Y:S02]  /*12830*/  IADD3.X R213, R213, UR60, RZ, P6, !PT ;  /* 0x0000003cd5d57c10 */ /* 0x000fe4000b7fe4ff */
[----:B------:R-:W-:Y:S01]  /*12840*/  IADD3.X R217, R217, UR60, RZ, P1, !PT ;  /* 0x0000003cd9d97c10 */ /* 0x000fe20008ffe4ff */
[----:B------:R-:W-:Y:S01]  /*12850*/  STL [R1+0x658], R201 ;  /* 0x000658c901007387 */ /* 0x000fe20000100800 */
[----:B------:R-:W-:Y:S02]  /*12860*/  IADD3 R242, P1, R242, UR5, RZ ;  /* 0x00000005f2f27c10 */ /* 0x000fe4000ff3e0ff */
[----:B------:R-:W-:Y:S01]  /*12870*/  IADD3 R214, P6, R214, UR5, RZ ;  /* 0x00000005d6d67c10 */ /* 0x000fe2000ffde0ff */
[----:B------:R-:W-:Y:S01]  /*12880*/  STL [R1+0x67c], R207 ;  /* 0x00067ccf01007387 */ /* 0x000fe20000100800 */
[----:B------:R-:W-:-:S03]  /*12890*/  IADD3.X R218, R218, UR60, RZ, P2, !PT ;  /* 0x0000003cdada7c10 */ /* 0x000fc600097fe4ff */
[----:B------:R-:W-:Y:S04]  /*128a0*/  STL [R1+0x650], R209 ;  /* 0x000650d101007387 */ /* 0x000fe80000100800 */
[----:B------:R-:W-:Y:S04]  /*128b0*/  STL [R1+0x674], R213 ;  /* 0x000674d501007387 */ /* 0x000fe80000100800 */
[----:B------:R0:W-:Y:S01]  /*128c0*/  STL [R1+0x640], R242 ;  /* 0x000640f201007387 */ /* 0x0001e20000100800 */
[----:B------:R-:W-:-:S03]  /*128d0*/  IADD3 R237, P2, R237, UR5, RZ ;  /* 0x00000005eded7c10 */ /* 0x000fc6000ff5e0ff */
[----:B------:R-:W-:Y:S01]  /*128e0*/  STL [R1+0x648], R214 ;  /* 0x000648d601007387 */ /* 0x000fe20000100800 */
[----:B------:R-:W-:-:S03]  /*128f0*/  IADD3.X R221, R221, UR60, RZ, P3, !PT ;  /* 0x0000003cdddd7c10 */ /* 0x000fc60009ffe4ff */
[----:B0-----:R-:W5:Y:S01]  /*12900*/  LDL.LU R242, [R1+0x624] ;  /* 0x0006240001f27983 */ /* 0x001f620000300800 */
[----:B------:R-:W-:-:S03]  /*12910*/  IADD3 R222, P3, R222, UR5, RZ ;  /* 0x00000005dede7c10 */ /* 0x000fc6000ff7e0ff */
[----:B------:R-:W-:Y:S01]  /*12920*/  STL [R1+0x66c], R217 ;  /* 0x00066cd901007387 */ /* 0x000fe20000100800 */
[----:B------:R-:W-:-:S03]  /*12930*/  IADD3.X R225, R225, UR60, RZ, P4, !PT ;  /* 0x0000003ce1e17c10 */ /* 0x000fc6000a7fe4ff */
[----:B------:R0:W-:Y:S04]  /*12940*/  STL [R1+0x638], R237 ;  /* 0x000638ed01007387 */ /* 0x0001e80000100800 */
[----:B0-----:R-:W5:Y:S04]  /*12950*/  LDL.LU R237, [R1+0x5f8] ;  /* 0x0005f80001ed7983 */ /* 0x001f680000300800 */
[----:B------:R-:W-:Y:S04]  /*12960*/  STL [R1+0x664], R218 ;  /* 0x000664da01007387 */ /* 0x000fe80000100800 */
[----:B------:R-:W-:Y:S04]  /*12970*/  STL [R1+0x65c], R221 ;  /* 0x00065cdd01007387 */ /* 0x000fe80000100800 */
[----:B------:R-:W-:Y:S04]  /*12980*/  STL [R1+0x630], R222 ;  /* 0x000630de01007387 */ /* 0x000fe80000100800 */
[----:B------:R-:W-:Y:S01]  /*12990*/  STL [R1+0x654], R225 ;  /* 0x000654e101007387 */ /* 0x000fe20000100800 */
[----:B---3--:R-:W-:-:S02]  /*129a0*/  IADD3 R226, P4, R226, UR5, RZ ;  /* 0x00000005e2e27c10 */ /* 0x008fc4000ff9e0ff */
[----:B------:R-:W-:-:S03]  /*129b0*/  IADD3.X R229, R229, UR60, RZ, P5, !PT ;  /* 0x0000003ce5e57c10 */ /* 0x000fc6000affe4ff */
[----:B------:R-:W-:Y:S01]  /*129c0*/  STL [R1+0x628], R226 ;  /* 0x000628e201007387 */ /* 0x000fe20000100800 */
[----:B------:R-:W-:Y:S02]  /*129d0*/  IADD3 R230, P5, R230, UR5, RZ ;  /* 0x00000005e6e67c10 */ /* 0x000fe4000ffbe0ff */
[----:B------:R-:W-:Y:S02]  /*129e0*/  IADD3.X R234, R234, UR60, RZ, P6, !PT ;  /* 0x0000003ceaea7c10 */ /* 0x000fe4000b7fe4ff */
[----:B------:R-:W-:Y:S01]  /*129f0*/  IADD3 R245, P6, R245, UR5, RZ ;  /* 0x00000005f5f57c10 */ /* 0x000fe2000ffde0ff */
[----:B------:R-:W-:Y:S04]  /*12a00*/  STL [R1+0x64c], R229 ;  /* 0x00064ce501007387 */ /* 0x000fe80000100800 */
[----:B------:R0:W-:Y:S04]  /*12a10*/  STL [R1+0x618], R245 ;  /* 0x000618f501007387 */ /* 0x0001e80000100800 */
[----:B------:R-:W-:Y:S04]  /*12a20*/  STL [R1+0x620], R230 ;  /* 0x000620e601007387 */ /* 0x000fe80000100800 */
[----:B0-----:R-:W3:Y:S04]  /*12a30*/  LDL.LU R245, [R1+0x61c] ;  /* 0x00061c0001f57983 */ /* 0x001ee80000300800 */
[----:B------:R-:W-:Y:S01]  /*12a40*/  STL [R1+0x644], R234 ;  /* 0x000644ea01007387 */ /* 0x000fe20000100800 */
[----:B----4-:R-:W-:-:S05]  /*12a50*/  IADD3.X R241, R241, UR60, RZ, P1, !PT ;  /* 0x0000003cf1f17c10 */ /* 0x010fca0008ffe4ff */
[----:B------:R0:W-:Y:S04]  /*12a60*/  STL [R1+0x63c], R241 ;  /* 0x00063cf101007387 */ /* 0x0001e80000100800 */
[----:B0-----:R-:W4:Y:S01]  /*12a70*/  LDL.LU R241, [R1+0x5f0] ;  /* 0x0005f00001f17983 */ /* 0x001f220000300800 */
[----:B--2---:R-:W-:-:S05]  /*12a80*/  IADD3 R238, P1, R238, UR5, RZ ;  /* 0x00000005eeee7c10 */ /* 0x004fca000ff3e0ff */
[----:B------:R0:W-:Y:S01]  /*12a90*/  STL [R1+0x610], R238 ;  /* 0x000610ee01007387 */ /* 0x0001e20000100800 */
[----:B-----5:R-:W-:-:S03]  /*12aa0*/  IADD3.X R246, R246, UR60, RZ, P2, !PT ;  /* 0x0000003cf6f67c10 */ /* 0x020fc600097fe4ff */
[----:B0-----:R-:W2:Y:S04]  /*12ab0*/  LDL.LU R238, [R1+0x614] ;  /* 0x0006140001ee7983 */ /* 0x001ea80000300800 */
[----:B------:R0:W-:Y:S01]  /*12ac0*/  STL [R1+0x634], R246 ;  /* 0x000634f601007387 */ /* 0x0001e20000100800 */
[----:B------:R-:W-:-:S03]  /*12ad0*/  IADD3 R249, P2, R249, UR5, RZ ;  /* 0x00000005f9f97c10 */ /* 0x000fc6000ff5e0ff */
[----:B0-----:R-:W5:Y:S04]  /*12ae0*/  LDL.LU R246, [R1+0x5e8] ;  /* 0x0005e80001f67983 */ /* 0x001f680000300800 */
[----:B------:R-:W5:Y:S04]  /*12af0*/  LDL.LU R234, [R1+0x60c] ;  /* 0x00060c0001ea7983 */ /* 0x000f680000300800 */
[----:B------:R0:W-:Y:S01]  /*12b00*/  STL [R1+0x608], R249 ;  /* 0x000608f901007387 */ /* 0x0001e20000100800 */
[----:B------:R-:W-:-:S03]  /*12b10*/  IADD3.X R233, R233, UR60, RZ, P3, !PT ;  /* 0x0000003ce9e97c10 */ /* 0x000fc60009ffe4ff */
[----:B0-----:R-:W5:Y:S04]  /*12b20*/  LDL.LU R249, [R1+0x5e0] ;  /* 0x0005e00001f97983 */ /* 0x001f680000300800 */
[----:B------:R-:W5:Y:S04]  /*12b30*/  LDL.LU R201, [R1+0x604] ;  /* 0x0006040001c97983 */ /* 0x000f680000300800 */
[----:B------:R-:W5:Y:S01]  /*12b40*/  LDL.LU R207, [R1+0x5d8] ;  /* 0x0005d80001cf7983 */ /* 0x000f620000300800 */
[----:B------:R-:W-:-:S03]  /*12b50*/  IADD3 R250, P3, R250, UR5, RZ ;  /* 0x00000005fafa7c10 */ /* 0x000fc6000ff7e0ff */
[----:B------:R-:W-:Y:S04]  /*12b60*/  STL [R1+0x62c], R233 ;  /* 0x00062ce901007387 */ /* 0x000fe80000100800 */
[----:B------:R-:W5:Y:S04]  /*12b70*/  LDL.LU R209, [R1+0x5fc] ;  /* 0x0005fc0001d17983 */ /* 0x000f680000300800 */
[----:B------:R0:W-:Y:S04]  /*12b80*/  STL [R1+0x600], R250 ;  /* 0x000600fa01007387 */ /* 0x0001e80000100800 */
[----:B------:R-:W5:Y:S04]  /*12b90*/  LDL.LU R213, [R1+0x5d0] ;  /* 0x0005d00001d57983 */ /* 0x000f680000300800 */
[----:B------:R-:W5:Y:S04]  /*12ba0*/  LDL.LU R214, [R1+0x5f4] ;  /* 0x0005f40001d67983 */ /* 0x000f680000300800 */
[----:B------:R-:W5:Y:S04]  /*12bb0*/  LDL.LU R217, [R1+0x5c8] ;  /* 0x0005c80001d97983 */ /* 0x000f680000300800 */
[----:B0-----:R-:W5:Y:S04]  /*12bc0*/  LDL.LU R250, [R1+0x5ec] ;  /* 0x0005ec0001fa7983 */ /* 0x001f680000300800 */
[----:B------:R-:W5:Y:S01]  /*12bd0*/  LDL.LU R218, [R1+0x5c0] ;  /* 0x0005c00001da7983 */ /* 0x000f620000300800 */
[----:B------:R-:W-:-:S05]  /*12be0*/  IADD3.X R242, R242, UR60, RZ, P4, !PT ;  /* 0x0000003cf2f27c10 */ /* 0x000fca000a7fe4ff */
[----:B------:R0:W-:Y:S04]  /*12bf0*/  STL [R1+0x624], R242 ;  /* 0x000624f201007387 */ /* 0x0001e80000100800 */
[----:B0-----:R-:W5:Y:S01]  /*12c00*/  LDL.LU R242, [R1+0x5e4] ;  /* 0x0005e40001f27983 */ /* 0x001f620000300800 */
[----:B------:R-:W-:-:S03]  /*12c10*/  IADD3 R237, P4, R237, UR5, RZ ;  /* 0x00000005eded7c10 */ /* 0x000fc6000ff9e0ff */
[----:B------:R-:W5:Y:S04]  /*12c20*/  LDL.LU R221, [R1+0x5b8] ;  /* 0x0005b80001dd7983 */ /* 0x000f680000300800 */
[----:B------:R-:W5:Y:S04]  /*12c30*/  LDL.LU R222, [R1+0x5dc] ;  /* 0x0005dc0001de7983 */ /* 0x000f680000300800 */
[----:B------:R-:W5:Y:S04]  /*12c40*/  LDL.LU R225, [R1+0x5b0] ;  /* 0x0005b00001e17983 */ /* 0x000f680000300800 */
[----:B------:R0:W-:Y:S04]  /*12c50*/  STL [R1+0x5f8], R237 ;  /* 0x0005f8ed01007387 */ /* 0x0001e80000100800 */
[----:B------:R-:W5:Y:S04]  /*12c60*/  LDL.LU R226, [R1+0x5d4] ;  /* 0x0005d40001e27983 */ /* 0x000f680000300800 */
[----:B------:R-:W5:Y:S04]  /*12c70*/  LDL.LU R229, [R1+0x5a8] ;  /* 0x0005a80001e57983 */ /* 0x000f680000300800 */
[----:B------:R-:W5:Y:S04]  /*12c80*/  LDL.LU R230, [R1+0x5cc] ;  /* 0x0005cc0001e67983 */ /* 0x000f680000300800 */
[----:B------:R-:W5:Y:S04]  /*12c90*/  LDL.LU R233, [R1+0x5a0] ;  /* 0x0005a00001e97983 */ /* 0x000f680000300800 */
[----:B0-----:R-:W5:Y:S01]  /*12ca0*/  LDL.LU R237, [R1+0x5c4] ;  /* 0x0005c40001ed7983 */ /* 0x001f620000300800 */
[----:B---3--:R-:W-:-:S05]  /*12cb0*/  IADD3.X R245, R245, UR60, RZ, P5, !PT ;  /* 0x0000003cf5f57c10 */ /* 0x008fca000affe4ff */
[----:B------:R0:W-:Y:S04]  /*12cc0*/  STL [R1+0x61c], R245 ;  /* 0x00061cf501007387 */ /* 0x0001e80000100800 */
[----:B0-----:R-:W3:Y:S01]  /*12cd0*/  LDL.LU R245, [R1+0x598] ;  /* 0x0005980001f57983 */ /* 0x001ee20000300800 */
[----:B----4-:R-:W-:-:S05]  /*12ce0*/  IADD3 R241, P5, R241, UR5, RZ ;  /* 0x00000005f1f17c10 */ /* 0x010fca000ffbe0ff */
[----:B------:R0:W-:Y:S04]  /*12cf0*/  STL [R1+0x5f0], R241 ;  /* 0x0005f0f101007387 */ /* 0x0001e80000100800 */
[----:B0-----:R-:W4:Y:S01]  /*12d00*/  LDL.LU R241, [R1+0x5bc] ;  /* 0x0005bc0001f17983 */ /* 0x001f220000300800 */
[----:B--2---:R-:W-:-:S05]  /*12d10*/  IADD3.X R238, R238, UR60, RZ, P6, !PT ;  /* 0x0000003ceeee7c10 */ /* 0x004fca000b7fe4ff */
[----:B------:R0:W-:Y:S01]  /*12d20*/  STL [R1+0x614], R238 ;  /* 0x000614ee01007387 */ /* 0x0001e20000100800 */
[----:B-----5:R-:W-:-:S03]  /*12d30*/  IADD3 R246, P6, R246, UR5, RZ ;  /* 0x00000005f6f67c10 */ /* 0x020fc6000ffde0ff */
[----:B0-----:R-:W2:Y:S01]  /*12d40*/  LDL.LU R238, [R1+0x590] ;  /* 0x0005900001ee7983 */ /* 0x001ea20000300800 */
[----:B------:R-:W-:-:S03]  /*12d50*/  IADD3.X R234, R234, UR60, RZ, P1, !PT ;  /* 0x0000003ceaea7c10 */ /* 0x000fc60008ffe4ff */
[----:B------:R0:W-:Y:S04]  /*12d60*/  STL [R1+0x5e8], R246 ;  /* 0x0005e8f601007387 */ /* 0x0001e80000100800 */
[----:B0-----:R-:W5:Y:S01]  /*12d70*/  LDL.LU R246, [R1+0x5b4] ;  /* 0x0005b40001f67983 */ /* 0x001f620000300800 */
[----:B------:R-:W-:-:S03]  /*12d80*/  IADD3 R249, P1, R249, UR5, RZ ;  /* 0x00000005f9f97c10 */ /* 0x000fc6000ff3e0ff */
[----:B------:R0:W-:Y:S01]  /*12d90*/  STL [R1+0x60c], R234 ;  /* 0x00060cea01007387 */ /* 0x0001e20000100800 */
[----:B------:R-:W-:Y:S02]  /*12da0*/  IADD3.X R201, R201, UR60, RZ, P2, !PT ;  /* 0x0000003cc9c97c10 */ /* 0x000fe400097fe4ff */
[----:B------:R-:W-:Y:S01]  /*12db0*/  IADD3 R207, P2, R207, UR5, RZ ;  /* 0x00000005cfcf7c10 */ /* 0x000fe2000ff5e0ff */
[----:B0-----:R-:W5:Y:S04]  /*12dc0*/  LDL.LU R234, [R1+0x588] ;  /* 0x0005880001ea7983 */ /* 0x001f680000300800 */
[----:B------:R0:W-:Y:S01]  /*12dd0*/  STL [R1+0x5e0], R249 ;  /* 0x0005e0f901007387 */ /* 0x0001e20000100800 */
[----:B------:R-:W-:-:S03]  /*12de0*/  IADD3.X R209, R209, UR60, RZ, P3, !PT ;  /* 0x0000003cd1d17c10 */ /* 0x000fc60009ffe4ff */
[----:B0-----:R-:W5:Y:S01]  /*12df0*/  LDL.LU R249, [R1+0x5ac] ;  /* 0x0005ac0001f97983 */ /* 0x001f620000300800 */
[----:B------:R-:W-:Y:S02]  /*12e00*/  IADD3 R213, P3, R213, UR5, RZ ;  /* 0x00000005d5d57c10 */ /* 0x000fe4000ff7e0ff */
[----:B------:R-:W-:Y:S01]  /*12e10*/  IADD3.X R214, R214, UR60, RZ, P4, !PT ;  /* 0x0000003cd6d67c10 */ /* 0x000fe2000a7fe4ff */
[----:B------:R-:W-:Y:S04]  /*12e20*/  STL [R1+0x604], R201 ;  /* 0x000604c901007387 */ /* 0x000fe80000100800 */
[----:B------:R-:W-:Y:S01]  /*12e30*/  STL [R1+0x5d8], R207 ;  /* 0x0005d8cf01007387 */ /* 0x000fe20000100800 */
[----:B------:R-:W-:-:S03]  /*12e40*/  IADD3.X R250, R250, UR60, RZ, P5, !PT ;  /* 0x0000003cfafa7c10 */ /* 0x000fc6000affe4ff */
[----:B------:R-:W-:Y:S04]  /*12e50*/  STL [R1+0x5fc], R209 ;  /* 0x0005fcd101007387 */ /* 0x000fe80000100800 */
[----:B------:R-:W-:Y:S04]  /*12e60*/  STL [R1+0x5d0], R213 ;  /* 0x0005d0d501007387 */ /* 0x000fe80000100800 */
[----:B------:R0:W-:Y:S04]  /*12e70*/  STL [R1+0x5ec], R250 ;  /* 0x0005ecfa01007387 */ /* 0x0001e80000100800 */
[----:B------:R-:W-:Y:S04]  /*12e80*/  STL [R1+0x5f4], R214 ;  /* 0x0005f4d601007387 */ /* 0x000fe80000100800 */
[----:B0-----:R-:W5:Y:S01]  /*12e90*/  LDL.LU R250, [R1+0x580] ;  /* 0x0005800001fa7983 */ /* 0x001f620000300800 */
[----:B------:R-:W-:-:S02]  /*12ea0*/  IADD3 R217, P4, R217, UR5, RZ ;  /* 0x00000005d9d97c10 */ /* 0x000fc4000ff9e0ff */
[----:B------:R-:W-:Y:S02]  /*12eb0*/  IADD3 R218, P5, R218, UR5, RZ ;  /* 0x00000005dada7c10 */ /* 0x000fe4000ffbe0ff */
[----:B------:R-:W-:Y:S01]  /*12ec0*/  IADD3.X R242, R242, UR60, RZ, P6, !PT ;  /* 0x0000003cf2f27c10 */ /* 0x000fe2000b7fe4ff */
[----:B------:R-:W-:Y:S01]  /*12ed0*/  STL [R1+0x5c8], R217 ;  /* 0x0005c8d901007387 */ /* 0x000fe20000100800 */
[----:B------:R-:W-:-:S03]  /*12ee0*/  IADD3 R221, P6, R221, UR5, RZ ;  /* 0x00000005dddd7c10 */ /* 0x000fc6000ffde0ff */
[----:B------:R0:W-:Y:S01]  /*12ef0*/  STL [R1+0x5e4], R242 ;  /* 0x0005e4f201007387 */ /* 0x0001e20000100800 */
[----:B------:R-:W-:Y:S02]  /*12f00*/  IADD3.X R222, R222, UR60, RZ, P1, !PT ;  /* 0x0000003cdede7c10 */ /* 0x000fe40008ffe4ff */
[----:B------:R-:W-:Y:S01]  /*12f10*/  IADD3 R225, P1, R225, UR5, RZ ;  /* 0x00000005e1e17c10 */ /* 0x000fe2000ff3e0ff */
[----:B0-----:R-:W5:Y:S04]  /*12f20*/  LDL.LU R242, [R1+0x5a4] ;  /* 0x0005a40001f27983 */ /* 0x001f680000300800 */
[----:B------:R-:W-:Y:S01]  /*12f30*/  STL [R1+0x5c0], R218 ;  /* 0x0005c0da01007387 */ /* 0x000fe20000100800 */
[----:B------:R-:W-:-:S03]  /*12f40*/  IADD3.X R226, R226, UR60, RZ, P2, !PT ;  /* 0x0000003ce2e27c10 */ /* 0x000fc600097fe4ff */
[----:B------:R-:W-:Y:S01]  /*12f50*/  STL [R1+0x5b8], R221 ;  /* 0x0005b8dd01007387 */ /* 0x000fe20000100800 */
[----:B------:R-:W-:-:S03]  /*12f60*/  IADD3 R229, P2, R229, UR5, RZ ;  /* 0x00000005e5e57c10 */ /* 0x000fc6000ff5e0ff */
[----:B------:R-:W-:Y:S01]  /*12f70*/  STL [R1+0x5dc], R222 ;  /* 0x0005dcde01007387 */ /* 0x000fe20000100800 */
[----:B------:R-:W-:-:S03]  /*12f80*/  IADD3.X R230, R230, UR60, RZ, P3, !PT ;  /* 0x0000003ce6e67c10 */ /* 0x000fc60009ffe4ff */
[----:B------:R-:W-:Y:S01]  /*12f90*/  STL [R1+0x5b0], R225 ;  /* 0x0005b0e101007387 */ /* 0x000fe20000100800 */
[----:B------:R-:W-:Y:S02]  /*12fa0*/  IADD3 R233, P3, R233, UR5, RZ ;  /* 0x00000005e9e97c10 */ /* 0x000fe4000ff7e0ff */
[----:B------:R-:W-:Y:S01]  /*12fb0*/  IADD3.X R237, R237, UR60, RZ, P4, !PT ;  /* 0x0000003ceded7c10 */ /* 0x000fe2000a7fe4ff */
[----:B------:R-:W-:Y:S04]  /*12fc0*/  STL [R1+0x5d4], R226 ;  /* 0x0005d4e201007387 */ /* 0x000fe80000100800 */
[----:B------:R-:W-:Y:S04]  /*12fd0*/  STL [R1+0x5a8], R229 ;  /* 0x0005a8e501007387 */ /* 0x000fe80000100800 */
[----:B------:R0:W-:Y:S04]  /*12fe0*/  STL [R1+0x5c4], R237 ;  /* 0x0005c4ed01007387 */ /* 0x0001e80000100800 */
[----:B------:R-:W-:Y:S04]  /*12ff0*/  STL [R1+0x5cc], R230 ;  /* 0x0005cce601007387 */ /* 0x000fe80000100800 */
[----:B0-----:R-:W5:Y:S04]  /*13000*/  LDL.LU R237, [R1+0x578] ;  /* 0x0005780001ed7983 */ /* 0x001f680000300800 */
[----:B------:R-:W-:Y:S01]  /*13010*/  STL [R1+0x5a0], R233 ;  /* 0x0005a0e901007387 */ /* 0x000fe20000100800 */
[----:B---3--:R-:W-:-:S05]  /*13020*/  IADD3 R245, P4, R245, UR5, RZ ;  /* 0x00000005f5f57c10 */ /* 0x008fca000ff9e0ff */
[----:B------:R0:W-:Y:S04]  /*13030*/  STL [R1+0x598], R245 ;  /* 0x000598f501007387 */ /* 0x0001e80000100800 */
[----:B0-----:R-:W3:Y:S01]  /*13040*/  LDL.LU R245, [R1+0x59c] ;  /* 0x00059c0001f57983 */ /* 0x001ee20000300800 */
[----:B----4-:R-:W-:-:S05]  /*13050*/  IADD3.X R241, R241, UR60, RZ, P5, !PT ;  /* 0x0000003cf1f17c10 */ /* 0x010fca000affe4ff */
[----:B------:R0:W-:Y:S04]  /*13060*/  STL [R1+0x5bc], R241 ;  /* 0x0005bcf101007387 */ /* 0x0001e80000100800 */
[----:B0-----:R-:W4:Y:S01]  /*13070*/  LDL.LU R241, [R1+0x570] ;  /* 0x0005700001f17983 */ /* 0x001f220000300800 */
[----:B--2---:R-:W-:-:S05]  /*13080*/  IADD3 R238, P5, R238, UR5, RZ ;  /* 0x00000005eeee7c10 */ /* 0x004fca000ffbe0ff */
[----:B------:R0:W-:Y:S01]  /*13090*/  STL [R1+0x590], R238 ;  /* 0x000590ee01007387 */ /* 0x0001e20000100800 */
[----:B-----5:R-:W-:-:S03]  /*130a0*/  IADD3.X R246, R246, UR60, RZ, P6, !PT ;  /* 0x0000003cf6f67c10 */ /* 0x020fc6000b7fe4ff */
[----:B0-----:R-:W2:Y:S04]  /*130b0*/  LDL.LU R238, [R1+0x594] ;  /* 0x0005940001ee7983 */ /* 0x001ea80000300800 */
[----:B------:R-:W5:Y:S04]  /*130c0*/  LDL.LU R233, [R1+0x568] ;  /* 0x0005680001e97983 */ /* 0x000f680000300800 */
[----:B------:R0:W-:Y:S01]  /*130d0*/  STL [R1+0x5b4], R246 ;  /* 0x0005b4f601007387 */ /* 0x0001e20000100800 */
[----:B------:R-:W-:-:S03]  /*130e0*/  IADD3 R234, P6, R234, UR5, RZ ;  /* 0x00000005eaea7c10 */ /* 0x000fc6000ffde0ff */
[----:B0-----:R-:W5:Y:S04]  /*130f0*/  LDL.LU R246, [R1+0x58c] ;  /* 0x00058c0001f67983 */ /* 0x001f680000300800 */
[----:B------:R-:W5:Y:S04]  /*13100*/  LDL.LU R201, [R1+0x560] ;  /* 0x0005600001c97983 */ /* 0x000f680000300800 */
[----:B------:R-:W5:Y:S01]  /*13110*/  LDL.LU R207, [R1+0x584] ;  /* 0x0005840001cf7983 */ /* 0x000f620000300800 */
[----:B------:R-:W-:-:S03]  /*13120*/  IADD3.X R249, R249, UR60, RZ, P1, !PT ;  /* 0x0000003cf9f97c10 */ /* 0x000fc60008ffe4ff */
        /* <DEDUP_REMOVED lines=11> */
[----:B------:R-:W5:Y:S01]  /*131e0*/  LDL.LU R221, [R1+0x564] ;  /* 0x0005640001dd7983 */ /* 0x000f620000300800 */
[----:B------:R-:W-:-:S03]  /*131f0*/  IADD3.X R242, R242, UR60, RZ, P2, !PT ;  /* 0x0000003cf2f27c10 */ /* 0x000fc600097fe4ff */
        /* <DEDUP_REMOVED lines=8> */
[----:B------:R-:W-:-:S05]  /*13280*/  IADD3 R237, P2, R237, UR5, RZ ;  /* 0x00000005eded7c10 */ /* 0x000fca000ff5e0ff */
[----:B------:R0:W-:Y:S04]  /*13290*/  STL [R1+0x578], R237 ;  /* 0x000578ed01007387 */ /* 0x0001e80000100800 */
[----:B0-----:R-:W5:Y:S01]  /*132a0*/  LDL.LU R237, [R1+0x544] ;  /* 0x0005440001ed7983 */ /* 0x001f620000300800 */
[----:B---3--:R-:W-:-:S05]  /*132b0*/  IADD3.X R245, R245, UR60, RZ, P3, !PT ;  /* 0x0000003cf5f57c10 */ /* 0x008fca0009ffe4ff */
[----:B------:R0:W-:Y:S04]  /*132c0*/  STL [R1+0x59c], R245 ;  /* 0x00059cf501007387 */ /* 0x0001e80000100800 */
[----:B0-----:R-:W3:Y:S01]  /*132d0*/  LDL.LU R245, [R1+0x518] ;  /* 0x0005180001f57983 */ /* 0x001ee20000300800 */
[----:B----4-:R-:W-:-:S05]  /*132e0*/  IADD3 R241, P3, R241, UR5, RZ ;  /* 0x00000005f1f17c10 */ /* 0x010fca000ff7e0ff */
[----:B------:R0:W-:Y:S04]  /*132f0*/  STL [R1+0x570], R241 ;  /* 0x000570f101007387 */ /* 0x0001e80000100800 */
[----:B0-----:R-:W4:Y:S01]  /*13300*/  LDL.LU R241, [R1+0x53c] ;  /* 0x00053c0001f17983 */ /* 0x001f220000300800 */
[----:B--2---:R-:W-:Y:S02]  /*13310*/  IADD3.X R238, R238, UR60, RZ, P4, !PT ;  /* 0x0000003ceeee7c10 */ /* 0x004fe4000a7fe4ff */
[----:B-----5:R-:W-:-:S03]  /*13320*/  IADD3 R233, P4, R233, UR5, RZ ;  /* 0x00000005e9e97c10 */ /* 0x020fc6000ff9e0ff */
[----:B------:R0:W-:Y:S04]  /*13330*/  STL [R1+0x594], R238 ;  /* 0x000594ee01007387 */ /* 0x0001e80000100800 */
[----:B0-----:R-:W2:Y:S01]  /*13340*/  LDL.LU R238, [R1+0x510] ;  /* 0x0005100001ee7983 */ /* 0x001ea20000300800 */
[----:B------:R-:W-:-:S03]  /*13350*/  IADD3.X R246, R246, UR60, RZ, P5, !PT ;  /* 0x0000003cf6f67c10 */ /* 0x000fc6000affe4ff */
[----:B------:R0:W-:Y:S01]  /*13360*/  STL [R1+0x568], R233 ;  /* 0x000568e901007387 */ /* 0x0001e20000100800 */
[----:B------:R-:W-:Y:S02]  /*13370*/  IADD3 R201, P5, R201, UR5, RZ ;  /* 0x00000005c9c97c10 */ /* 0x000fe4000ffbe0ff */
[----:B------:R-:W-:Y:S01]  /*13380*/  IADD3.X R207, R207, UR60, RZ, P6, !PT ;  /* 0x0000003ccfcf7c10 */ /* 0x000fe2000b7fe4ff */
[----:B0-----:R-:W5:Y:S04]  /*13390*/  LDL.LU R233, [R1+0x534] ;  /* 0x0005340001e97983 */ /* 0x001f680000300800 */
[----:B------:R0:W-:Y:S01]  /*133a0*/  STL [R1+0x58c], R246 ;  /* 0x00058cf601007387 */ /* 0x0001e20000100800 */
[----:B------:R-:W-:-:S03]  /*133b0*/  IADD3 R209, P6, R209, UR5, RZ ;  /* 0x00000005d1d17c10 */ /* 0x000fc6000ffde0ff */
[----:B0-----:R-:W5:Y:S01]  /*133c0*/  LDL.LU R246, [R1+0x508] ;  /* 0x0005080001f67983 */ /* 0x001f620000300800 */
[----:B------:R-:W-:Y:S02]  /*133d0*/  IADD3.X R213, R213, UR60, RZ, P1, !PT ;  /* 0x0000003cd5d57c10 */ /* 0x000fe40008ffe4ff */
[----:B------:R-:W-:Y:S01]  /*133e0*/  IADD3 R214, P1, R214, UR5, RZ ;  /* 0x00000005d6d67c10 */ /* 0x000fe2000ff3e0ff */
[----:B------:R-:W-:Y:S01]  /*133f0*/  STL [R1+0x560], R201 ;  /* 0x000560c901007387 */ /* 0x000fe20000100800 */
[----:B------:R-:W-:-:S03]  /*13400*/  IADD3.X R217, R217, UR60, RZ, P2, !PT ;  /* 0x0000003cd9d97c10 */ /* 0x000fc600097fe4ff */
[----:B------:R-:W-:Y:S01]  /*13410*/  STL [R1+0x584], R207 ;  /* 0x000584cf01007387 */ /* 0x000fe20000100800 */
[----:B------:R-:W-:-:S03]  /*13420*/  IADD3 R249, P2, R249, UR5, RZ ;  /* 0x00000005f9f97c10 */ /* 0x000fc6000ff5e0ff */
[----:B------:R-:W-:Y:S04]  /*13430*/  STL [R1+0x558], R209 ;  /* 0x000558d101007387 */ /* 0x000fe80000100800 */
[----:B------:R-:W-:Y:S01]  /*13440*/  STL [R1+0x57c], R213 ;  /* 0x00057cd501007387 */ /* 0x000fe20000100800 */
[----:B------:R-:W-:-:S03]  /*13450*/  IADD3.X R218, R218, UR60, RZ, P3, !PT ;  /* 0x0000003cdada7c10 */ /* 0x000fc60009ffe4ff */
[----:B------:R0:W-:Y:S04]  /*13460*/  STL [R1+0x548], R249 ;  /* 0x000548f901007387 */ /* 0x0001e80000100800 */
[----:B------:R-:W-:Y:S01]  /*13470*/  STL [R1+0x550], R214 ;  /* 0x000550d601007387 */ /* 0x000fe20000100800 */
[----:B------:R-:W-:-:S03]  /*13480*/  IADD3 R250, P3, R250, UR5, RZ ;  /* 0x00000005fafa7c10 */ /* 0x000fc6000ff7e0ff */
[----:B0-----:R-:W5:Y:S04]  /*13490*/  LDL.LU R249, [R1+0x52c] ;  /* 0x00052c0001f97983 */ /* 0x001f680000300800 */
[----:B------:R-:W-:Y:S04]  /*134a0*/  STL [R1+0x574], R217 ;  /* 0x000574d901007387 */ /* 0x000fe80000100800 */
[----:B------:R0:W-:Y:S04]  /*134b0*/  STL [R1+0x540], R250 ;  /* 0x000540fa01007387 */ /* 0x0001e80000100800 */
[----:B0-----:R-:W5:Y:S01]  /*134c0*/  LDL.LU R250, [R1+0x500] ;  /* 0x0005000001fa7983 */ /* 0x001f620000300800 */
[----:B------:R-:W-:-:S02]  /*134d0*/  IADD3.X R221, R221, UR60, RZ, P4, !PT ;  /* 0x0000003cdddd7c10 */ /* 0x000fc4000a7fe4ff */
[----:B------:R-:W-:Y:S02]  /*134e0*/  IADD3 R222, P4, R222, UR5, RZ ;  /* 0x00000005dede7c10 */ /* 0x000fe4000ff9e0ff */
[----:B------:R-:W-:Y:S01]  /*134f0*/  IADD3.X R225, R225, UR60, RZ, P5, !PT ;  /* 0x0000003ce1e17c10 */ /* 0x000fe2000affe4ff */
[----:B------:R-:W-:Y:S01]  /*13500*/  STL [R1+0x56c], R218 ;  /* 0x00056cda01007387 */ /* 0x000fe20000100800 */
[----:B------:R-:W-:Y:S02]  /*13510*/  IADD3 R226, P5, R226, UR5, RZ ;  /* 0x00000005e2e27c10 */ /* 0x000fe4000ffbe0ff */
[----:B------:R-:W-:Y:S01]  /*13520*/  IADD3.X R229, R229, UR60, RZ, P6, !PT ;  /* 0x0000003ce5e57c10 */ /* 0x000fe2000b7fe4ff */
[----:B------:R-:W-:Y:S01]  /*13530*/  STL [R1+0x564], R221 ;  /* 0x000564dd01007387 */ /* 0x000fe20000100800 */
[----:B------:R-:W-:Y:S02]  /*13540*/  IADD3 R230, P6, R230, UR5, RZ ;  /* 0x00000005e6e67c10 */ /* 0x000fe4000ffde0ff */
[----:B------:R-:W-:Y:S01]  /*13550*/  IADD3.X R234, R234, UR60, RZ, P1, !PT ;  /* 0x0000003ceaea7c10 */ /* 0x000fe20008ffe4ff */
[----:B------:R-:W-:Y:S01]  /*13560*/  STL [R1+0x538], R222 ;  /* 0x000538de01007387 */ /* 0x000fe20000100800 */
[----:B------:R-:W-:-:S03]  /*13570*/  IADD3 R242, P1, R242, UR5, RZ ;  /* 0x00000005f2f27c10 */ /* 0x000fc6000ff3e0ff */
[----:B------:R-:W-:Y:S04]  /*13580*/  STL [R1+0x55c], R225 ;  /* 0x00055ce101007387 */ /* 0x000fe80000100800 */
[----:B------:R-:W-:Y:S04]  /*13590*/  STL [R1+0x530], R226 ;  /* 0x000530e201007387 */ /* 0x000fe80000100800 */
[----:B------:R-:W-:Y:S04]  /*135a0*/  STL [R1+0x554], R229 ;  /* 0x000554e501007387 */ /* 0x000fe80000100800 */
[----:B------:R0:W-:Y:S04]  /*135b0*/  STL [R1+0x520], R242 ;  /* 0x000520f201007387 */ /* 0x0001e80000100800 */
[----:B------:R-:W-:Y:S04]  /*135c0*/  STL [R1+0x528], R230 ;  /* 0x000528e601007387 */ /* 0x000fe80000100800 */
[----:B0-----:R-:W5:Y:S01]  /*135d0*/  LDL.LU R242, [R1+0x524] ;  /* 0x0005240001f27983 */ /* 0x001f620000300800 */
[----:B------:R-:W-:-:S03]  /*135e0*/  IADD3.X R237, R237, UR60, RZ, P2, !PT ;  /* 0x0000003ceded7c10 */ /* 0x000fc600097fe4ff */
[----:B------:R-:W-:Y:S04]  /*135f0*/  STL [R1+0x54c], R234 ;  /* 0x00054cea01007387 */ /* 0x000fe80000100800 */
[----:B------:R0:W-:Y:S04]  /*13600*/  STL [R1+0x544], R237 ;  /* 0x000544ed01007387 */ /* 0x0001e80000100800 */
[----:B0-----:R-:W5:Y:S01]  /*13610*/  LDL.LU R237, [R1+0x4f8] ;  /* 0x0004f80001ed7983 */ /* 0x001f620000300800 */
[----:B---3--:R-:W-:-:S05]  /*13620*/  IADD3 R245, P2, R245, UR5, RZ ;  /* 0x00000005f5f57c10 */ /* 0x008fca000ff5e0ff */
[----:B------:R0:W-:Y:S04]  /*13630*/  STL [R1+0x518], R245 ;  /* 0x000518f501007387 */ /* 0x0001e80000100800 */
[----:B0-----:R-:W3:Y:S01]  /*13640*/  LDL.LU R245, [R1+0x51c] ;  /* 0x00051c0001f57983 */ /* 0x001ee20000300800 */
[----:B----4-:R-:W-:-:S05]  /*13650*/  IADD3.X R241, R241, UR60, RZ, P3, !PT ;  /* 0x0000003cf1f17c10 */ /* 0x010fca0009ffe4ff */
[----:B------:R0:W-:Y:S04]  /*13660*/  STL [R1+0x53c], R241 ;  /* 0x00053cf101007387 */ /* 0x0001e80000100800 */
[----:B0-----:R-:W4:Y:S01]  /*13670*/  LDL.LU R241, [R1+0x4f0] ;  /* 0x0004f00001f17983 */ /* 0x001f220000300800 */
[----:B--2---:R-:W-:-:S03]  /*13680*/  IADD3 R238, P3, R238, UR5, RZ ;  /* 0x00000005eeee7c10 */ /* 0x004fc6000ff7e0ff */
[----:B------:R-:W2:Y:S04]  /*13690*/  LDL.LU R234, [R1+0x514] ;  /* 0x0005140001ea7983 */ /* 0x000ea80000300800 */
[----:B------:R0:W-:Y:S01]  /*136a0*/  STL [R1+0x510], R238 ;  /* 0x000510ee01007387 */ /* 0x0001e20000100800 */
[----:B-----5:R-:W-:-:S03]  /*136b0*/  IADD3.X R233, R233, UR60, RZ, P4, !PT ;  /* 0x0000003ce9e97c10 */ /* 0x020fc6000a7fe4ff */
        /* <DEDUP_REMOVED lines=25> */
[----:B------:R-:W-:-:S05]  /*13850*/  IADD3.X R242, R242, UR60, RZ, P6, !PT ;  /* 0x0000003cf2f27c10 */ /* 0x000fca000b7fe4ff */
[----:B------:R0:W-:Y:S04]  /*13860*/  STL [R1+0x524], R242 ;  /* 0x000524f201007387 */ /* 0x0001e80000100800 */
[----:B0-----:R-:W5:Y:S01]  /*13870*/  LDL.LU R242, [R1+0x4a0] ;  /* 0x0004a00001f27983 */ /* 0x001f620000300800 */
[----:B------:R-:W-:-:S05]  /*13880*/  IADD3 R237, P6, R237, UR5, RZ ;  /* 0x00000005eded7c10 */ /* 0x000fca000ffde0ff */
[----:B------:R0:W-:Y:S04]  /*13890*/  STL [R1+0x4f8], R237 ;  /* 0x0004f8ed01007387 */ /* 0x0001e80000100800 */
[----:B0-----:R-:W5:Y:S01]  /*138a0*/  LDL.LU R237, [R1+0x4c4] ;  /* 0x0004c40001ed7983 */ /* 0x001f620000300800 */
[----:B---3--:R-:W-:-:S05]  /*138b0*/  IADD3.X R245, R245, UR60, RZ, P1, !PT ;  /* 0x0000003cf5f57c10 */ /* 0x008fca0008ffe4ff */
[----:B------:R0:W-:Y:S04]  /*138c0*/  STL [R1+0x51c], R245 ;  /* 0x00051cf501007387 */ /* 0x0001e80000100800 */
[----:B0-----:R-:W3:Y:S01]  /*138d0*/  LDL.LU R245, [R1+0x498] ;  /* 0x0004980001f57983 */ /* 0x001ee20000300800 */
[----:B----4-:R-:W-:Y:S02]  /*138e0*/  IADD3 R241, P1, R241, UR5, RZ ;  /* 0x00000005f1f17c10 */ /* 0x010fe4000ff3e0ff */
[----:B--2---:R-:W-:-:S03]  /*138f0*/  IADD3.X R234, R234, UR60, RZ, P2, !PT ;  /* 0x0000003ceaea7c10 */ /* 0x004fc600097fe4ff */
[----:B------:R0:W-:Y:S04]  /*13900*/  STL [R1+0x4f0], R241 ;  /* 0x0004f0f101007387 */ /* 0x0001e80000100800 */
[----:B0-----:R-:W2:Y:S01]  /*13910*/  LDL.LU R241, [R1+0x4bc] ;  /* 0x0004bc0001f17983 */ /* 0x001ea20000300800 */
[----:B-----5:R-:W-:-:S03]  /*13920*/  IADD3 R238, P2, R238, UR5, RZ ;  /* 0x00000005eeee7c10 */ /* 0x020fc6000ff5e0ff */
[----:B------:R0:W-:Y:S01]  /*13930*/  STL [R1+0x514], R234 ;  /* 0x000514ea01007387 */ /* 0x0001e20000100800 */
[----:B------:R-:W-:Y:S02]  /*13940*/  IADD3.X R201, R201, UR60, RZ, P3, !PT ;  /* 0x0000003cc9c97c10 */ /* 0x000fe40009ffe4ff */
[----:B------:R-:W-:Y:S01]  /*13950*/  IADD3 R207, P3, R207, UR5, RZ ;  /* 0x00000005cfcf7c10 */ /* 0x000fe2000ff7e0ff */
[----:B0-----:R-:W4:Y:S04]  /*13960*/  LDL.LU R234, [R1+0x490] ;  /* 0x0004900001ea7983 */ /* 0x001f280000300800 */
[----:B------:R0:W-:Y:S01]  /*13970*/  STL [R1+0x4e8], R238 ;  /* 0x0004e8ee01007387 */ /* 0x0001e20000100800 */
[----:B------:R-:W-:-:S03]  /*13980*/  IADD3.X R209, R209, UR60, RZ, P4, !PT ;  /* 0x0000003cd1d17c10 */ /* 0x000fc6000a7fe4ff */
[----:B0-----:R-:W5:Y:S01]  /*13990*/  LDL.LU R238, [R1+0x4b4] ;  /* 0x0004b40001ee7983 */ /* 0x001f620000300800 */
[----:B------:R-:W-:-:S03]  /*139a0*/  IADD3 R213, P4, R213, UR5, RZ ;  /* 0x00000005d5d57c10 */ /* 0x000fc6000ff9e0ff */
[----:B------:R-:W-:Y:S01]  /*139b0*/  STL [R1+0x50c], R201 ;  /* 0x00050cc901007387 */ /* 0x000fe20000100800 */
[----:B------:R-:W-:-:S03]  /*139c0*/  IADD3.X R214, R214, UR60, RZ, P5, !PT ;  /* 0x0000003cd6d67c10 */ /* 0x000fc6000affe4ff */
[----:B------:R-:W-:Y:S01]  /*139d0*/  STL [R1+0x4e0], R207 ;  /* 0x0004e0cf01007387 */ /* 0x000fe20000100800 */
[----:B------:R-:W-:-:S03]  /*139e0*/  IADD3.X R246, R246, UR60, RZ, P6, !PT ;  /* 0x0000003cf6f67c10 */ /* 0x000fc6000b7fe4ff */
[----:B------:R-:W-:Y:S01]  /*139f0*/  STL [R1+0x504], R209 ;  /* 0x000504d101007387 */ /* 0x000fe20000100800 */
[----:B------:R-:W-:-:S03]  /*13a00*/  IADD3 R217, P5, R217, UR5, RZ ;  /* 0x00000005d9d97c10 */ /* 0x000fc6000ffbe0ff */
[----:B------:R-:W-:Y:S04]  /*13a10*/  STL [R1+0x4d8], R213 ;  /* 0x0004d8d501007387 */ /* 0x000fe80000100800 */
[----:B------:R0:W-:Y:S04]  /*13a20*/  STL [R1+0x4f4], R246 ;  /* 0x0004f4f601007387 */ /* 0x0001e80000100800 */
[----:B------:R-:W-:Y:S01]  /*13a30*/  STL [R1+0x4fc], R214 ;  /* 0x0004fcd601007387 */ /* 0x000fe20000100800 */
[----:B------:R-:W-:-:S03]  /*13a40*/  IADD3 R218, P6, R218, UR5, RZ ;  /* 0x00000005dada7c10 */ /* 0x000fc6000ffde0ff */
[----:B0-----:R-:W5:Y:S01]  /*13a50*/  LDL.LU R246, [R1+0x488] ;  /* 0x0004880001f67983 */ /* 0x001f620000300800 */
[----:B------:R-:W-:-:S03]  /*13a60*/  IADD3.X R249, R249, UR60, RZ, P1, !PT ;  /* 0x0000003cf9f97c10 */ /* 0x000fc60008ffe4ff */
[----:B------:R-:W-:Y:S01]  /*13a70*/  STL [R1+0x4d0], R217 ;  /* 0x0004d0d901007387 */ /* 0x000fe20000100800 */
[----:B------:R-:W-:-:S03]  /*13a80*/  IADD3 R221, P1, R221, UR5, RZ ;  /* 0x00000005dddd7c10 */ /* 0x000fc6000ff3e0ff */
[----:B------:R0:W-:Y:S01]  /*13a90*/  STL [R1+0x4ec], R249 ;  /* 0x0004ecf901007387 */ /* 0x0001e20000100800 */
[----:B------:R-:W-:Y:S02]  /*13aa0*/  IADD3.X R222, R222, UR60, RZ, P2, !PT ;  /* 0x0000003cdede7c10 */ /* 0x000fe400097fe4ff */
[----:B------:R-:W-:Y:S01]  /*13ab0*/  IADD3 R225, P2, R225, UR5, RZ ;  /* 0x00000005e1e17c10 */ /* 0x000fe2000ff5e0ff */
[----:B0-----:R-:W5:Y:S01]  /*13ac0*/  LDL.LU R249, [R1+0x4ac] ;  /* 0x0004ac0001f97983 */ /* 0x001f620000300800 */
[----:B------:R-:W-:-:S03]  /*13ad0*/  IADD3.X R226, R226, UR60, RZ, P3, !PT ;  /* 0x0000003ce2e27c10 */ /* 0x000fc60009ffe4ff */
[----:B------:R-:W-:Y:S01]  /*13ae0*/  STL [R1+0x4c8], R218 ;  /* 0x0004c8da01007387 */ /* 0x000fe20000100800 */
[----:B------:R-:W-:-:S03]  /*13af0*/  IADD3 R229, P3, R229, UR5, RZ ;  /* 0x00000005e5e57c10 */ /* 0x000fc6000ff7e0ff */
[----:B------:R-:W-:Y:S01]  /*13b00*/  STL [R1+0x4c0], R221 ;  /* 0x0004c0dd01007387 */ /* 0x000fe20000100800 */
[----:B------:R-:W-:-:S03]  /*13b10*/  IADD3.X R230, R230, UR60, RZ, P4, !PT ;  /* 0x0000003ce6e67c10 */ /* 0x000fc6000a7fe4ff */
        /* <DEDUP_REMOVED lines=9> */
[----:B------:R-:W-:-:S03]  /*13bb0*/  IADD3 R242, P5, R242, UR5, RZ ;  /* 0x00000005f2f27c10 */ /* 0x000fc6000ffbe0ff */
[----:B------:R-:W-:Y:S04]  /*13bc0*/  STL [R1+0x4a8], R233 ;  /* 0x0004a8e901007387 */ /* 0x000fe80000100800 */
[----:B------:R0:W-:Y:S04]  /*13bd0*/  STL [R1+0x4a0], R242 ;  /* 0x0004a0f201007387 */ /* 0x0001e80000100800 */
[----:B0-----:R-:W5:Y:S01]  /*13be0*/  LDL.LU R242, [R1+0x4a4] ;  /* 0x0004a40001f27983 */ /* 0x001f620000300800 */
[----:B------:R-:W-:-:S05]  /*13bf0*/  IADD3.X R237, R237, UR60, RZ, P6, !PT ;  /* 0x0000003ceded7c10 */ /* 0x000fca000b7fe4ff */
[----:B------:R0:W-:Y:S04]  /*13c00*/  STL [R1+0x4c4], R237 ;  /* 0x0004c4ed01007387 */ /* 0x0001e80000100800 */
[----:B0-----:R-:W5:Y:S01]  /*13c10*/  LDL.LU R237, [R1+0x478] ;  /* 0x0004780001ed7983 */ /* 0x001f620000300800 */
[----:B---3--:R-:W-:-:S05]  /*13c20*/  IADD3 R245, P6, R245, UR5, RZ ;  /* 0x00000005f5f57c10 */ /* 0x008fca000ffde0ff */
[----:B------:R0:W-:Y:S04]  /*13c30*/  STL [R1+0x498], R245 ;  /* 0x000498f501007387 */ /* 0x0001e80000100800 */
[----:B0-----:R-:W3:Y:S04]  /*13c40*/  LDL.LU R245, [R1+0x49c] ;  /* 0x00049c0001f57983 */ /* 0x001ee80000300800 */
[----:B------:R-:W3:Y:S01]  /*13c50*/  LDL.LU R233, [R1+0x470] ;  /* 0x0004700001e97983 */ /* 0x000ee20000300800 */
[----:B--2---:R-:W-:-:S05]  /*13c60*/  IADD3.X R241, R241, UR60, RZ, P1, !PT ;  /* 0x0000003cf1f17c10 */ /* 0x004fca0008ffe4ff */
[----:B------:R0:W-:Y:S01]  /*13c70*/  STL [R1+0x4bc], R241 ;  /* 0x0004bcf101007387 */ /* 0x0001e20000100800 */
[----:B----4-:R-:W-:-:S03]  /*13c80*/  IADD3 R234, P1, R234, UR5, RZ ;  /* 0x00000005eaea7c10 */ /* 0x010fc6000ff3e0ff */
[----:B0-----:R-:W2:Y:S04]  /*13c90*/  LDL.LU R241, [R1+0x494] ;  /* 0x0004940001f17983 */ /* 0x001ea80000300800 */
[----:B------:R-:W4:Y:S04]  /*13ca0*/  LDL.LU R201, [R1+0x8f8] ;  /* 0x0008f80001c97983 */ /* 0x000f280000300800 */
[----:B------:R-:W4:Y:S01]  /*13cb0*/  LDL.LU R207, [R1+0x48c] ;  /* 0x00048c0001cf7983 */ /* 0x000f220000300800 */
[----:B-----5:R-:W-:-:S03]  /*13cc0*/  IADD3.X R238, R238, UR60, RZ, P2, !PT ;  /* 0x0000003ceeee7c10 */ /* 0x020fc600097fe4ff */
        /* <DEDUP_REMOVED lines=8> */
[----:B------:R-:W-:-:S05]  /*13d50*/  IADD3 R246, P2, R246, UR5, RZ ;  /* 0x00000005f6f67c10 */ /* 0x000fca000ff5e0ff */
[----:B------:R0:W-:Y:S04]  /*13d60*/  STL [R1+0x488], R246 ;  /* 0x000488f601007387 */ /* 0x0001e80000100800 */
[----:B0-----:R-:W5:Y:S01]  /*13d70*/  LDL.LU R246, [R1+0x8d8] ;  /* 0x0008d80001f67983 */ /* 0x001f620000300800 */
[----:B------:R-:W-:-:S03]  /*13d80*/  IADD3.X R249, R249, UR60, RZ, P3, !PT ;  /* 0x0000003cf9f97c10 */ /* 0x000fc60009ffe4ff */
        /* <DEDUP_REMOVED lines=12> */
[----:B------:R-:W-:-:S05]  /*13e50*/  IADD3.X R242, R242, UR60, RZ, P4, !PT ;  /* 0x0000003cf2f27c10 */ /* 0x000fca000a7fe4ff */
[----:B------:R0:W-:Y:S04]  /*13e60*/  STL [R1+0x4a4], R242 ;  /* 0x0004a4f201007387 */ /* 0x0001e80000100800 */
[----:B0-----:R-:W5:Y:S01]  /*13e70*/  LDL.LU R242, [R1+0x8b0] ;  /* 0x0008b00001f27983 */ /* 0x001f620000300800 */
[----:B------:R-:W-:-:S05]  /*13e80*/  IADD3 R237, P4, R237, UR5, RZ ;  /* 0x00000005eded7c10 */ /* 0x000fca000ff9e0ff */
[----:B------:R0:W-:Y:S04]  /*13e90*/  STL [R1+0x478], R237 ;  /* 0x000478ed01007387 */ /* 0x0001e80000100800 */
[----:B0-----:R-:W5:Y:S01]  /*13ea0*/  LDL.LU R237, [R1+0x8d4] ;  /* 0x0008d40001ed7983 */ /* 0x001f620000300800 */
[----:B---3--:R-:W-:Y:S02]  /*13eb0*/  IADD3.X R245, R245, UR60, RZ, P5, !PT ;  /* 0x0000003cf5f57c10 */ /* 0x008fe4000affe4ff */
[----:B------:R-:W-:-:S03]  /*13ec0*/  IADD3 R233, P5, R233, UR5, RZ ;  /* 0x00000005e9e97c10 */ /* 0x000fc6000ffbe0ff */
[----:B------:R0:W-:Y:S04]  /*13ed0*/  STL [R1+0x49c], R245 ;  /* 0x00049cf501007387 */ /* 0x0001e80000100800 */
[----:B0-----:R-:W3:Y:S04]  /*13ee0*/  LDL.LU R245, [R1+0x8a8] ;  /* 0x0008a80001f57983 */ /* 0x001ee80000300800 */
[----:B------:R0:W-:Y:S04]  /*13ef0*/  STL [R1+0x470], R233 ;  /* 0x000470e901007387 */ /* 0x0001e80000100800 */
[----:B0-----:R-:W3:Y:S01]  /*13f00*/  LDL.LU R233, [R1+0x8cc] ;  /* 0x0008cc0001e97983 */ /* 0x001ee20000300800 */
[----:B--2---:R-:W-:-:S02]  /*13f10*/  IADD3.X R241, R241, UR60, RZ, P6, !PT ;  /* 0x0000003cf1f17c10 */ /* 0x004fc4000b7fe4ff */
[----:B----4-:R-:W-:-:S03]  /*13f20*/  IADD3 R201, P6, R201, UR5, RZ ;  /* 0x00000005c9c97c10 */ /* 0x010fc6000ffde0ff */
[----:B------:R0:W-:Y:S01]  /*13f30*/  STL [R1+0x494], R241 ;  /* 0x000494f101007387 */ /* 0x0001e20000100800 */
[----:B------:R-:W-:-:S03]  /*13f40*/  IADD3.X R207, R207, UR60, RZ, P1, !PT ;  /* 0x0000003ccfcf7c10 */ /* 0x000fc60008ffe4ff */
[----:B0-----:R-:W2:Y:S01]  /*13f50*/  LDL.LU R241, [R1+0x8a0] ;  /* 0x0008a00001f17983 */ /* 0x001ea20000300800 */
[----:B-----5:R-:W-:-:S03]  /*13f60*/  IADD3 R209, P1, R209, UR5, RZ ;  /* 0x00000005d1d17c10 */ /* 0x020fc6000ff3e0ff */
[----:B------:R-:W-:Y:S04]  /*13f70*/  STL [R1+0x8f8], R201 ;  /* 0x0008f8c901007387 */ /* 0x000fe80000100800 */
[----:B------:R-:W-:Y:S01]  /*13f80*/  STL [R1+0x48c], R207 ;  /* 0x00048ccf01007387 */ /* 0x000fe20000100800 */
[----:B------:R-:W-:-:S03]  /*13f90*/  IADD3.X R213, R213, UR60, RZ, P2, !PT ;  /* 0x0000003cd5d57c10 */ /* 0x000fc600097fe4ff */
[----:B------:R-:W-:Y:S01]  /*13fa0*/  STL [R1+0x8f0], R209 ;  /* 0x0008f0d101007387 */ /* 0x000fe20000100800 */
[----:B------:R-:W-:Y:S02]  /*13fb0*/  IADD3 R214, P2, R214, UR5, RZ ;  /* 0x00000005d6d67c10 */ /* 0x000fe4000ff5e0ff */
[----:B------:R-:W-:Y:S02]  /*13fc0*/  IADD3.X R217, R217, UR60, RZ, P3, !PT ;  /* 0x0000003cd9d97c10 */ /* 0x000fe40009ffe4ff */
[----:B------:R-:W-:Y:S01]  /*13fd0*/  IADD3 R238, P3, R238, UR5, RZ ;  /* 0x00000005eeee7c10 */ /* 0x000fe2000ff7e0ff */
[----:B------:R-:W-:Y:S01]  /*13fe0*/  STL [R1+0x484], R213 ;  /* 0x000484d501007387 */ /* 0x000fe20000100800 */
[----:B------:R-:W-:-:S03]  /*13ff0*/  IADD3.X R218, R218, UR60, RZ, P4, !PT ;  /* 0x0000003cdada7c10 */ /* 0x000fc6000a7fe4ff */
[----:B------:R0:W-:Y:S04]  /*14000*/  STL [R1+0x8e0], R238 ;  /* 0x0008e0ee01007387 */ /* 0x0001e80000100800 */
[----:B------:R-:W-:Y:S04]  /*14010*/  STL [R1+0x8e8], R214 ;  /* 0x0008e8d601007387 */ /* 0x000fe80000100800 */
[----:B0-----:R-:W4:Y:S01]  /*14020*/  LDL.LU R238, [R1+0x8c4] ;  /* 0x0008c40001ee7983 */ /* 0x001f220000300800 */
[----:B------:R-:W-:-:S03]  /*14030*/  IADD3 R246, P4, R246, UR5, RZ ;  /* 0x00000005f6f67c10 */ /* 0x000fc6000ff9e0ff */
[----:B------:R-:W-:Y:S01]  /*14040*/  STL [R1+0x47c], R217 ;  /* 0x00047cd901007387 */ /* 0x000fe20000100800 */
[----:B------:R-:W-:-:S03]  /*14050*/  IADD3.X R221, R221, UR60, RZ, P5, !PT ;  /* 0x0000003cdddd7c10 */ /* 0x000fc6000affe4ff */
[----:B------:R0:W-:Y:S01]  /*14060*/  STL [R1+0x8d8], R246 ;  /* 0x0008d8f601007387 */ /* 0x0001e20000100800 */
[----:B------:R-:W-:Y:S02]  /*14070*/  IADD3 R222, P5, R222, UR5, RZ ;  /* 0x00000005dede7c10 */ /* 0x000fe4000ffbe0ff */
[----:B------:R-:W-:Y:S01]  /*14080*/  IADD3.X R225, R225, UR60, RZ, P6, !PT ;  /* 0x0000003ce1e17c10 */ /* 0x000fe2000b7fe4ff */
[----:B0-----:R-:W5:Y:S04]  /*14090*/  LDL.LU R246, [R1+0x898] ;  /* 0x0008980001f67983 */ /* 0x001f680000300800 */
[----:B------:R-:W-:Y:S01]  /*140a0*/  STL [R1+0x474], R218 ;  /* 0x000474da01007387 */ /* 0x000fe20000100800 */
[----:B------:R-:W-:-:S03]  /*140b0*/  IADD3 R226, P6, R226, UR5, RZ ;  /* 0x00000005e2e27c10 */ /* 0x000fc6000ffde0ff */
[----:B------:R-:W-:Y:S01]  /*140c0*/  STL [R1+0x46c], R221 ;  /* 0x00046cdd01007387 */ /* 0x000fe20000100800 */
[----:B------:R-:W-:-:S03]  /*140d0*/  IADD3.X R229, R229, UR60, RZ, P1, !PT ;  /* 0x0000003ce5e57c10 */ /* 0x000fc60008ffe4ff */
[----:B------:R-:W-:Y:S01]  /*140e0*/  STL [R1+0x8d0], R222 ;  /* 0x0008d0de01007387 */ /* 0x000fe20000100800 */
[----:B------:R-:W-:Y:S02]  /*140f0*/  IADD3 R230, P1, R230, UR5, RZ ;  /* 0x00000005e6e67c10 */ /* 0x000fe4000ff3e0ff */
[----:B------:R-:W-:Y:S01]  /*14100*/  IADD3.X R234, R234, UR60, RZ, P2, !PT ;  /* 0x0000003ceaea7c10 */ /* 0x000fe200097fe4ff */
[----:B------:R-:W-:Y:S01]  /*14110*/  STL [R1+0x8f4], R225 ;  /* 0x0008f4e101007387 */ /* 0x000fe20000100800 */
[----:B------:R-:W-:-:S03]  /*14120*/  IADD3 R249, P2, R249, UR5, RZ ;  /* 0x00000005f9f97c10 */ /* 0x000fc6000ff5e0ff */
        /* <DEDUP_REMOVED lines=9> */
[----:B------:R-:W-:-:S05]  /*141c0*/  IADD3 R242, P3, R242, UR5, RZ ;  /* 0x00000005f2f27c10 */ /* 0x000fca000ff7e0ff */
[----:B------:R0:W-:Y:S04]  /*141d0*/  STL [R1+0x8b0], R242 ;  /* 0x0008b0f201007387 */ /* 0x0001e80000100800 */
[----:B0-----:R-:W5:Y:S01]  /*141e0*/  LDL.LU R242, [R1+0x8b4] ;  /* 0x0008b40001f27983 */ /* 0x001f620000300800 */
[----:B------:R-:W-:-:S05]  /*141f0*/  IADD3.X R237, R237, UR60, RZ, P4, !PT ;  /* 0x0000003ceded7c10 */ /* 0x000fca000a7fe4ff */
[----:B------:R0:W-:Y:S04]  /*14200*/  STL [R1+0x8d4], R237 ;  /* 0x0008d4ed01007387 */ /* 0x0001e80000100800 */
[----:B0-----:R-:W5:Y:S04]  /*14210*/  LDL.LU R237, [R1+0x888] ;  /* 0x0008880001ed7983 */ /* 0x001f680000300800 */
[----:B------:R-:W5:Y:S01]  /*14220*/  LDL.LU R234, [R1+0x8ac] ;  /* 0x0008ac0001ea7983 */ /* 0x000f620000300800 */
[----:B---3--:R-:W-:-:S05]  /*14230*/  IADD3 R245, P4, R245, UR5, RZ ;  /* 0x00000005f5f57c10 */ /* 0x008fca000ff9e0ff */
[----:B------:R0:W-:Y:S01]  /*14240*/  STL [R1+0x8a8], R245 ;  /* 0x0008a8f501007387 */ /* 0x0001e20000100800 */
[----:B------:R-:W-:-:S03]  /*14250*/  IADD3.X R233, R233, UR60, RZ, P5, !PT ;  /* 0x0000003ce9e97c10 */ /* 0x000fc6000affe4ff */
[----:B0-----:R-:W3:Y:S04]  /*14260*/  LDL.LU R245, [R1+0x880] ;  /* 0x0008800001f57983 */ /* 0x001ee80000300800 */
[----:B------:R-:W3:Y:S04]  /*14270*/  LDL.LU R201, [R1+0x8a4] ;  /* 0x0008a40001c97983 */ /* 0x000ee80000300800 */
[----:B------:R-:W3:Y:S04]  /*14280*/  LDL.LU R207, [R1+0x878] ;  /* 0x0008780001cf7983 */ /* 0x000ee80000300800 */
[----:B------:R-:W-:Y:S01]  /*14290*/  STL [R1+0x8cc], R233 ;  /* 0x0008cce901007387 */ /* 0x000fe20000100800 */
[----:B--2---:R-:W-:-:S03]  /*142a0*/  IADD3 R241, P5, R241, UR5, RZ ;  /* 0x00000005f1f17c10 */ /* 0x004fc6000ffbe0ff */
[----:B------:R-:W2:Y:S04]  /*142b0*/  LDL.LU R209, [R1+0x89c] ;  /* 0x00089c0001d17983 */ /* 0x000ea80000300800 */
[----:B------:R0:W-:Y:S04]  /*142c0*/  STL [R1+0x8a0], R241 ;  /* 0x0008a0f101007387 */ /* 0x0001e80000100800 */
[----:B------:R-:W2:Y:S04]  /*142d0*/  LDL.LU R213, [R1+0x870] ;  /* 0x0008700001d57983 */ /* 0x000ea80000300800 */
[----:B------:R-:W2:Y:S04]  /*142e0*/  LDL.LU R214, [R1+0x894] ;  /* 0x0008940001d67983 */ /* 0x000ea80000300800 */
[----:B------:R-:W2:Y:S04]  /*142f0*/  LDL.LU R217, [R1+0x868] ;  /* 0x0008680001d97983 */ /* 0x000ea80000300800 */
[----:B0-----:R-:W2:Y:S04]  /*14300*/  LDL.LU R241, [R1+0x88c] ;  /* 0x00088c0001f17983 */ /* 0x001ea80000300800 */
[----:B------:R-:W2:Y:S01]  /*14310*/  LDL.LU R218, [R1+0x860] ;  /* 0x0008600001da7983 */ /* 0x000ea20000300800 */
[----:B----4-:R-:W-:-:S05]  /*14320*/  IADD3.X R238, R238, UR60, RZ, P6, !PT ;  /* 0x0000003ceeee7c10 */ /* 0x010fca000b7fe4ff */
[----:B------:R0:W-:Y:S04]  /*14330*/  STL [R1+0x8c4], R238 ;  /* 0x0008c4ee01007387 */ /* 0x0001e80000100800 */
[----:B0-----:R-:W4:Y:S04]  /*14340*/  LDL.LU R238, [R1+0x884] ;  /* 0x0008840001ee7983 */ /* 0x001f280000300800 */
[----:B------:R-:W4:Y:S01]  /*14350*/  LDL.LU R221, [R1+0x858] ;  /* 0x0008580001dd7983 */ /* 0x000f220000300800 */
[----:B-----5:R-:W-:-:S03]  /*14360*/  IADD3 R246, P6, R246, UR5, RZ ;  /* 0x00000005f6f67c10 */ /* 0x020fc6000ffde0ff */
        /* <DEDUP_REMOVED lines=14> */
[----:B------:R-:W-:-:S05]  /*14450*/  IADD3.X R242, R242, UR60, RZ, P2, !PT ;  /* 0x0000003cf2f27c10 */ /* 0x000fca00097fe4ff */
[----:B------:R0:W-:Y:S04]  /*14460*/  STL [R1+0x8b4], R242 ;  /* 0x0008b4f201007387 */ /* 0x0001e80000100800 */
[----:B0-----:R-:W5:Y:S01]  /*14470*/  LDL.LU R242, [R1+0x830] ;  /* 0x0008300001f27983 */ /* 0x001f620000300800 */
[----:B------:R-:W-:Y:S02]  /*14480*/  IADD3 R237, P2, R237, UR5, RZ ;  /* 0x00000005eded7c10 */ /* 0x000fe4000ff5e0ff */
[----:B------:R-:W-:-:S03]  /*14490*/  IADD3.X R234, R234, UR60, RZ, P3, !PT ;  /* 0x0000003ceaea7c10 */ /* 0x000fc60009ffe4ff */
[----:B------:R0:W-:Y:S04]  /*144a0*/  STL [R1+0x888], R237 ;  /* 0x000888ed01007387 */ /* 0x0001e80000100800 */
[----:B0-----:R-:W5:Y:S04]  /*144b0*/  LDL.LU R237, [R1+0x854] ;  /* 0x0008540001ed7983 */ /* 0x001f680000300800 */
[----:B------:R0:W-:Y:S04]  /*144c0*/  STL [R1+0x8ac], R234 ;  /* 0x0008acea01007387 */ /* 0x0001e80000100800 */
[----:B0-----:R-:W5:Y:S01]  /*144d0*/  LDL.LU R234, [R1+0x828] ;  /* 0x0008280001ea7983 */ /* 0x001f620000300800 */
[----:B---3--:R-:W-:-:S02]  /*144e0*/  IADD3 R245, P3, R245, UR5, RZ ;  /* 0x00000005f5f57c10 */ /* 0x008fc4000ff7e0ff */
[----:B------:R-:W-:-:S03]  /*144f0*/  IADD3.X R201, R201, UR60, RZ, P4, !PT ;  /* 0x0000003cc9c97c10 */ /* 0x000fc6000a7fe4ff */
[----:B------:R0:W-:Y:S01]  /*14500*/  STL [R1+0x880], R245 ;  /* 0x000880f501007387 */ /* 0x0001e20000100800 */
[----:B------:R-:W-:-:S03]  /*14510*/  IADD3 R207, P4, R207, UR5, RZ ;  /* 0x00000005cfcf7c10 */ /* 0x000fc6000ff9e0ff */
[----:B0-----:R-:W3:Y:S01]  /*14520*/  LDL.LU R245, [R1+0x84c] ;  /* 0x00084c0001f57983 */ /* 0x001ee20000300800 */
[----:B--2---:R-:W-:-:S03]  /*14530*/  IADD3.X R209, R209, UR60, RZ, P5, !PT ;  /* 0x0000003cd1d17c10 */ /* 0x004fc6000affe4ff */
        /* <DEDUP_REMOVED lines=8> */
[----:B------:R0:W-:Y:S01]  /*145c0*/  STL [R1+0x88c], R241 ;  /* 0x00088cf101007387 */ /* 0x0001e20000100800 */
[----:B------:R-:W-:-:S03]  /*145d0*/  IADD3 R218, P1, R218, UR5, RZ ;  /* 0x00000005dada7c10 */ /* 0x000fc6000ff3e0ff */
[----:B------:R-:W-:Y:S04]  /*145e0*/  STL [R1+0x894], R214 ;  /* 0x000894d601007387 */ /* 0x000fe80000100800 */
[----:B0-----:R-:W2:Y:S04]  /*145f0*/  LDL.LU R241, [R1+0x820] ;  /* 0x0008200001f17983 */ /* 0x001ea80000300800 */
[----:B------:R-:W-:Y:S01]  /*14600*/  STL [R1+0x868], R217 ;  /* 0x000868d901007387 */ /* 0x000fe20000100800 */
[----:B----4-:R-:W-:Y:S02]  /*14610*/  IADD3.X R238, R238, UR60, RZ, P2, !PT ;  /* 0x0000003ceeee7c10 */ /* 0x010fe400097fe4ff */
[----:B------:R-:W-:-:S03]  /*14620*/  IADD3 R221, P2, R221, UR5, RZ ;  /* 0x00000005dddd7c10 */ /* 0x000fc6000ff5e0ff */
[----:B------:R0:W-:Y:S01]  /*14630*/  STL [R1+0x884], R238 ;  /* 0x000884ee01007387 */ /* 0x0001e20000100800 */
[----:B-----5:R-:W-:Y:S02]  /*14640*/  IADD3.X R222, R222, UR60, RZ, P3, !PT ;  /* 0x0000003cdede7c10 */ /* 0x020fe40009ffe4ff */
[----:B------:R-:W-:Y:S01]  /*14650*/  IADD3 R225, P3, R225, UR5, RZ ;  /* 0x00000005e1e17c10 */ /* 0x000fe2000ff7e0ff */
[----:B0-----:R-:W4:Y:S04]  /*14660*/  LDL.LU R238, [R1+0x844] ;  /* 0x0008440001ee7983 */ /* 0x001f280000300800 */
[----:B------:R-:W-:Y:S01]  /*14670*/  STL [R1+0x860], R218 ;  /* 0x000860da01007387 */ /* 0x000fe20000100800 */
[----:B------:R-:W-:-:S03]  /*14680*/  IADD3.X R226, R226, UR60, RZ, P4, !PT ;  /* 0x0000003ce2e27c10 */ /* 0x000fc6000a7fe4ff */
[----:B------:R-:W-:Y:S01]  /*14690*/  STL [R1+0x858], R221 ;  /* 0x000858dd01007387 */ /* 0x000fe20000100800 */
        /* <DEDUP_REMOVED lines=9> */
[----:B------:R-:W-:Y:S04]  /*14730*/  STL [R1+0x86c], R230 ;  /* 0x00086ce601007387 */ /* 0x000fe80000100800 */
[----:B0-----:R-:W5:Y:S01]  /*14740*/  LDL.LU R246, [R1+0x818] ;  /* 0x0008180001f67983 */ /* 0x001f620000300800 */
[----:B------:R-:W-:-:S03]  /*14750*/  IADD3 R249, P6, R249, UR5, RZ ;  /* 0x00000005f9f97c10 */ /* 0x000fc6000ffde0ff */
[----:B------:R-:W-:Y:S04]  /*14760*/  STL [R1+0x840], R233 ;  /* 0x000840e901007387 */ /* 0x000fe80000100800 */
        /* <DEDUP_REMOVED lines=8> */
[----:B------:R-:W-:-:S03]  /*147f0*/  IADD3.X R237, R237, UR60, RZ, P2, !PT ;  /* 0x0000003ceded7c10 */ /* 0x000fc600097fe4ff */
[----:B------:R-:W5:Y:S04]  /*14800*/  LDL.LU R233, [R1+0x808] ;  /* 0x0008080001e97983 */ /* 0x000f680000300800 */
[----:B------:R0:W-:Y:S01]  /*14810*/  STL [R1+0x854], R237 ;  /* 0x000854ed01007387 */ /* 0x0001e20000100800 */
[----:B------:R-:W-:-:S03]  /*14820*/  IADD3 R234, P2, R234, UR5, RZ ;  /* 0x00000005eaea7c10 */ /* 0x000fc6000ff5e0ff */
[----:B0-----:R-:W5:Y:S04]  /*14830*/  LDL.LU R237, [R1+0x82c] ;  /* 0x00082c0001ed7983 */ /* 0x001f680000300800 */
[----:B------:R-:W5:Y:S04]  /*14840*/  LDL.LU R201, [R1+0x800] ;  /* 0x0008000001c97983 */ /* 0x000f680000300800 */
[----:B------:R-:W5:Y:S04]  /*14850*/  LDL.LU R207, [R1+0x824] ;  /* 0x0008240001cf7983 */ /* 0x000f680000300800 */
[----:B------:R-:W-:Y:S04]  /*14860*/  STL [R1+0x828], R234 ;  /* 0x000828ea01007387 */ /* 0x000fe80000100800 */
[----:B------:R-:W5:Y:S01]  /*14870*/  LDL.LU R209, [R1+0x7f8] ;  /* 0x0007f80001d17983 */ /* 0x000f620000300800 */
[----:B---3--:R-:W-:-:S05]  /*14880*/  IADD3.X R245, R245, UR60, RZ, P3, !PT ;  /* 0x0000003cf5f57c10 */ /* 0x008fca0009ffe4ff */
[----:B------:R0:W-:Y:S04]  /*14890*/  STL [R1+0x84c], R245 ;  /* 0x00084cf501007387 */ /* 0x0001e80000100800 */
[----:B------:R-:W3:Y:S04]  /*148a0*/  LDL.LU R213, [R1+0x81c] ;  /* 0x00081c0001d57983 */ /* 0x000ee80000300800 */
[----:B------:R-:W3:Y:S04]  /*148b0*/  LDL.LU R214, [R1+0x7f0] ;  /* 0x0007f00001d67983 */ /* 0x000ee80000300800 */
[----:B------:R-:W3:Y:S04]  /*148c0*/  LDL.LU R217, [R1+0x814] ;  /* 0x0008140001d97983 */ /* 0x000ee80000300800 */
[----:B0-----:R-:W3:Y:S04]  /*148d0*/  LDL.LU R245, [R1+0x7e8] ;  /* 0x0007e80001f57983 */ /* 0x001ee80000300800 */
[----:B------:R-:W3:Y:S01]  /*148e0*/  LDL.LU R218, [R1+0x80c] ;  /* 0x00080c0001da7983 */ /* 0x000ee20000300800 */
[----:B--2---:R-:W-:-:S05]  /*148f0*/  IADD3 R241, P3, R241, UR5, RZ ;  /* 0x00000005f1f17c10 */ /* 0x004fca000ff7e0ff */
[----:B------:R0:W-:Y:S04]  /*14900*/  STL [R1+0x820], R241 ;  /* 0x000820f101007387 */ /* 0x0001e80000100800 */
[----:B0-----:R-:W2:Y:S04]  /*14910*/  LDL.LU R241, [R1+0x7e0] ;  /* 0x0007e00001f17983 */ /* 0x001ea80000300800 */
[----:B------:R-:W2:Y:S04]  /*14920*/  LDL.LU R221, [R1+0x804] ;  /* 0x0008040001dd7983 */ /* 0x000ea80000300800 */
[----:B------:R-:W2:Y:S04]  /*14930*/  LDL.LU R222, [R1+0x7d8] ;  /* 0x0007d80001de7983 */ /* 0x000ea80000300800 */
[----:B------:R-:W2:Y:S01]  /*14940*/  LDL.LU R225, [R1+0x7fc] ;  /* 0x0007fc0001e17983 */ /* 0x000ea20000300800 */
[----:B----4-:R-:W-:-:S05]  /*14950*/  IADD3.X R238, R238, UR60, RZ, P4, !PT ;  /* 0x0000003ceeee7c10 */ /* 0x010fca000a7fe4ff */
[----:B------:R0:W-:Y:S04]  /*14960*/  STL [R1+0x844], R238 ;  /* 0x000844ee01007387 */ /* 0x0001e80000100800 */
[----:B------:R-:W4:Y:S04]  /*14970*/  LDL.LU R226, [R1+0x7d0] ;  /* 0x0007d00001e27983 */ /* 0x000f280000300800 */
[----:B------:R-:W4:Y:S04]  /*14980*/  LDL.LU R229, [R1+0x7f4] ;  /* 0x0007f40001e57983 */ /* 0x000f280000300800 */
[----:B------:R-:W4:Y:S04]  /*14990*/  LDL.LU R230, [R1+0x7c8] ;  /* 0x0007c80001e67983 */ /* 0x000f280000300800 */
[----:B------:R-:W4:Y:S04]  /*149a0*/  LDL.LU R234, [R1+0x7ec] ;  /* 0x0007ec0001ea7983 */ /* 0x000f280000300800 */
[----:B0-----:R-:W4:Y:S01]  /*149b0*/  LDL.LU R238, [R1+0x7c0] ;  /* 0x0007c00001ee7983 */ /* 0x001f220000300800 */
[----:B-----5:R-:W-:-:S05]  /*149c0*/  IADD3 R246, P4, R246, UR5, RZ ;  /* 0x00000005f6f67c10 */ /* 0x020fca000ff9e0ff */
        /* <DEDUP_REMOVED lines=8> */
[----:B------:R-:W-:Y:S02]  /*14a50*/  IADD3.X R242, R242, UR60, RZ, P6, !PT ;  /* 0x0000003cf2f27c10 */ /* 0x000fe4000b7fe4ff */
[----:B------:R-:W-:-:S03]  /*14a60*/  IADD3 R233, P6, R233, UR5, RZ ;  /* 0x00000005e9e97c10 */ /* 0x000fc6000ffde0ff */
[----:B------:R0:W-:Y:S04]  /*14a70*/  STL [R1+0x834], R242 ;  /* 0x000834f201007387 */ /* 0x0001e80000100800 */
[----:B0-----:R-:W5:Y:S01]  /*14a80*/  LDL.LU R242, [R1+0x7b0] ;  /* 0x0007b00001f27983 */ /* 0x001f620000300800 */
[----:B------:R-:W-:-:S03]  /*14a90*/  IADD3.X R237, R237, UR60, RZ, P1, !PT ;  /* 0x0000003ceded7c10 */ /* 0x000fc60008ffe4ff */
[----:B------:R0:W-:Y:S01]  /*14aa0*/  STL [R1+0x808], R233 ;  /* 0x000808e901007387 */ /* 0x0001e20000100800 */
[----:B------:R-:W-:Y:S02]  /*14ab0*/  IADD3 R201, P1, R201, UR5, RZ ;  /* 0x00000005c9c97c10 */ /* 0x000fe4000ff3e0ff */
[----:B------:R-:W-:Y:S01]  /*14ac0*/  IADD3.X R207, R207, UR60, RZ, P2, !PT ;  /* 0x0000003ccfcf7c10 */ /* 0x000fe200097fe4ff */
[----:B0-----:R-:W5:Y:S04]  /*14ad0*/  LDL.LU R233, [R1+0x7d4] ;  /* 0x0007d40001e97983 */ /* 0x001f680000300800 */
[----:B------:R0:W-:Y:S01]  /*14ae0*/  STL [R1+0x82c], R237 ;  /* 0x00082ced01007387 */ /* 0x0001e20000100800 */
[----:B------:R-:W-:-:S03]  /*14af0*/  IADD3 R209, P2, R209, UR5, RZ ;  /* 0x00000005d1d17c10 */ /* 0x000fc6000ff5e0ff */
[----:B0-----:R-:W5:Y:S04]  /*14b00*/  LDL.LU R237, [R1+0x7a8] ;  /* 0x0007a80001ed7983 */ /* 0x001f680000300800 */
[----:B------:R-:W-:Y:S04]  /*14b10*/  STL [R1+0x800], R201 ;  /* 0x000800c901007387 */ /* 0x000fe80000100800 */
[----:B------:R-:W-:Y:S04]  /*14b20*/  STL [R1+0x824], R207 ;  /* 0x000824cf01007387 */ /* 0x000fe80000100800 */
[----:B------:R-:W-:Y:S01]  /*14b30*/  STL [R1+0x7f8], R209 ;  /* 0x0007f8d101007387 */ /* 0x000fe20000100800 */
[----:B---3--:R-:W-:-:S02]  /*14b40*/  IADD3.X R213, R213, UR60, RZ, P3, !PT ;  /* 0x0000003cd5d57c10 */ /* 0x008fc40009ffe4ff */
[----:B------:R-:W-:Y:S02]  /*14b50*/  IADD3 R214, P3, R214, UR5, RZ ;  /* 0x00000005d6d67c10 */ /* 0x000fe4000ff7e0ff */
[----:B------:R-:W-:Y:S02]  /*14b60*/  IADD3.X R217, R217, UR60, RZ, P4, !PT ;  /* 0x0000003cd9d97c10 */ /* 0x000fe4000a7fe4ff */
[----:B------:R-:W-:Y:S01]  /*14b70*/  IADD3 R245, P4, R245, UR5, RZ ;  /* 0x00000005f5f57c10 */ /* 0x000fe2000ff9e0ff */
[----:B------:R-:W-:Y:S01]  /*14b80*/  STL [R1+0x81c], R213 ;  /* 0x00081cd501007387 */ /* 0x000fe20000100800 */
[----:B------:R-:W-:-:S03]  /*14b90*/  IADD3.X R218, R218, UR60, RZ, P5, !PT ;  /* 0x0000003cdada7c10 */ /* 0x000fc6000affe4ff */
[----:B------:R0:W-:Y:S04]  /*14ba0*/  STL [R1+0x7e8], R245 ;  /* 0x0007e8f501007387 */ /* 0x0001e80000100800 */
[----:B------:R-:W-:Y:S04]  /*14bb0*/  STL [R1+0x7f0], R214 ;  /* 0x0007f0d601007387 */ /* 0x000fe80000100800 */
[----:B0-----:R-:W3:Y:S04]  /*14bc0*/  LDL.LU R245, [R1+0x7cc] ;  /* 0x0007cc0001f57983 */ /* 0x001ee80000300800 */
[----:B------:R-:W-:Y:S01]  /*14bd0*/  STL [R1+0x814], R217 ;  /* 0x000814d901007387 */ /* 0x000fe20000100800 */
[----:B--2---:R-:W-:-:S02]  /*14be0*/  IADD3 R241, P5, R241, UR5, RZ ;  /* 0x00000005f1f17c10 */ /* 0x004fc4000ffbe0ff */
[----:B------:R-:W-:-:S03]  /*14bf0*/  IADD3.X R221, R221, UR60, RZ, P6, !PT ;  /* 0x0000003cdddd7c10 */ /* 0x000fc6000b7fe4ff */
[----:B------:R0:W-:Y:S01]  /*14c00*/  STL [R1+0x7e0], R241 ;  /* 0x0007e0f101007387 */ /* 0x0001e20000100800 */
[----:B------:R-:W-:Y:S02]  /*14c10*/  IADD3 R222, P6, R222, UR5, RZ ;  /* 0x00000005dede7c10 */ /* 0x000fe4000ffde0ff */
[----:B------:R-:W-:Y:S01]  /*14c20*/  IADD3.X R225, R225, UR60, RZ, P1, !PT ;  /* 0x0000003ce1e17c10 */ /* 0x000fe20008ffe4ff */
[----:B0-----:R-:W2:Y:S04]  /*14c30*/  LDL.LU R241, [R1+0x7a0] ;  /* 0x0007a00001f17983 */ /* 0x001ea80000300800 */
[----:B------:R-:W-:Y:S04]  /*14c40*/  STL [R1+0x80c], R218 ;  /* 0x00080cda01007387 */ /* 0x000fe80000100800 */
[----:B------:R-:W-:Y:S01]  /*14c50*/  STL [R1+0x804], R221 ;  /* 0x000804dd01007387 */ /* 0x000fe20000100800 */
[----:B----4-:R-:W-:-:S03]  /*14c60*/  IADD3 R226, P1, R226, UR5, RZ ;  /* 0x00000005e2e27c10 */ /* 0x010fc6000ff3e0ff */
        /* <DEDUP_REMOVED lines=8> */
[----:B------:R0:W-:Y:S04]  /*14cf0*/  STL [R1+0x7c0], R238 ;  /* 0x0007c0ee01007387 */ /* 0x0001e80000100800 */
[----:B------:R-:W-:Y:S04]  /*14d00*/  STL [R1+0x7c8], R230 ;  /* 0x0007c8e601007387 */ /* 0x000fe80000100800 */
[----:B0-----:R-:W4:Y:S04]  /*14d10*/  LDL.LU R238, [R1+0x7c4] ;  /* 0x0007c40001ee7983 */ /* 0x001f280000300800 */
[----:B------:R-:W-:Y:S01]  /*14d20*/  STL [R1+0x7ec], R234 ;  /* 0x0007ecea01007387 */ /* 0x000fe20000100800 */
[----:B-----5:R-:W-:-:S05]  /*14d30*/  IADD3.X R246, R246, UR60, RZ, P4, !PT ;  /* 0x0000003cf6f67c10 */ /* 0x020fca000a7fe4ff */
        /* <DEDUP_REMOVED lines=8> */
[----:B------:R-:W-:-:S03]  /*14dc0*/  IADD3 R242, P5, R242, UR5, RZ ;  /* 0x00000005f2f27c10 */ /* 0x000fc6000ffbe0ff */
        /* <DEDUP_REMOVED lines=9> */
[----:B------:R-:W-:Y:S04]  /*14e60*/  STL [R1+0x7a8], R237 ;  /* 0x0007a8ed01007387 */ /* 0x000fe80000100800 */
[----:B------:R-:W5:Y:S04]  /*14e70*/  LDL.LU R213, [R1+0x778] ;  /* 0x0007780001d57983 */ /* 0x000f680000300800 */
[----:B------:R-:W5:Y:S04]  /*14e80*/  LDL.LU R214, [R1+0x79c] ;  /* 0x00079c0001d67983 */ /* 0x000f680000300800 */
[----:B------:R-:W5:Y:S04]  /*14e90*/  LDL.LU R217, [R1+0x770] ;  /* 0x0007700001d97983 */ /* 0x000f680000300800 */
[----:B------:R-:W5:Y:S04]  /*14ea0*/  LDL.LU R218, [R1+0x794] ;  /* 0x0007940001da7983 */ /* 0x000f680000300800 */
[----:B------:R-:W5:Y:S01]  /*14eb0*/  LDL.LU R221, [R1+0x768] ;  /* 0x0007680001dd7983 */ /* 0x000f620000300800 */
[----:B---3--:R-:W-:-:S05]  /*14ec0*/  IADD3.X R245, R245, UR60, RZ, P1, !PT ;  /* 0x0000003cf5f57c10 */ /* 0x008fca0008ffe4ff */
[----:B------:R0:W-:Y:S04]  /*14ed0*/  STL [R1+0x7cc], R245 ;  /* 0x0007ccf501007387 */ /* 0x0001e80000100800 */
[----:B0-----:R-:W3:Y:S04]  /*14ee0*/  LDL.LU R245, [R1+0x78c] ;  /* 0x00078c0001f57983 */ /* 0x001ee80000300800 */
[----:B------:R-:W3:Y:S04]  /*14ef0*/  LDL.LU R222, [R1+0x760] ;  /* 0x0007600001de7983 */ /* 0x000ee80000300800 */
[----:B------:R-:W3:Y:S04]  /*14f00*/  LDL.LU R225, [R1+0x784] ;  /* 0x0007840001e17983 */ /* 0x000ee80000300800 */
[----:B------:R-:W3:Y:S01]  /*14f10*/  LDL.LU R226, [R1+0x468] ;  /* 0x0004680001e27983 */ /* 0x000ee20000300800 */
[----:B--2---:R-:W-:-:S05]  /*14f20*/  IADD3 R241, P1, R241, UR5, RZ ;  /* 0x00000005f1f17c10 */ /* 0x004fca000ff3e0ff */
[----:B------:R0:W-:Y:S04]  /*14f30*/  STL [R1+0x7a0], R241 ;  /* 0x0007a0f101007387 */ /* 0x0001e80000100800 */
[----:B------:R-:W2:Y:S04]  /*14f40*/  LDL.LU R229, [R1+0x77c] ;  /* 0x00077c0001e57983 */ /* 0x000ea80000300800 */
[----:B------:R-:W2:Y:S04]  /*14f50*/  LDL.LU R230, [R1+0x460] ;  /* 0x0004600001e67983 */ /* 0x000ea80000300800 */
[----:B------:R-:W2:Y:S04]  /*14f60*/  LDL.LU R233, [R1+0x774] ;  /* 0x0007740001e97983 */ /* 0x000ea80000300800 */
[----:B------:R-:W2:Y:S04]  /*14f70*/  LDL.LU R237, [R1+0x458] ;  /* 0x0004580001ed7983 */ /* 0x000ea80000300800 */
[----:B0-----:R-:W2:Y:S01]  /*14f80*/  LDL.LU R241, [R1+0x76c] ;  /* 0x00076c0001f17983 */ /* 0x001ea20000300800 */
[----:B----4-:R-:W-:-:S05]  /*14f90*/  IADD3.X R238, R238, UR60, RZ, P2, !PT ;  /* 0x0000003ceeee7c10 */ /* 0x010fca00097fe4ff */
[----:B------:R0:W-:Y:S04]  /*14fa0*/  STL [R1+0x7c4], R238 ;  /* 0x0007c4ee01007387 */ /* 0x0001e80000100800 */
        /* <DEDUP_REMOVED lines=12> */
[----:B------:R0:W-:Y:S01]  /*15070*/  STL [R1+0x7b4], R234 ;  /* 0x0007b4ea01007387 */ /* 0x0001e20000100800 */
[----:B------:R-:W-:Y:S02]  /*15080*/  IADD3.X R201, R201, UR60, RZ, P5, !PT ;  /* 0x0000003cc9c97c10 */ /* 0x000fe4000affe4ff */
[----:B------:R-:W-:Y:S01]  /*15090*/  IADD3 R207, P5, R207, UR5, RZ ;  /* 0x00000005cfcf7c10 */ /* 0x000fe2000ffbe0ff */
[----:B0-----:R-:W5:Y:S04]  /*150a0*/  LDL.LU R234, [R1+0x440] ;  /* 0x0004400001ea7983 */ /* 0x001f680000300800 */
        /* <DEDUP_REMOVED lines=9> */
[----:B------:R-:W-:Y:S01]  /*15140*/  STL [R1+0x7a4], R209 ;  /* 0x0007a4d101007387 */ /* 0x000fe20000100800 */
[----:B------:R-:W-:-:S03]  /*15150*/  IADD3 R221, P2, R221, UR5, RZ ;  /* 0x00000005dddd7c10 */ /* 0x000fc6000ff5e0ff */
[----:B------:R-:W-:Y:S04]  /*15160*/  STL [R1+0x778], R213 ;  /* 0x000778d501007387 */ /* 0x000fe80000100800 */
[----:B------:R-:W-:Y:S04]  /*15170*/  STL [R1+0x79c], R214 ;  /* 0x00079cd601007387 */ /* 0x000fe80000100800 */
[----:B------:R-:W-:Y:S04]  /*15180*/  STL [R1+0x770], R217 ;  /* 0x000770d901007387 */ /* 0x000fe80000100800 */
[----:B------:R-:W-:Y:S01]  /*15190*/  STL [R1+0x794], R218 ;  /* 0x000794da01007387 */ /* 0x000fe20000100800 */
[----:B---3--:R-:W-:-:S02]  /*151a0*/  IADD3.X R245, R245, UR60, RZ, P3, !PT ;  /* 0x0000003cf5f57c10 */ /* 0x008fc40009ffe4ff */
[----:B------:R-:W-:-:S03]  /*151b0*/  IADD3 R222, P3, R222, UR5, RZ ;  /* 0x00000005dede7c10 */ /* 0x000fc6000ff7e0ff */
[----:B------:R0:W-:Y:S01]  /*151c0*/  STL [R1+0x78c], R245 ;  /* 0x00078cf501007387 */ /* 0x0001e20000100800 */
[----:B------:R-:W-:Y:S02]  /*151d0*/  IADD3.X R225, R225, UR60, RZ, P4, !PT ;  /* 0x0000003ce1e17c10 */ /* 0x000fe4000a7fe4ff */
[----:B------:R-:W-:Y:S01]  /*151e0*/  IADD3 R226, P4, R226, UR5, RZ ;  /* 0x00000005e2e27c10 */ /* 0x000fe2000ff9e0ff */
[----:B0-----:R-:W3:Y:S04]  /*151f0*/  LDL.LU R245, [R1+0x438] ;  /* 0x0004380001f57983 */ /* 0x001ee80000300800 */
[----:B------:R-:W-:Y:S01]  /*15200*/  STL [R1+0x768], R221 ;  /* 0x000768dd01007387 */ /* 0x000fe20000100800 */
[----:B--2---:R-:W-:-:S03]  /*15210*/  IADD3.X R229, R229, UR60, RZ, P5, !PT ;  /* 0x0000003ce5e57c10 */ /* 0x004fc6000affe4ff */
[----:B------:R-:W-:Y:S01]  /*15220*/  STL [R1+0x760], R222 ;  /* 0x000760de01007387 */ /* 0x000fe20000100800 */
[----:B------:R-:W-:-:S03]  /*15230*/  IADD3 R230, P5, R230, UR5, RZ ;  /* 0x00000005e6e67c10 */ /* 0x000fc6000ffbe0ff */
[----:B------:R-:W-:Y:S01]  /*15240*/  STL [R1+0x784], R225 ;  /* 0x000784e101007387 */ /* 0x000fe20000100800 */
[----:B------:R-:W-:-:S03]  /*15250*/  IADD3.X R233, R233, UR60, RZ, P6, !PT ;  /* 0x0000003ce9e97c10 */ /* 0x000fc6000b7fe4ff */
[----:B------:R-:W-:Y:S01]  /*15260*/  STL [R1+0x468], R226 ;  /* 0x000468e201007387 */ /* 0x000fe20000100800 */
[----:B------:R-:W-:-:S03]  /*15270*/  IADD3 R237, P6, R237, UR5, RZ ;  /* 0x00000005eded7c10 */ /* 0x000fc6000ffde0ff */
[----:B------:R-:W-:Y:S01]  /*15280*/  STL [R1+0x77c], R229 ;  /* 0x00077ce501007387 */ /* 0x000fe20000100800 */
[----:B------:R-:W-:-:S03]  /*15290*/  IADD3.X R241, R241, UR60, RZ, P1, !PT ;  /* 0x0000003cf1f17c10 */ /* 0x000fc60008ffe4ff */
[----:B------:R-:W-:Y:S04]  /*152a0*/  STL [R1+0x460], R230 ;  /* 0x000460e601007387 */ /* 0x000fe80000100800 */
[----:B------:R0:W-:Y:S04]  /*152b0*/  STL [R1+0x76c], R241 ;  /* 0x00076cf101007387 */ /* 0x0001e80000100800 */
[----:B------:R-:W-:Y:S04]  /*152c0*/  STL [R1+0x774], R233 ;  /* 0x000774e901007387 */ /* 0x000fe80000100800 */
[----:B0-----:R-:W2:Y:S04]  /*152d0*/  LDL.LU R241, [R1+0x45c] ;  /* 0x00045c0001f17983 */ /* 0x001ea80000300800 */
[----:B------:R0:W-:Y:S04]  /*152e0*/  STL [R1+0x458], R237 ;  /* 0x000458ed01007387 */ /* 0x0001e80000100800 */
[----:B0-----:R-:W2:Y:S01]  /*152f0*/  LDL.LU R237, [R1+0x430] ;  /* 0x0004300001ed7983 */ /* 0x001ea20000300800 */
[----:B----4-:R-:W-:-:S02]  /*15300*/  IADD3 R238, P1, R238, UR5, RZ ;  /* 0x00000005eeee7c10 */ /* 0x010fc4000ff3e0ff */
[----:B-----5:R-:W-:-:S05]  /*15310*/  IADD3.X R246, R246, UR60, RZ, P2, !PT ;  /* 0x0000003cf6f67c10 */ /* 0x020fca00097fe4ff */
[----:B------:R0:W-:Y:S04]  /*15320*/  STL [R1+0x764], R246 ;  /* 0x000764f601007387 */ /* 0x0001e80000100800 */
[----:B------:R-:W-:Y:S04]  /*15330*/  STL [R1+0x450], R238 ;  /* 0x000450ee01007387 */ /* 0x000fe80000100800 */
[----:B0-----:R-:W4:Y:S01]  /*15340*/  LDL.LU R246, [R1+0x454] ;  /* 0x0004540001f67983 */ /* 0x001f220000300800 */
[----:B------:R-:W-:-:S05]  /*15350*/  IADD3 R249, P2, R249, UR5, RZ ;  /* 0x00000005f9f97c10 */ /* 0x000fca000ff5e0ff */
[----:B------:R0:W-:Y:S04]  /*15360*/  STL [R1+0x448], R249 ;  /* 0x000448f901007387 */ /* 0x0001e80000100800 */
[----:B0-----:R-:W5:Y:S01]  /*15370*/  LDL.LU R249, [R1+0x428] ;  /* 0x0004280001f97983 */ /* 0x001f620000300800 */
[----:B------:R-:W-:-:S03]  /*15380*/  IADD3.X R250, R250, UR60, RZ, P3, !PT ;  /* 0x0000003cfafa7c10 */ /* 0x000fc60009ffe4ff */
[----:B------:R-:W5:Y:S04]  /*15390*/  LDL.LU R238, [R1+0x44c] ;  /* 0x00044c0001ee7983 */ /* 0x000f680000300800 */
[----:B------:R0:W-:Y:S04]  /*153a0*/  STL [R1+0x75c], R250 ;  /* 0x00075cfa01007387 */ /* 0x0001e80000100800 */
[----:B0-----:R-:W5:Y:S01]  /*153b0*/  LDL.LU R250, [R1+0x420] ;  /* 0x0004200001fa7983 */ /* 0x001f620000300800 */
[----:B------:R-:W-:-:S03]  /*153c0*/  IADD3 R234, P3, R234, UR5, RZ ;  /* 0x00000005eaea7c10 */ /* 0x000fc6000ff7e0ff */
[----:B------:R-:W5:Y:S04]  /*153d0*/  LDL.LU R199, [R1+0x444] ;  /* 0x0004440001c77983 */ /* 0x000f680000300800 */
[----:B------:R-:W5:Y:S04]  /*153e0*/  LDL.LU R201, [R1+0x418] ;  /* 0x0004180001c97983 */ /* 0x000f680000300800 */
[----:B------:R-:W-:Y:S01]  /*153f0*/  STL [R1+0x440], R234 ;  /* 0x000440ea01007387 */ /* 0x000fe20000100800 */
[----:B------:R-:W-:-:S03]  /*15400*/  IADD3.X R242, R242, UR60, RZ, P4, !PT ;  /* 0x0000003cf2f27c10 */ /* 0x000fc6000a7fe4ff */
[----:B------:R-:W5:Y:S04]  /*15410*/  LDL.LU R207, [R1+0x43c] ;  /* 0x00043c0001cf7983 */ /* 0x000f680000300800 */
[----:B------:R0:W-:Y:S04]  /*15420*/  STL [R1+0x464], R242 ;  /* 0x000464f201007387 */ /* 0x0001e80000100800 */
[----:B------:R-:W5:Y:S04]  /*15430*/  LDL.LU R209, [R1+0x410] ;  /* 0x0004100001d17983 */ /* 0x000f680000300800 */
[----:B------:R-:W5:Y:S04]  /*15440*/  LDL.LU R213, [R1+0x434] ;  /* 0x0004340001d57983 */ /* 0x000f680000300800 */
[----:B------:R-:W5:Y:S04]  /*15450*/  LDL.LU R214, [R1+0x408] ;  /* 0x0004080001d67983 */ /* 0x000f680000300800 */
[----:B------:R-:W5:Y:S04]  /*15460*/  LDL.LU R217, [R1+0x42c] ;  /* 0x00042c0001d97983 */ /* 0x000f680000300800 */
[----:B------:R-:W5:Y:S04]  /*15470*/  LDL.LU R218, [R1+0x400] ;  /* 0x0004000001da7983 */ /* 0x000f680000300800 */
[----:B------:R-:W5:Y:S04]  /*15480*/  LDL.LU R221, [R1+0x424] ;  /* 0x0004240001dd7983 */ /* 0x000f680000300800 */
[----:B0-----:R-:W5:Y:S04]  /*15490*/  LDL.LU R242, [R1+0x3f8] ;  /* 0x0003f80001f27983 */ /* 0x001f680000300800 */
[----:B------:R-:W5:Y:S04]  /*154a0*/  LDL.LU R222, [R1+0x41c] ;  /* 0x00041c0001de7983 */ /* 0x000f680000300800 */
[----:B------:R-:W5:Y:S04]  /*154b0*/  LDL.LU R225, [R1+0x3f0] ;  /* 0x0003f00001e17983 */ /* 0x000f680000300800 */
[----:B------:R-:W5:Y:S01]  /*154c0*/  LDL.LU R226, [R1+0x414] ;  /* 0x0004140001e27983 */ /* 0x000f620000300800 */
[----:B---3--:R-:W-:-:S05]  /*154d0*/  IADD3 R245, P4, R245, UR5, RZ ;  /* 0x00000005f5f57c10 */ /* 0x008fca000ff9e0ff */
[----:B------:R0:W-:Y:S04]  /*154e0*/  STL [R1+0x438], R245 ;  /* 0x000438f501007387 */ /* 0x0001e80000100800 */
[----:B------:R-:W3:Y:S04]  /*154f0*/  LDL.LU R229, [R1+0x3e4] ;  /* 0x0003e40001e57983 */ /* 0x000ee80000300800 */
[----:B------:R-:W3:Y:S04]  /*15500*/  LDL.LU R230, [R1+0x40c] ;  /* 0x00040c0001e67983 */ /* 0x000ee80000300800 */
[----:B------:R-:W3:Y:S04]  /*15510*/  LDL.LU R233, [R1+0x3dc] ;  /* 0x0003dc0001e97983 */ /* 0x000ee80000300800 */
[----:B------:R-:W3:Y:S04]  /*15520*/  LDL.LU R234, [R1+0x404] ;  /* 0x0004040001ea7983 */ /* 0x000ee80000300800 */
[----:B0-----:R-:W3:Y:S01]  /*15530*/  LDL.LU R245, [R1+0x3d4] ;  /* 0x0003d40001f57983 */ /* 0x001ee20000300800 */
[----:B--2---:R-:W-:-:S05]  /*15540*/  IADD3.X R241, R241, UR60, RZ, P5, !PT ;  /* 0x0000003cf1f17c10 */ /* 0x004fca000affe4ff */
[----:B------:R0:W-:Y:S01]  /*15550*/  STL [R1+0x45c], R241 ;  /* 0x00045cf101007387 */ /* 0x0001e20000100800 */
[----:B------:R-:W-:-:S03]  /*15560*/  IADD3 R237, P5, R237, UR5, RZ ;  /* 0x00000005eded7c10 */ /* 0x000fc6000ffbe0ff */
[----:B0-----:R-:W2:Y:S04]  /*15570*/  LDL.LU R241, [R1+0x3fc] ;  /* 0x0003fc0001f17983 */ /* 0x001ea80000300800 */
[----:B------:R0:W-:Y:S04]  /*15580*/  STL [R1+0x430], R237 ;  /* 0x000430ed01007387 */ /* 0x0001e80000100800 */
[----:B0-----:R-:W2:Y:S01]  /*15590*/  LDL.LU R237, [R1+0x3cc] ;  /* 0x0003cc0001ed7983 */ /* 0x001ea20000300800 */
[----:B----4-:R-:W-:-:S05]  /*155a0*/  IADD3.X R246, R246, UR60, RZ, P6, !PT ;  /* 0x0000003cf6f67c10 */ /* 0x010fca000b7fe4ff */
[----:B------:R0:W-:Y:S04]  /*155b0*/  STL [R1+0x454], R246 ;  /* 0x000454f601007387 */ /* 0x0001e80000100800 */
[----:B0-----:R-:W4:Y:S01]  /*155c0*/  LDL.LU R246, [R1+0x3f4] ;  /* 0x0003f40001f67983 */ /* 0x001f220000300800 */
[----:B-----5:R-:W-:Y:S02]  /*155d0*/  IADD3 R249, P6, R249, UR5, RZ ;  /* 0x00000005f9f97c10 */ /* 0x020fe4000ffde0ff */
[----:B------:R-:W-:-:S03]  /*155e0*/  IADD3.X R238, R238, UR60, RZ, P1, !PT ;  /* 0x0000003ceeee7c10 */ /* 0x000fc60008ffe4ff */
[----:B------:R0:W-:Y:S04]  /*155f0*/  STL [R1+0x428], R249 ;  /* 0x000428f901007387 */ /* 0x0001e80000100800 */
[----:B0-----:R-:W5:Y:S01]  /*15600*/  LDL.LU R249, [R1+0x3c4] ;  /* 0x0003c40001f97983 */ /* 0x001f620000300800 */
[----:B------:R-:W-:-:S03]  /*15610*/  IADD3 R250, P1, R250, UR5, RZ ;  /* 0x00000005fafa7c10 */ /* 0x000fc6000ff3e0ff */
[----:B------:R0:W-:Y:S04]  /*15620*/  STL [R1+0x44c], R238 ;  /* 0x00044cee01007387 */ /* 0x0001e80000100800 */
[----:B0-----:R-:W5:Y:S04]  /*15630*/  LDL.LU R238, [R1+0x3e8] ;  /* 0x0003e80001ee7983 */ /* 0x001f680000300800 */
[----:B------:R0:W-:Y:S04]  /*15640*/  STL [R1+0x420], R250 ;  /* 0x000420fa01007387 */ /* 0x0001e80000100800 */
[----:B0-----:R-:W5:Y:S01]  /*15650*/  LDL.LU R250, [R1+0x3bc] ;  /* 0x0003bc0001fa7983 */ /* 0x001f620000300800 */
[----:B------:R-:W-:-:S02]  /*15660*/  IADD3.X R199, R199, UR60, RZ, P2, !PT ;  /* 0x0000003cc7c77c10 */ /* 0x000fc400097fe4ff */
[----:B------:R-:W-:Y:S02]  /*15670*/  IADD3 R201, P2, R201, UR5, RZ ;  /* 0x00000005c9c97c10 */ /* 0x000fe4000ff5e0ff */
[----:B------:R-:W-:Y:S02]  /*15680*/  IADD3.X R207, R207, UR60, RZ, P3, !PT ;  /* 0x0000003ccfcf7c10 */ /* 0x000fe40009ffe4ff */
[----:B------:R-:W-:Y:S01]  /*15690*/  IADD3 R209, P3, R209, UR5, RZ ;  /* 0x00000005d1d17c10 */ /* 0x000fe2000ff7e0ff */
[----:B------:R-:W-:Y:S01]  /*156a0*/  STL [R1+0x444], R199 ;  /* 0x000444c701007387 */ /* 0x000fe20000100800 */
[----:B------:R-:W-:Y:S02]  /*156b0*/  IADD3.X R213, R213, UR60, RZ, P4, !PT ;  /* 0x0000003cd5d57c10 */ /* 0x000fe4000a7fe4ff */
[----:B------:R-:W-:Y:S01]  /*156c0*/  IADD3 R214, P4, R214, UR5, RZ ;  /* 0x00000005d6d67c10 */ /* 0x000fe2000ff9e0ff */
[----:B------:R-:W-:Y:S01]  /*156d0*/  STL [R1+0x418], R201 ;  /* 0x000418c901007387 */ /* 0x000fe20000100800 */
[----:B------:R-:W-:-:S02]  /*156e0*/  IADD3.X R217, R217, UR60, RZ, P5, !PT ;  /* 0x0000003cd9d97c10 */ /* 0x000fc4000affe4ff */
[----:B------:R-:W-:Y:S01]  /*156f0*/  IADD3 R218, P5, R218, UR5, RZ ;  /* 0x00000005dada7c10 */ /* 0x000fe2000ffbe0ff */
[----:B------:R-:W-:Y:S01]  /*15700*/  STL [R1+0x43c], R207 ;  /* 0x00043ccf01007387 */ /* 0x000fe20000100800 */
[----:B------:R-:W-:-:S03]  /*15710*/  IADD3.X R221, R221, UR60, RZ, P6, !PT ;  /* 0x0000003cdddd7c10 */ /* 0x000fc6000b7fe4ff */
        /* <DEDUP_REMOVED lines=8> */
[----:B------:R0:W-:Y:S04]  /*157a0*/  STL [R1+0x3f8], R242 ;  /* 0x0003f8f201007387 */ /* 0x0001e80000100800 */
[----:B------:R-:W-:Y:S04]  /*157b0*/  STL [R1+0x400], R218 ;  /* 0x000400da01007387 */ /* 0x000fe80000100800 */
        /* <DEDUP_REMOVED lines=16> */
[----:B--2---:R-:W-:-:S05]  /*158c0*/  IADD3.X R241, R241, UR60, RZ, P5, !PT ;  /* 0x0000003cf1f17c10 */ /* 0x004fca000affe4ff */
[----:B------:R0:W-:Y:S01]  /*158d0*/  STL [R1+0x3fc], R241 ;  /* 0x0003fcf101007387 */ /* 0x0001e20000100800 */
[----:B------:R-:W-:-:S03]  /*158e0*/  IADD3 R237, P5, R237, UR5, RZ ;  /* 0x00000005eded7c10 */ /* 0x000fc6000ffbe0ff */
[----:B0-----:R-:W2:Y:S04]  /*158f0*/  LDL.LU R241, [R1+0x3d8] ;  /* 0x0003d80001f17983 */ /* 0x001ea80000300800 */
[----:B------:R-:W2:Y:S01]  /*15900*/  LDL.LU R199, [R1+0x3ac] ;  /* 0x0003ac0001c77983 */ /* 0x000ea20000300800 */
[----:B----4-:R-:W-:-:S05]  /*15910*/  IADD3.X R246, R246, UR60, RZ, P6, !PT ;  /* 0x0000003cf6f67c10 */ /* 0x010fca000b7fe4ff */
[----:B------:R0:W-:Y:S04]  /*15920*/  STL [R1+0x3f4], R246 ;  /* 0x0003f4f601007387 */ /* 0x0001e80000100800 */
[----:B------:R-:W-:Y:S04]  /*15930*/  STL [R1+0x3cc], R237 ;  /* 0x0003cced01007387 */ /* 0x000fe80000100800 */
[----:B0-----:R-:W4:Y:S04]  /*15940*/  LDL.LU R246, [R1+0x3d0] ;  /* 0x0003d00001f67983 */ /* 0x001f280000300800 */
[----:B------:R-:W4:Y:S01]  /*15950*/  LDL.LU R201, [R1+0x3a4] ;  /* 0x0003a40001c97983 */ /* 0x000f220000300800 */
[----:B-----5:R-:W-:-:S05]  /*15960*/  IADD3 R249, P6, R249, UR5, RZ ;  /* 0x00000005f9f97c10 */ /* 0x020fca000ffde0ff */
        /* <DEDUP_REMOVED lines=17> */
[----:B------:R-:W5:Y:S01]  /*15a80*/  LDL.LU R229, [R1+0x398] ;  /* 0x0003980001e57983 */ /* 0x000f620000300800 */
[----:B------:R-:W-:-:S03]  /*15a90*/  IADD3.X R242, R242, UR60, RZ, P2, !PT ;  /* 0x0000003cf2f27c10 */ /* 0x000fc600097fe4ff */
[----:B------:R-:W5:Y:S04]  /*15aa0*/  LDL.LU R230, [R1+0x36c] ;  /* 0x00036c0001e67983 */ /* 0x000f680000300800 */
[----:B------:R0:W-:Y:S04]  /*15ab0*/  STL [R1+0x3e0], R242 ;  /* 0x0003e0f201007387 */ /* 0x0001e80000100800 */
[----:B------:R-:W5:Y:S04]  /*15ac0*/  LDL.LU R233, [R1+0x390] ;  /* 0x0003900001e97983 */ /* 0x000f680000300800 */
[----:B------:R-:W5:Y:S04]  /*15ad0*/  LDL.LU R234, [R1+0x364] ;  /* 0x0003640001ea7983 */ /* 0x000f680000300800 */
[----:B------:R-:W5:Y:S04]  /*15ae0*/  LDL.LU R237, [R1+0x388] ;  /* 0x0003880001ed7983 */ /* 0x000f680000300800 */
[----:B------:R-:W5:Y:S04]  /*15af0*/  LDL.LU R238, [R1+0x35c] ;  /* 0x00035c0001ee7983 */ /* 0x000f680000300800 */
[----:B0-----:R-:W5:Y:S01]  /*15b00*/  LDL.LU R242, [R1+0x380] ;  /* 0x0003800001f27983 */ /* 0x001f620000300800 */
[----:B---3--:R-:W-:-:S05]  /*15b10*/  IADD3 R245, P2, R245, UR5, RZ ;  /* 0x00000005f5f57c10 */ /* 0x008fca000ff5e0ff */
[----:B------:R0:W-:Y:S04]  /*15b20*/  STL [R1+0x3b4], R245 ;  /* 0x0003b4f501007387 */ /* 0x0001e80000100800 */
[----:B0-----:R-:W3:Y:S01]  /*15b30*/  LDL.LU R245, [R1+0x354] ;  /* 0x0003540001f57983 */ /* 0x001ee20000300800 */
[----:B--2---:R-:W-:Y:S02]  /*15b40*/  IADD3.X R241, R241, UR60, RZ, P3, !PT ;  /* 0x0000003cf1f17c10 */ /* 0x004fe40009ffe4ff */
[----:B------:R-:W-:-:S03]  /*15b50*/  IADD3 R199, P3, R199, UR5, RZ ;  /* 0x00000005c7c77c10 */ /* 0x000fc6000ff7e0ff */
[----:B------:R0:W-:Y:S04]  /*15b60*/  STL [R1+0x3d8], R241 ;  /* 0x0003d8f101007387 */ /* 0x0001e80000100800 */
[----:B0-----:R-:W2:Y:S01]  /*15b70*/  LDL.LU R241, [R1+0x378] ;  /* 0x0003780001f17983 */ /* 0x001ea20000300800 */
[----:B----4-:R-:W-:-:S05]  /*15b80*/  IADD3.X R246, R246, UR60, RZ, P4, !PT ;  /* 0x0000003cf6f67c10 */ /* 0x010fca000a7fe4ff */
[----:B------:R0:W-:Y:S01]  /*15b90*/  STL [R1+0x3d0], R246 ;  /* 0x0003d0f601007387 */ /* 0x0001e20000100800 */
[----:B------:R-:W-:-:S03]  /*15ba0*/  IADD3 R201, P4, R201, UR5, RZ ;  /* 0x00000005c9c97c10 */ /* 0x000fc6000ff9e0ff */
[----:B------:R-:W-:Y:S04]  /*15bb0*/  STL [R1+0x3ac], R199 ;  /* 0x0003acc701007387 */ /* 0x000fe80000100800 */
[----:B0-----:R-:W4:Y:S01]  /*15bc0*/  LDL.LU R246, [R1+0x34c] ;  /* 0x00034c0001f67983 */ /* 0x001f220000300800 */
[----:B-----5:R-:W-:Y:S02]  /*15bd0*/  IADD3.X R249, R249, UR60, RZ, P5, !PT ;  /* 0x0000003cf9f97c10 */ /* 0x020fe4000affe4ff */
[----:B------:R-:W-:-:S03]  /*15be0*/  IADD3 R207, P5, R207, UR5, RZ ;  /* 0x00000005cfcf7c10 */ /* 0x000fc6000ffbe0ff */
[----:B------:R0:W-:Y:S01]  /*15bf0*/  STL [R1+0x3c8], R249 ;  /* 0x0003c8f901007387 */ /* 0x0001e20000100800 */
[----:B------:R-:W-:-:S03]  /*15c00*/  IADD3.X R209, R209, UR60, RZ, P6, !PT ;  /* 0x0000003cd1d17c10 */ /* 0x000fc6000b7fe4ff */
[----:B0-----:R-:W5:Y:S01]  /*15c10*/  LDL.LU R249, [R1+0x370] ;  /* 0x0003700001f97983 */ /* 0x001f620000300800 */
[----:B------:R-:W-:-:S03]  /*15c20*/  IADD3 R213, P6, R213, UR5, RZ ;  /* 0x00000005d5d57c10 */ /* 0x000fc6000ffde0ff */
[----:B------:R-:W-:Y:S04]  /*15c30*/  STL [R1+0x3a4], R201 ;  /* 0x0003a4c901007387 */ /* 0x000fe80000100800 */
        /* <DEDUP_REMOVED lines=12> */
[----:B------:R-:W-:Y:S04]  /*15d00*/  STL [R1+0x384], R221 ;  /* 0x000384dd01007387 */ /* 0x000fe80000100800 */
[----:B------:R0:W-:Y:S04]  /*15d10*/  STL [R1+0x3a0], R250 ;  /* 0x0003a0fa01007387 */ /* 0x0001e80000100800 */
[----:B------:R-:W-:Y:S04]  /*15d20*/  STL [R1+0x3a8], R222 ;  /* 0x0003a8de01007387 */ /* 0x000fe80000100800 */
[----:B0-----:R-:W5:Y:S01]  /*15d30*/  LDL.LU R250, [R1+0x344] ;  /* 0x0003440001fa7983 */ /* 0x001f620000300800 */
[----:B------:R-:W-:-:S02]  /*15d40*/  IADD3 R225, P3, R225, UR5, RZ ;  /* 0x00000005e1e17c10 */ /* 0x000fc4000ff7e0ff */
[----:B------:R-:W-:Y:S02]  /*15d50*/  IADD3 R226, P4, R226, UR5, RZ ;  /* 0x00000005e2e27c10 */ /* 0x000fe4000ff9e0ff */
[----:B------:R-:W-:Y:S02]  /*15d60*/  IADD3.X R229, R229, UR60, RZ, P5, !PT ;  /* 0x0000003ce5e57c10 */ /* 0x000fe4000affe4ff */
[----:B------:R-:W-:Y:S01]  /*15d70*/  IADD3 R230, P5, R230, UR5, RZ ;  /* 0x00000005e6e67c10 */ /* 0x000fe2000ffbe0ff */
[----:B------:R-:W-:Y:S01]  /*15d80*/  STL [R1+0x37c], R225 ;  /* 0x00037ce101007387 */ /* 0x000fe20000100800 */
[----:B------:R-:W-:Y:S02]  /*15d90*/  IADD3.X R233, R233, UR60, RZ, P6, !PT ;  /* 0x0000003ce9e97c10 */ /* 0x000fe4000b7fe4ff */
[----:B------:R-:W-:Y:S01]  /*15da0*/  IADD3 R234, P6, R234, UR5, RZ ;  /* 0x00000005eaea7c10 */ /* 0x000fe2000ffde0ff */
[----:B------:R-:W-:Y:S01]  /*15db0*/  STL [R1+0x374], R226 ;  /* 0x000374e201007387 */ /* 0x000fe20000100800 */
[----:B------:R-:W-:-:S03]  /*15dc0*/  IADD3.X R237, R237, UR60, RZ, P1, !PT ;  /* 0x0000003ceded7c10 */ /* 0x000fc60008ffe4ff */
[----:B------:R-:W-:Y:S01]  /*15dd0*/  STL [R1+0x398], R229 ;  /* 0x000398e501007387 */ /* 0x000fe20000100800 */
[----:B------:R-:W-:Y:S02]  /*15de0*/  IADD3 R238, P1, R238, UR5, RZ ;  /* 0x00000005eeee7c10 */ /* 0x000fe4000ff3e0ff */
[----:B------:R-:W-:Y:S01]  /*15df0*/  IADD3.X R242, R242, UR60, RZ, P2, !PT ;  /* 0x0000003cf2f27c10 */ /* 0x000fe200097fe4ff */
[----:B------:R-:W-:Y:S04]  /*15e00*/  STL [R1+0x36c], R230 ;  /* 0x00036ce601007387 */ /* 0x000fe80000100800 */
        /* <DEDUP_REMOVED lines=8> */
[----:B0-----:R-:W3:Y:S04]  /*15e90*/  LDL.LU R245, [R1+0x33c] ;  /* 0x00033c0001f57983 */ /* 0x001ee80000300800 */
[----:B------:R-:W3:Y:S04]  /*15ea0*/  LDL.LU R191, [R1+0x360] ;  /* 0x0003600001bf7983 */ /* 0x000ee80000300800 */
[----:B------:R-:W3:Y:S04]  /*15eb0*/  LDL.LU R193, [R1+0x334] ;  /* 0x0003340001c17983 */ /* 0x000ee80000300800 */
[----:B------:R-:W3:Y:S01]  /*15ec0*/  LDL.LU R238, [R1+0x358] ;  /* 0x0003580001ee7983 */ /* 0x000ee20000300800 */
[----:B--2---:R-:W-:-:S05]  /*15ed0*/  IADD3.X R241, R241, UR60, RZ, P3, !PT ;  /* 0x0000003cf1f17c10 */ /* 0x004fca0009ffe4ff */
[----:B------:R-:W-:Y:S04]  /*15ee0*/  STL [R1+0x378], R241 ;  /* 0x000378f101007387 */ /* 0x000fe80000100800 */
[----:B------:R-:W2:Y:S04]  /*15ef0*/  LDL.LU R199, [R1+0x32c] ;  /* 0x00032c0001c77983 */ /* 0x000ea80000300800 */
[----:B------:R-:W2:Y:S01]  /*15f00*/  LDL.LU R201, [R1+0x350] ;  /* 0x0003500001c97983 */ /* 0x000ea20000300800 */
[----:B----4-:R-:W-:-:S05]  /*15f10*/  IADD3 R246, P3, R246, UR5, RZ ;  /* 0x00000005f6f67c10 */ /* 0x010fca000ff7e0ff */
[----:B------:R0:W-:Y:S04]  /*15f20*/  STL [R1+0x34c], R246 ;  /* 0x00034cf601007387 */ /* 0x0001e80000100800 */
[----:B0-----:R-:W4:Y:S04]  /*15f30*/  LDL.LU R246, [R1+0x324] ;  /* 0x0003240001f67983 */ /* 0x001f280000300800 */
[----:B------:R-:W4:Y:S01]  /*15f40*/  LDL.LU R207, [R1+0x348] ;  /* 0x0003480001cf7983 */ /* 0x000f220000300800 */
[----:B-----5:R-:W-:-:S03]  /*15f50*/  IADD3.X R249, R249, UR60, RZ, P4, !PT ;  /* 0x0000003cf9f97c10 */ /* 0x020fc6000a7fe4ff */
[----:B------:R-:W5:Y:S04]  /*15f60*/  LDL.LU R209, [R1+0x31c] ;  /* 0x00031c0001d17983 */ /* 0x000f680000300800 */
        /* <DEDUP_REMOVED lines=12> */
[----:B------:R-:W-:-:S05]  /*16030*/  IADD3 R250, P4, R250, UR5, RZ ;  /* 0x00000005fafa7c10 */ /* 0x000fca000ff9e0ff */
        /* <DEDUP_REMOVED lines=9> */
[----:B---3--:R-:W-:Y:S02]  /*160d0*/  IADD3 R245, P5, R245, UR5, RZ ;  /* 0x00000005f5f57c10 */ /* 0x008fe4000ffbe0ff */
[----:B------:R-:W-:-:S03]  /*160e0*/  IADD3.X R191, R191, UR60, RZ, P6, !PT ;  /* 0x0000003cbfbf7c10 */ /* 0x000fc6000b7fe4ff */
[----:B------:R0:W-:Y:S01]  /*160f0*/  STL [R1+0x33c], R245 ;  /* 0x00033cf501007387 */ /* 0x0001e20000100800 */
[----:B------:R-:W-:Y:S02]  /*16100*/  IADD3 R193, P6, R193, UR5, RZ ;  /* 0x00000005c1c17c10 */ /* 0x000fe4000ffde0ff */
[----:B------:R-:W-:Y:S01]  /*16110*/  IADD3.X R238, R238, UR60, RZ, P1, !PT ;  /* 0x0000003ceeee7c10 */ /* 0x000fe20008ffe4ff */
[----:B0-----:R-:W3:Y:S04]  /*16120*/  LDL.LU R245, [R1+0x2d4] ;  /* 0x0002d40001f57983 */ /* 0x001ee80000300800 */
[----:B------:R0:W-:Y:S04]  /*16130*/  STL [R1+0x358], R238 ;  /* 0x000358ee01007387 */ /* 0x0001e80000100800 */
[----:B------:R-:W-:Y:S01]  /*16140*/  STL [R1+0x360], R191 ;  /* 0x000360bf01007387 */ /* 0x000fe20000100800 */
[----:B--2---:R-:W-:-:S02]  /*16150*/  IADD3 R199, P1, R199, UR5, RZ ;  /* 0x00000005c7c77c10 */ /* 0x004fc4000ff3e0ff */
[----:B------:R-:W-:Y:S01]  /*16160*/  IADD3.X R201, R201, UR60, RZ, P2, !PT ;  /* 0x0000003cc9c97c10 */ /* 0x000fe200097fe4ff */
[----:B0-----:R-:W2:Y:S04]  /*16170*/  LDL.LU R238, [R1+0x2f8] ;  /* 0x0002f80001ee7983 */ /* 0x001ea80000300800 */
[----:B------:R-:W-:Y:S01]  /*16180*/  STL [R1+0x334], R193 ;  /* 0x000334c101007387 */ /* 0x000fe20000100800 */
[----:B----4-:R-:W-:Y:S02]  /*16190*/  IADD3 R246, P2, R246, UR5, RZ ;  /* 0x00000005f6f67c10 */ /* 0x010fe4000ff5e0ff */
[----:B------:R-:W-:-:S03]  /*161a0*/  IADD3.X R207, R207, UR60, RZ, P3, !PT ;  /* 0x0000003ccfcf7c10 */ /* 0x000fc60009ffe4ff */
[----:B------:R0:W-:Y:S01]  /*161b0*/  STL [R1+0x324], R246 ;  /* 0x000324f601007387 */ /* 0x0001e20000100800 */
[----:B-----5:R-:W-:-:S03]  /*161c0*/  IADD3 R209, P3, R209, UR5, RZ ;  /* 0x00000005d1d17c10 */ /* 0x020fc6000ff7e0ff */
[----:B------:R-:W-:Y:S01]  /*161d0*/  STL [R1+0x32c], R199 ;  /* 0x00032cc701007387 */ /* 0x000fe20000100800 */
[----:B------:R-:W-:-:S03]  /*161e0*/  IADD3.X R213, R213, UR60, RZ, P4, !PT ;  /* 0x0000003cd5d57c10 */ /* 0x000fc6000a7fe4ff */
[----:B0-----:R-:W4:Y:S04]  /*161f0*/  LDL.LU R246, [R1+0x2cc] ;  /* 0x0002cc0001f67983 */ /* 0x001f280000300800 */
        /* <DEDUP_REMOVED lines=13> */
[----:B------:R-:W-:Y:S01]  /*162d0*/  STL [R1+0x30c], R218 ;  /* 0x00030cda01007387 */ /* 0x000fe20000100800 */
[----:B------:R-:W-:-:S03]  /*162e0*/  IADD3.X R226, R226, UR60, RZ, P2, !PT ;  /* 0x0000003ce2e27c10 */ /* 0x000fc600097fe4ff */
[----:B------:R-:W-:Y:S01]  /*162f0*/  STL [R1+0x330], R221 ;  /* 0x000330dd01007387 */ /* 0x000fe20000100800 */
[----:B------:R-:W-:-:S03]  /*16300*/  IADD3 R229, P2, R229, UR5, RZ ;  /* 0x00000005e5e57c10 */ /* 0x000fc6000ff5e0ff */
[----:B------:R0:W-:Y:S01]  /*16310*/  STL [R1+0x2fc], R249 ;  /* 0x0002fcf901007387 */ /* 0x0001e20000100800 */
[----:B------:R-:W-:-:S03]  /*16320*/  IADD3.X R230, R230, UR60, RZ, P3, !PT ;  /* 0x0000003ce6e67c10 */ /* 0x000fc60009ffe4ff */
[----:B------:R-:W-:Y:S04]  /*16330*/  STL [R1+0x304], R222 ;  /* 0x000304de01007387 */ /* 0x000fe80000100800 */
[----:B0-----:R-:W5:Y:S01]  /*16340*/  LDL.LU R249, [R1+0x2f0] ;  /* 0x0002f00001f97983 */ /* 0x001f620000300800 */
        /* <DEDUP_REMOVED lines=11> */
[----:B------:R0:W-:Y:S04]  /*16400*/  STL [R1+0x2dc], R250 ;  /* 0x0002dcfa01007387 */ /* 0x0001e80000100800 */
[----:B------:R-:W-:Y:S04]  /*16410*/  STL [R1+0x2e4], R237 ;  /* 0x0002e4ed01007387 */ /* 0x000fe80000100800 */
[----:B0-----:R-:W5:Y:S04]  /*16420*/  LDL.LU R250, [R1+0x2c4] ;  /* 0x0002c40001fa7983 */ /* 0x001f680000300800 */
[----:B------:R0:W-:Y:S04]  /*16430*/  STL [R1+0x308], R241 ;  /* 0x000308f101007387 */ /* 0x0001e80000100800 */
[----:B0-----:R-:W5:Y:S01]  /*16440*/  LDL.LU R241, [R1+0x2e8] ;  /* 0x0002e80001f17983 */ /* 0x001f620000300800 */
[----:B------:R-:W-:-:S05]  /*16450*/  IADD3.X R242, R242, UR60, RZ, P6, !PT ;  /* 0x0000003cf2f27c10 */ /* 0x000fca000b7fe4ff */
[----:B------:R0:W-:Y:S04]  /*16460*/  STL [R1+0x300], R242 ;  /* 0x000300f201007387 */ /* 0x0001e80000100800 */
[----:B0-----:R-:W5:Y:S01]  /*16470*/  LDL.LU R242, [R1+0x2bc] ;  /* 0x0002bc0001f27983 */ /* 0x001f620000300800 */
[----:B---3--:R-:W-:-:S05]  /*16480*/  IADD3 R245, P6, R245, UR5, RZ ;  /* 0x00000005f5f57c10 */ /* 0x008fca000ffde0ff */
[----:B------:R0:W-:Y:S01]  /*16490*/  STL [R1+0x2d4], R245 ;  /* 0x0002d4f501007387 */ /* 0x0001e20000100800 */
[----:B--2---:R-:W-:-:S03]  /*164a0*/  IADD3.X R238, R238, UR60, RZ, P1, !PT ;  /* 0x0000003ceeee7c10 */ /* 0x004fc60008ffe4ff */
[----:B0-----:R-:W2:Y:S04]  /*164b0*/  LDL.LU R245, [R1+0x2e0] ;  /* 0x0002e00001f57983 */ /* 0x001ea80000300800 */
[----:B------:R-:W3:Y:S04]  /*164c0*/  LDL.LU R193, [R1+0x2b4] ;  /* 0x0002b40001c17983 */ /* 0x000ee80000300800 */
[----:B------:R-:W3:Y:S04]  /*164d0*/  LDL.LU R199, [R1+0x2d8] ;  /* 0x0002d80001c77983 */ /* 0x000ee80000300800 */
[----:B------:R0:W-:Y:S04]  /*164e0*/  STL [R1+0x2f8], R238 ;  /* 0x0002f8ee01007387 */ /* 0x0001e80000100800 */
[----:B0-----:R-:W3:Y:S04]  /*164f0*/  LDL.LU R238, [R1+0x2ac] ;  /* 0x0002ac0001ee7983 */ /* 0x001ee80000300800 */
[----:B------:R-:W3:Y:S04]  /*16500*/  LDL.LU R201, [R1+0x2d0] ;  /* 0x0002d00001c97983 */ /* 0x000ee80000300800 */
[----:B------:R-:W3:Y:S04]  /*16510*/  LDL.LU R207, [R1+0x2a4] ;  /* 0x0002a40001cf7983 */ /* 0x000ee80000300800 */
[----:B------:R-:W3:Y:S01]  /*16520*/  LDL.LU R209, [R1+0x2c8] ;  /* 0x0002c80001d17983 */ /* 0x000ee20000300800 */
[----:B----4-:R-:W-:-:S05]  /*16530*/  IADD3 R246, P1, R246, UR5, RZ ;  /* 0x00000005f6f67c10 */ /* 0x010fca000ff3e0ff */
[----:B------:R0:W-:Y:S04]  /*16540*/  STL [R1+0x2cc], R246 ;  /* 0x0002ccf601007387 */ /* 0x0001e80000100800 */
[----:B------:R-:W4:Y:S04]  /*16550*/  LDL.LU R213, [R1+0x29c] ;  /* 0x00029c0001d57983 */ /* 0x000f280000300800 */
[----:B------:R-:W4:Y:S04]  /*16560*/  LDL.LU R214, [R1+0x2c0] ;  /* 0x0002c00001d67983 */ /* 0x000f280000300800 */
[----:B------:R-:W4:Y:S04]  /*16570*/  LDL.LU R217, [R1+0x294] ;  /* 0x0002940001d97983 */ /* 0x000f280000300800 */
[----:B------:R-:W4:Y:S04]  /*16580*/  LDL.LU R218, [R1+0x2b8] ;  /* 0x0002b80001da7983 */ /* 0x000f280000300800 */
[----:B------:R-:W4:Y:S04]  /*16590*/  LDL.LU R221, [R1+0x28c] ;  /* 0x00028c0001dd7983 */ /* 0x000f280000300800 */
[----:B------:R-:W4:Y:S04]  /*165a0*/  LDL.LU R222, [R1+0x2b0] ;  /* 0x0002b00001de7983 */ /* 0x000f280000300800 */
[----:B0-----:R-:W4:Y:S04]  /*165b0*/  LDL.LU R246, [R1+0x284] ;  /* 0x0002840001f67983 */ /* 0x001f280000300800 */
[----:B------:R-:W4:Y:S04]  /*165c0*/  LDL.LU R225, [R1+0x2a8] ;  /* 0x0002a80001e17983 */ /* 0x000f280000300800 */
[----:B------:R-:W4:Y:S04]  /*165d0*/  LDL.LU R226, [R1+0x27c] ;  /* 0x00027c0001e27983 */ /* 0x000f280000300800 */
[----:B------:R-:W4:Y:S01]  /*165e0*/  LDL.LU R229, [R1+0x2a0] ;  /* 0x0002a00001e57983 */ /* 0x000f220000300800 */
[----:B-----5:R-:W-:-:S05]  /*165f0*/  IADD3.X R249, R249, UR60, RZ, P2, !PT ;  /* 0x0000003cf9f97c10 */ /* 0x020fca00097fe4ff */
        /* <DEDUP_REMOVED lines=10> */
[----:B------:R0:W-:Y:S01]  /*166a0*/  STL [R1+0x2e8], R241 ;  /* 0x0002e8f101007387 */ /* 0x0001e20000100800 */
[----:B------:R-:W-:-:S03]  /*166b0*/  IADD3 R242, P3, R242, UR5, RZ ;  /* 0x00000005f2f27c10 */ /* 0x000fc6000ff7e0ff */
[----:B0-----:R-:W5:Y:S04]  /*166c0*/  LDL.LU R241, [R1+0x25c] ;  /* 0x00025c0001f17983 */ /* 0x001f680000300800 */
[----:B------:R0:W-:Y:S04]  /*166d0*/  STL [R1+0x2bc], R242 ;  /* 0x0002bcf201007387 */ /* 0x0001e80000100800 */
[----:B0-----:R-:W5:Y:S01]  /*166e0*/  LDL.LU R242, [R1+0x280] ;  /* 0x0002800001f27983 */ /* 0x001f620000300800 */
[----:B--2---:R-:W-:Y:S02]  /*166f0*/  IADD3.X R245, R245, UR60, RZ, P4, !PT ;  /* 0x0000003cf5f57c10 */ /* 0x004fe4000a7fe4ff */
[----:B---3--:R-:W-:-:S02]  /*16700*/  IADD3 R193, P4, R193, UR5, RZ ;  /* 0x00000005c1c17c10 */ /* 0x008fc4000ff9e0ff */
[----:B------:R-:W-:Y:S01]  /*16710*/  IADD3.X R199, R199, UR60, RZ, P5, !PT ;  /* 0x0000003cc7c77c10 */ /* 0x000fe2000affe4ff */
[----:B------:R0:W-:Y:S04]  /*16720*/  STL [R1+0x2e0], R245 ;  /* 0x0002e0f501007387 */ /* 0x0001e80000100800 */
[----:B0-----:R-:W2:Y:S01]  /*16730*/  LDL.LU R245, [R1+0x254] ;  /* 0x0002540001f57983 */ /* 0x001ea20000300800 */
[----:B------:R-:W-:Y:S02]  /*16740*/  IADD3 R238, P5, R238, UR5, RZ ;  /* 0x00000005eeee7c10 */ /* 0x000fe4000ffbe0ff */
[----:B------:R-:W-:-:S03]  /*16750*/  IADD3.X R201, R201, UR60, RZ, P6, !PT ;  /* 0x0000003cc9c97c10 */ /* 0x000fc6000b7fe4ff */
[----:B------:R0:W-:Y:S01]  /*16760*/  STL [R1+0x2ac], R238 ;  /* 0x0002acee01007387 */ /* 0x0001e20000100800 */
[----:B------:R-:W-:-:S03]  /*16770*/  IADD3 R207, P6, R207, UR5, RZ ;  /* 0x00000005cfcf7c10 */ /* 0x000fc6000ffde0ff */
[----:B------:R-:W-:Y:S01]  /*16780*/  STL [R1+0x2b4], R193 ;  /* 0x0002b4c101007387 */ /* 0x000fe20000100800 */
[----:B------:R-:W-:-:S03]  /*16790*/  IADD3.X R209, R209, UR60, RZ, P1, !PT ;  /* 0x0000003cd1d17c10 */ /* 0x000fc60008ffe4ff */
[----:B0-----:R-:W3:Y:S04]  /*167a0*/  LDL.LU R238, [R1+0x278] ;  /* 0x0002780001ee7983 */ /* 0x001ee80000300800 */
[----:B------:R-:W-:Y:S04]  /*167b0*/  STL [R1+0x2d8], R199 ;  /* 0x0002d8c701007387 */ /* 0x000fe80000100800 */
[----:B------:R-:W-:Y:S04]  /*167c0*/  STL [R1+0x2d0], R201 ;  /* 0x0002d0c901007387 */ /* 0x000fe80000100800 */
[----:B------:R-:W-:Y:S04]  /*167d0*/  STL [R1+0x2a4], R207 ;  /* 0x0002a4cf01007387 */ /* 0x000fe80000100800 */
[----:B------:R-:W-:Y:S01]  /*167e0*/  STL [R1+0x2c8], R209 ;  /* 0x0002c8d101007387 */ /* 0x000fe20000100800 */
[----:B----4-:R-:W-:-:S02]  /*167f0*/  IADD3 R213, P1, R213, UR5, RZ ;  /* 0x00000005d5d57c10 */ /* 0x010fc4000ff3e0ff */
[----:B------:R-:W-:-:S03]  /*16800*/  IADD3.X R214, R214, UR60, RZ, P2, !PT ;  /* 0x0000003cd6d67c10 */ /* 0x000fc600097fe4ff */
[----:B------:R-:W-:Y:S01]  /*16810*/  STL [R1+0x29c], R213 ;  /* 0x00029cd501007387 */ /* 0x000fe20000100800 */
[----:B------:R-:W-:-:S03]  /*16820*/  IADD3 R217, P2, R217, UR5, RZ ;  /* 0x00000005d9d97c10 */ /* 0x000fc6000ff5e0ff */
        /* <DEDUP_REMOVED lines=8> */
[----:B------:R0:W-:Y:S01]  /*168b0*/  STL [R1+0x284], R246 ;  /* 0x000284f601007387 */ /* 0x0001e20000100800 */
[----:B------:R-:W-:-:S03]  /*168c0*/  IADD3 R226, P5, R226, UR5, RZ ;  /* 0x00000005e2e27c10 */ /* 0x000fc6000ffbe0ff */
[----:B------:R-:W-:Y:S01]  /*168d0*/  STL [R1+0x28c], R221 ;  /* 0x00028cdd01007387 */ /* 0x000fe20000100800 */
[----:B------:R-:W-:-:S03]  /*168e0*/  IADD3.X R229, R229, UR60, RZ, P6, !PT ;  /* 0x0000003ce5e57c10 */ /* 0x000fc6000b7fe4ff */
[----:B0-----:R-:W4:Y:S04]  /*168f0*/  LDL.LU R246, [R1+0x24c] ;  /* 0x00024c0001f67983 */ /* 0x001f280000300800 */
[----:B------:R-:W-:Y:S01]  /*16900*/  STL [R1+0x2b0], R222 ;  /* 0x0002b0de01007387 */ /* 0x000fe20000100800 */
[----:B-----5:R-:W-:-:S03]  /*16910*/  IADD3 R230, P6, R230, UR5, RZ ;  /* 0x00000005e6e67c10 */ /* 0x020fc6000ffde0ff */
        /* <DEDUP_REMOVED lines=9> */
[----:B------:R0:W-:Y:S04]  /*169b0*/  STL [R1+0x264], R249 ;  /* 0x000264f901007387 */ /* 0x0001e80000100800 */
[----:B------:R-:W-:Y:S04]  /*169c0*/  STL [R1+0x26c], R234 ;  /* 0x00026cea01007387 */ /* 0x000fe80000100800 */
[----:B0-----:R-:W5:Y:S04]  /*169d0*/  LDL.LU R249, [R1+0x270] ;  /* 0x0002700001f97983 */ /* 0x001f680000300800 */
[----:B------:R-:W-:Y:S01]  /*169e0*/  STL [R1+0x290], R237 ;  /* 0x000290ed01007387 */ /* 0x000fe20000100800 */
[----:B------:R-:W-:-:S05]  /*169f0*/  IADD3.X R250, R250, UR60, RZ, P3, !PT ;  /* 0x0000003cfafa7c10 */ /* 0x000fca0009ffe4ff */
[----:B------:R0:W-:Y:S04]  /*16a00*/  STL [R1+0x288], R250 ;  /* 0x000288fa01007387 */ /* 0x0001e80000100800 */
[----:B0-----:R-:W5:Y:S01]  /*16a10*/  LDL.LU R250, [R1+0x244] ;  /* 0x0002440001fa7983 */ /* 0x001f620000300800 */
[----:B------:R-:W-:-:S05]  /*16a20*/  IADD3 R241, P3, R241, UR5, RZ ;  /* 0x00000005f1f17c10 */ /* 0x000fca000ff7e0ff */
[----:B------:R0:W-:Y:S01]  /*16a30*/  STL [R1+0x25c], R241 ;  /* 0x00025cf101007387 */ /* 0x0001e20000100800 */
[----:B------:R-:W-:-:S03]  /*16a40*/  IADD3.X R242, R242, UR60, RZ, P4, !PT ;  /* 0x0000003cf2f27c10 */ /* 0x000fc6000a7fe4ff */
[----:B0-----:R-:W5:Y:S04]  /*16a50*/  LDL.LU R241, [R1+0x268] ;  /* 0x0002680001f17983 */ /* 0x001f680000300800 */
[----:B------:R0:W-:Y:S04]  /*16a60*/  STL [R1+0x280], R242 ;  /* 0x000280f201007387 */ /* 0x0001e80000100800 */
[----:B0-----:R-:W5:Y:S04]  /*16a70*/  LDL.LU R242, [R1+0x23c] ;  /* 0x00023c0001f27983 */ /* 0x001f680000300800 */
[----:B------:R-:W5:Y:S04]  /*16a80*/  LDL.LU R193, [R1+0x260] ;  /* 0x0002600001c17983 */ /* 0x000f680000300800 */
[----:B------:R-:W5:Y:S01]  /*16a90*/  LDL.LU R199, [R1+0x234] ;  /* 0x0002340001c77983 */ /* 0x000f620000300800 */
[----:B--2---:R-:W-:-:S05]  /*16aa0*/  IADD3 R245, P4, R245, UR5, RZ ;  /* 0x00000005f5f57c10 */ /* 0x004fca000ff9e0ff */
[----:B------:R0:W-:Y:S04]  /*16ab0*/  STL [R1+0x254], R245 ;  /* 0x000254f501007387 */ /* 0x0001e80000100800 */
[----:B0-----:R-:W2:Y:S01]  /*16ac0*/  LDL.LU R245, [R1+0x258] ;  /* 0x0002580001f57983 */ /* 0x001ea20000300800 */
[----:B---3--:R-:W-:-:S03]  /*16ad0*/  IADD3.X R238, R238, UR60, RZ, P5, !PT ;  /* 0x0000003ceeee7c10 */ /* 0x008fc6000affe4ff */
[----:B------:R-:W3:Y:S04]  /*16ae0*/  LDL.LU R201, [R1+0x22c] ;  /* 0x00022c0001c97983 */ /* 0x000ee80000300800 */
[----:B------:R-:W3:Y:S04]  /*16af0*/  LDL.LU R207, [R1+0x250] ;  /* 0x0002500001cf7983 */ /* 0x000ee80000300800 */
[----:B------:R-:W3:Y:S04]  /*16b00*/  LDL.LU R209, [R1+0x224] ;  /* 0x0002240001d17983 */ /* 0x000ee80000300800 */
[----:B------:R0:W-:Y:S04]  /*16b10*/  STL [R1+0x278], R238 ;  /* 0x000278ee01007387 */ /* 0x0001e80000100800 */
        /* <DEDUP_REMOVED lines=15> */
[----:B0-----:R-:W4:Y:S04]  /*16c10*/  LDL.LU R238, [R1+0x1ec] ;  /* 0x0001ec0001ee7983 */ /* 0x001f280000300800 */
[----:B-1----:R-:W4:Y:S01]  /*16c20*/  LDL.LU R246, [R1+0x210] ;  /* 0x0002100001f67983 */ /* 0x002f220000300800 */
[----:B-----5:R-:W-:-:S05]  /*16c30*/  IADD3.X R249, R249, UR60, RZ, P6, !PT ;  /* 0x0000003cf9f97c10 */ /* 0x020fca000b7fe4ff */
[----:B------:R0:W-:Y:S04]  /*16c40*/  STL [R1+0x270], R249 ;  /* 0x000270f901007387 */ /* 0x0001e80000100800 */
[----:B0-----:R-:W5:Y:S01]  /*16c50*/  LDL.LU R249, [R1+0x1e4] ;  /* 0x0001e40001f97983 */ /* 0x001f620000300800 */
[----:B------:R-:W-:-:S05]  /*16c60*/  IADD3 R250, P6, R250, UR5, RZ ;  /* 0x00000005fafa7c10 */ /* 0x000fca000ffde0ff */
[----:B------:R0:W-:Y:S04]  /*16c70*/  STL [R1+0x244], R250 ;  /* 0x000244fa01007387 */ /* 0x0001e80000100800 */
[----:B0-----:R-:W5:Y:S01]  /*16c80*/  LDL.LU R250, [R1+0x208] ;  /* 0x0002080001fa7983 */ /* 0x001f620000300800 */
[----:B------:R-:W-:-:S05]  /*16c90*/  IADD3.X R241, R241, UR60, RZ, P1, !PT ;  /* 0x0000003cf1f17c10 */ /* 0x000fca0008ffe4ff */
[----:B------:R0:W-:Y:S01]  /*16ca0*/  STL [R1+0x268], R241 ;  /* 0x000268f101007387 */ /* 0x0001e20000100800 */
[----:B------:R-:W-:-:S03]  /*16cb0*/  IADD3 R242, P1, R242, UR5, RZ ;  /* 0x00000005f2f27c10 */ /* 0x000fc6000ff3e0ff */
[----:B0-----:R-:W5:Y:S01]  /*16cc0*/  LDL.LU R241, [R1+0x1dc] ;  /* 0x0001dc0001f17983 */ /* 0x001f620000300800 */
[----:B------:R-:W-:-:S03]  /*16cd0*/  IADD3.X R193, R193, UR60, RZ, P2, !PT ;  /* 0x0000003cc1c17c10 */ /* 0x000fc600097fe4ff */
[----:B------:R0:W-:Y:S01]  /*16ce0*/  STL [R1+0x23c], R242 ;  /* 0x00023cf201007387 */ /* 0x0001e20000100800 */
[----:B------:R-:W-:-:S03]  /*16cf0*/  IADD3 R199, P2, R199, UR5, RZ ;  /* 0x00000005c7c77c10 */ /* 0x000fc6000ff5e0ff */
[----:B0-----:R-:W5:Y:S01]  /*16d00*/  LDL.LU R242, [R1+0x200] ;  /* 0x0002000001f27983 */ /* 0x001f620000300800 */
[----:B--2---:R-:W-:Y:S02]  /*16d10*/  IADD3.X R245, R245, UR60, RZ, P3, !PT ;  /* 0x0000003cf5f57c10 */ /* 0x004fe40009ffe4ff */
[----:B---3--:R-:W-:-:S03]  /*16d20*/  IADD3 R201, P3, R201, UR5, RZ ;  /* 0x00000005c9c97c10 */ /* 0x008fc6000ff7e0ff */
[----:B------:R0:W-:Y:S01]  /*16d30*/  STL [R1+0x258], R245 ;  /* 0x000258f501007387 */ /* 0x0001e20000100800 */
[----:B------:R-:W-:-:S03]  /*16d40*/  IADD3.X R207, R207, UR60, RZ, P4, !PT ;  /* 0x0000003ccfcf7c10 */ /* 0x000fc6000a7fe4ff */
[----:B------:R-:W-:Y:S01]  /*16d50*/  STL [R1+0x260], R193 ;  /* 0x000260c101007387 */ /* 0x000fe20000100800 */
[----:B------:R-:W-:-:S03]  /*16d60*/  IADD3 R209, P4, R209, UR5, RZ ;  /* 0x00000005d1d17c10 */ /* 0x000fc6000ff9e0ff */
[----:B0-----:R-:W2:Y:S04]  /*16d70*/  LDL.LU R245, [R1+0x1d4] ;  /* 0x0001d40001f57983 */ /* 0x001ea80000300800 */
        /* <DEDUP_REMOVED lines=24> */
[----:B----4-:R-:W-:-:S02]  /*16f00*/  IADD3.X R233, R233, UR60, RZ, P4, !PT ;  /* 0x0000003ce9e97c10 */ /* 0x010fc4000a7fe4ff */
[----:B------:R-:W-:-:S03]  /*16f10*/  IADD3 R234, P4, R234, UR5, RZ ;  /* 0x00000005eaea7c10 */ /* 0x000fc6000ff9e0ff */
[----:B------:R-:W-:Y:S01]  /*16f20*/  STL [R1+0x220], R233 ;  /* 0x000220e901007387 */ /* 0x000fe20000100800 */
[----:B------:R-:W-:-:S03]  /*16f30*/  IADD3.X R237, R237, UR60, RZ, P5, !PT ;  /* 0x0000003ceded7c10 */ /* 0x000fc6000affe4ff */
[----:B------:R-:W-:Y:S01]  /*16f40*/  STL [R1+0x1f4], R234 ;  /* 0x0001f4ea01007387 */ /* 0x000fe20000100800 */
[----:B------:R-:W-:Y:S02]  /*16f50*/  IADD3 R238, P5, R238, UR5, RZ ;  /* 0x00000005eeee7c10 */ /* 0x000fe4000ffbe0ff */
[----:B------:R-:W-:-:S05]  /*16f60*/  IADD3.X R246, R246, UR60, RZ, P6, !PT ;  /* 0x0000003cf6f67c10 */ /* 0x000fca000b7fe4ff */
[----:B------:R0:W-:Y:S04]  /*16f70*/  STL [R1+0x210], R246 ;  /* 0x000210f601007387 */ /* 0x0001e80000100800 */
[----:B------:R-:W-:Y:S04]  /*16f80*/  STL [R1+0x218], R237 ;  /* 0x000218ed01007387 */ /* 0x000fe80000100800 */
[----:B0-----:R-:W3:Y:S04]  /*16f90*/  LDL.LU R246, [R1+0x1f8] ;  /* 0x0001f80001f67983 */ /* 0x001ee80000300800 */
[----:B------:R-:W-:Y:S01]  /*16fa0*/  STL [R1+0x1ec], R238 ;  /* 0x0001ecee01007387 */ /* 0x000fe20000100800 */
[----:B-----5:R-:W-:-:S05]  /*16fb0*/  IADD3 R249, P6, R249, UR5, RZ ;  /* 0x00000005f9f97c10 */ /* 0x020fca000ffde0ff */
[----:B------:R0:W-:Y:S04]  /*16fc0*/  STL [R1+0x1e4], R249 ;  /* 0x0001e4f901007387 */ /* 0x0001e80000100800 */
[----:B0-----:R-:W4:Y:S01]  /*16fd0*/  LDL.LU R249, [R1+0x1cc] ;  /* 0x0001cc0001f97983 */ /* 0x001f220000300800 */
[----:B------:R-:W-:-:S05]  /*16fe0*/  IADD3.X R250, R250, UR60, RZ, P1, !PT ;  /* 0x0000003cfafa7c10 */ /* 0x000fca0008ffe4ff */
[----:B------:R0:W-:Y:S04]  /*16ff0*/  STL [R1+0x208], R250 ;  /* 0x000208fa01007387 */ /* 0x0001e80000100800 */
[----:B0-----:R-:W5:Y:S01]  /*17000*/  LDL.LU R250, [R1+0x1f0] ;  /* 0x0001f00001fa7983 */ /* 0x001f620000300800 */
[----:B------:R-:W-:-:S05]  /*17010*/  IADD3 R241, P1, R241, UR5, RZ ;  /* 0x00000005f1f17c10 */ /* 0x000fca000ff3e0ff */
[----:B------:R0:W-:Y:S01]  /*17020*/  STL [R1+0x1dc], R241 ;  /* 0x0001dcf101007387 */ /* 0x0001e20000100800 */
[----:B------:R-:W-:-:S03]  /*17030*/  IADD3.X R242, R242, UR60, RZ, P2, !PT ;  /* 0x0000003cf2f27c10 */ /* 0x000fc600097fe4ff */
[----:B0-----:R-:W5:Y:S04]  /*17040*/  LDL.LU R241, [R1+0x1c4] ;  /* 0x0001c40001f17983 */ /* 0x001f680000300800 */
[----:B------:R-:W5:Y:S04]  /*17050*/  LDL.LU R191, [R1+0x1e8] ;  /* 0x0001e80001bf7983 */ /* 0x000f680000300800 */
[----:B------:R-:W5:Y:S04]  /*17060*/  LDL.LU R193, [R1+0x1bc] ;  /* 0x0001bc0001c17983 */ /* 0x000f680000300800 */
[----:B------:R0:W-:Y:S04]  /*17070*/  STL [R1+0x200], R242 ;  /* 0x000200f201007387 */ /* 0x0001e80000100800 */
[----:B0-----:R-:W5:Y:S04]  /*17080*/  LDL.LU R242, [R1+0x1e0] ;  /* 0x0001e00001f27983 */ /* 0x001f680000300800 */
[----:B------:R-:W5:Y:S04]  /*17090*/  LDL.LU R199, [R1+0x1b4] ;  /* 0x0001b40001c77983 */ /* 0x000f680000300800 */
[----:B------:R-:W5:Y:S04]  /*170a0*/  LDL.LU R201, [R1+0x1d8] ;  /* 0x0001d80001c97983 */ /* 0x000f680000300800 */
[----:B------:R-:W5:Y:S01]  /*170b0*/  LDL.LU R207, [R1+0x1ac] ;  /* 0x0001ac0001cf7983 */ /* 0x000f620000300800 */
[----:B--2---:R-:W-:-:S05]  /*170c0*/  IADD3 R245, P2, R245, UR5, RZ ;  /* 0x00000005f5f57c10 */ /* 0x004fca000ff5e0ff */
[----:B------:R0:W-:Y:S04]  /*170d0*/  STL [R1+0x1d4], R245 ;  /* 0x0001d4f501007387 */ /* 0x0001e80000100800 */
[----:B------:R-:W2:Y:S04]  /*170e0*/  LDL.LU R209, [R1+0x1d0] ;  /* 0x0001d00001d17983 */ /* 0x000ea80000300800 */
        /* <DEDUP_REMOVED lines=14> */
[----:B0-----:R-:W2:Y:S01]  /*171d0*/  LDL.LU R245, [R1+0x16c] ;  /* 0x00016c0001f57983 */ /* 0x001ea20000300800 */
[----:B---3--:R-:W-:-:S05]  /*171e0*/  IADD3.X R246, R246, UR60, RZ, P3, !PT ;  /* 0x0000003cf6f67c10 */ /* 0x008fca0009ffe4ff */
[----:B------:R0:W-:Y:S04]  /*171f0*/  STL [R1+0x1f8], R246 ;  /* 0x0001f8f601007387 */ /* 0x0001e80000100800 */
[----:B0-----:R-:W3:Y:S01]  /*17200*/  LDL.LU R246, [R1+0x190] ;  /* 0x0001900001f67983 */ /* 0x001ee20000300800 */
[----:B----4-:R-:W-:-:S05]  /*17210*/  IADD3 R249, P3, R249, UR5, RZ ;  /* 0x00000005f9f97c10 */ /* 0x010fca000ff7e0ff */
[----:B------:R0:W-:Y:S04]  /*17220*/  STL [R1+0x1cc], R249 ;  /* 0x0001ccf901007387 */ /* 0x0001e80000100800 */
[----:B0-----:R-:W4:Y:S01]  /*17230*/  LDL.LU R249, [R1+0x164] ;  /* 0x0001640001f97983 */ /* 0x001f220000300800 */
[----:B-----5:R-:W-:-:S05]  /*17240*/  IADD3.X R250, R250, UR60, RZ, P4, !PT ;  /* 0x0000003cfafa7c10 */ /* 0x020fca000a7fe4ff */
[----:B------:R0:W-:Y:S04]  /*17250*/  STL [R1+0x1f0], R250 ;  /* 0x0001f0fa01007387 */ /* 0x0001e80000100800 */
[----:B0-----:R-:W5:Y:S01]  /*17260*/  LDL.LU R250, [R1+0x188] ;  /* 0x0001880001fa7983 */ /* 0x001f620000300800 */
[----:B------:R-:W-:Y:S02]  /*17270*/  IADD3 R241, P4, R241, UR5, RZ ;  /* 0x00000005f1f17c10 */ /* 0x000fe4000ff9e0ff */
[----:B------:R-:W-:-:S03]  /*17280*/  IADD3.X R191, R191, UR60, RZ, P5, !PT ;  /* 0x0000003cbfbf7c10 */ /* 0x000fc6000affe4ff */
[----:B------:R0:W-:Y:S01]  /*17290*/  STL [R1+0x1c4], R241 ;  /* 0x0001c4f101007387 */ /* 0x0001e20000100800 */
[----:B------:R-:W-:-:S03]  /*172a0*/  IADD3 R193, P5, R193, UR5, RZ ;  /* 0x00000005c1c17c10 */ /* 0x000fc6000ffbe0ff */
[----:B0-----:R-:W5:Y:S01]  /*172b0*/  LDL.LU R241, [R1+0x15c] ;  /* 0x00015c0001f17983 */ /* 0x001f620000300800 */
[----:B------:R-:W-:Y:S02]  /*172c0*/  IADD3.X R242, R242, UR60, RZ, P6, !PT ;  /* 0x0000003cf2f27c10 */ /* 0x000fe4000b7fe4ff */
[----:B------:R-:W-:-:S03]  /*172d0*/  IADD3 R199, P6, R199, UR5, RZ ;  /* 0x00000005c7c77c10 */ /* 0x000fc6000ffde0ff */
[----:B------:R0:W-:Y:S01]  /*172e0*/  STL [R1+0x1e0], R242 ;  /* 0x0001e0f201007387 */ /* 0x0001e20000100800 */
[----:B------:R-:W-:-:S03]  /*172f0*/  IADD3.X R201, R201, UR60, RZ, P1, !PT ;  /* 0x0000003cc9c97c10 */ /* 0x000fc60008ffe4ff */
[----:B------:R-:W-:Y:S01]  /*17300*/  STL [R1+0x1e8], R191 ;  /* 0x0001e8bf01007387 */ /* 0x000fe20000100800 */
[----:B------:R-:W-:-:S03]  /*17310*/  IADD3 R207, P1, R207, UR5, RZ ;  /* 0x00000005cfcf7c10 */ /* 0x000fc6000ff3e0ff */
[----:B0-----:R-:W5:Y:S04]  /*17320*/  LDL.LU R242, [R1+0x180] ;  /* 0x0001800001f27983 */ /* 0x001f680000300800 */
[----:B------:R-:W-:Y:S04]  /*17330*/  STL [R1+0x1bc], R193 ;  /* 0x0001bcc101007387 */ /* 0x000fe80000100800 */
[----:B------:R-:W-:Y:S04]  /*17340*/  STL [R1+0x1b4], R199 ;  /* 0x0001b4c701007387 */ /* 0x000fe80000100800 */
[----:B------:R-:W-:Y:S04]  /*17350*/  STL [R1+0x1d8], R201 ;  /* 0x0001d8c901007387 */ /* 0x000fe80000100800 */
[----:B------:R-:W-:Y:S01]  /*17360*/  STL [R1+0x1ac], R207 ;  /* 0x0001accf01007387 */ /* 0x000fe20000100800 */
[----:B--2---:R-:W-:-:S02]  /*17370*/  IADD3.X R209, R209, UR60, RZ, P2, !PT ;  /* 0x0000003cd1d17c10 */ /* 0x004fc400097fe4ff */
        /* <DEDUP_REMOVED lines=30> */
[----:B0-----:R-:W2:Y:S04]  /*17560*/  LDL.LU R245, [R1+0x154] ;  /* 0x0001540001f57983 */ /* 0x001ea80000300800 */
[----:B------:R-:W-:Y:S01]  /*17570*/  STL [R1+0x198], R238 ;  /* 0x000198ee01007387 */ /* 0x000fe20000100800 */
        /* <DEDUP_REMOVED lines=9> */
[----:B------:R-:W-:Y:S01]  /*17610*/  UMOV UR26, UR18 ;  /* 0x00000012001a7c82 */ /* 0x000fe20008000000 */
[----:B------:R-:W-:Y:S01]  /*17620*/  UMOV UR27, UR19 ;  /* 0x00000013001b7c82 */ /* 0x000fe20008000000 */
[----:B------:R-:W-:Y:S01]  /*17630*/  UMOV UR30, UR22 ;  /* 0x00000016001e7c82 */ /* 0x000fe20008000000 */
[----:B------:R-:W-:Y:S01]  /*17640*/  UMOV UR31, UR23 ;  /* 0x00000017001f7c82 */ /* 0x000fe20008000000 */
[----:B------:R-:W-:Y:S01]  /*17650*/  QGMMA.64x16x32.F32.E4M3.E4M3 R40, gdesc[UR24], R40 ;  /* 0x00200000182879f3 */ /* 0x000fe20008700828 */
[----:B------:R-:W-:Y:S01]  /*17660*/  IADD3 R241, P5, R241, UR5, RZ ;  /* 0x00000005f1f17c10 */ /* 0x000fe2000ffbe0ff */
[----:B------:R-:W5:Y:S02]  /*17670*/  LDL.LU R191, [R1+0x144] ;  /* 0x0001440001bf7983 */ /* 0x000f640000300800 */
[----:B------:R-:W-:Y:S02]  /*17680*/  QGMMA.64x16x32.F32.E4M3.E4M3 R32, gdesc[UR28], R32 ;  /* 0x002000001c2079f3 */ /* 0x000fe40008700820 */
[----:B------:R-:W5:Y:S04]  /*17690*/  LDL.LU R193, [R1+0x168] ;  /* 0x0001680001c17983 */ /* 0x000f680000300800 */
[----:B------:R-:W5:Y:S04]  /*176a0*/  LDL.LU R199, [R1+0x13c] ;  /* 0x00013c0001c77983 */ /* 0x000f680000300800 */
[----:B------:R0:W-:Y:S01]  /*176b0*/  STL [R1+0x15c], R241 ;  /* 0x00015cf101007387 */ /* 0x0001e20000100800 */
        /* <DEDUP_REMOVED lines=19> */
[----:B0-----:R-:W5:Y:S04]  /*177f0*/  LDL.LU R241, [R1+0xf4] ;  /* 0x0000f40001f17983 */ /* 0x001f680000300800 */
[----:B-1----:R-:W5:Y:S01]  /*17800*/  LDL.LU R242, [R1+0x118] ;  /* 0x0001180001f27983 */ /* 0x002f620000300800 */
[----:B------:R-:W-:Y:S01]  /*17810*/  UMOV UR34, UR10 ;  /* 0x0000000a00227c82 */ /* 0x000fe20008000000 */
[----:B------:R-:W-:-:S02]  /*17820*/  UMOV UR35, UR11 ;  /* 0x0000000b00237c82 */ /* 0x000fc40008000000 */
[----:B------:R-:W-:Y:S01]  /*17830*/  QGMMA.64x16x32.F32.E4M3.E4M3 R32, gdesc[UR32], R32 ;  /* 0x00200000202079f3 */ /* 0x000fe20008700820 */
[----:B------:R-:W-:Y:S01]  /*17840*/  UMOV UR38, UR14 ;  /* 0x0000000e00267c82 */ /* 0x000fe20008000000 */
[----:B------:R-:W-:Y:S02]  /*17850*/  UMOV UR39, UR15 ;  /* 0x0000000f00277c82 */ /* 0x000fe40008000000 */
[----:B------:R-:W-:Y:S01]  /*17860*/  QGMMA.64x16x32.F32.E4M3.E4M3 R32, gdesc[UR36], R32 ;  /* 0x00200000242079f3 */ /* 0x000fe20008700820 */
[----:B--2---:R-:W-:-:S05]  /*17870*/  IADD3 R245, P6, R245, UR5, RZ ;  /* 0x00000005f5f57c10 */ /* 0x004fca000ffde0ff */
[----:B------:R0:W-:Y:S04]  /*17880*/  STL [R1+0x154], R245 ;  /* 0x000154f501007387 */ /* 0x0001e80000100800 */
        /* <DEDUP_REMOVED lines=14> */
[----:B------:R-:W-:Y:S04]  /*17970*/  QGMMA.64x16x32.F32.E4M3.E4M3 R32, gdesc[UR40], R32 ;  /* 0x00200000282079f3 */ /* 0x000fe80008700820 */
[----:B------:R-:W-:Y:S01]  /*17980*/  QGMMA.64x16x32.F32.E4M3.E4M3 R24, gdesc[UR44], R24 ;  /* 0x002000002c1879f3 */ /* 0x000fe20008700818 */
[----:B------:R-:W-:Y:S01]  /*17990*/  UMOV UR50, UR10 ;  /* 0x0000000a00327c82 */ /* 0x000fe20008000000 */
[----:B------:R-:W-:-:S02]  /*179a0*/  UMOV UR51, UR11 ;  /* 0x0000000b00337c82 */ /* 0x000fc40008000000 */
[----:B------:R-:W-:Y:S01]  /*179b0*/  QGMMA.64x16x32.F32.E4M3.E4M3 R24, gdesc[UR48], R24 ;  /* 0x00200000301879f3 */ /* 0x000fe20008700818 */
[----:B------:R-:W-:Y:S01]  /*179c0*/  UMOV UR54, UR14 ;  /* 0x0000000e00367c82 */ /* 0x000fe20008000000 */
[----:B------:R-:W-:Y:S02]  /*179d0*/  UMOV UR55, UR15 ;  /* 0x0000000f00377c82 */ /* 0x000fe40008000000 */
[----:B------:R-:W-:Y:S01]  /*179e0*/  QGMMA.64x16x32.F32.E4M3.E4M3 R24, gdesc[UR52], R24 ;  /* 0x00200000341879f3 */ /* 0x000fe20008700818 */
[----:B------:R-:W-:Y:S01]  /*179f0*/  UMOV UR58, UR18 ;  /* 0x00000012003a7c82 */ /* 0x000fe20008000000 */
[----:B------:R-:W-:Y:S01]  /*17a00*/  UMOV UR59, UR19 ;  /* 0x00000013003b7c82 */ /* 0x000fe20008000000 */
[----:B------:R-:W-:Y:S02]  /*17a10*/  IADD3 R191, P2, R191, UR5, RZ ;  /* 0x00000005bfbf7c10 */ /* 0x000fe4000ff5e0ff */
[----:B------:R-:W-:Y:S02]  /*17a20*/  IADD3.X R193, R193, UR60, RZ, P3, !PT ;  /* 0x0000003cc1c17c10 */ /* 0x000fe40009ffe4ff */
[----:B------:R-:W-:-:S02]  /*17a30*/  IADD3 R199, P3, R199, UR5, RZ ;  /* 0x00000005c7c77c10 */ /* 0x000fc4000ff7e0ff */
[----:B------:R-:W-:Y:S01]  /*17a40*/  IADD3.X R201, R201, UR60, RZ, P4, !PT ;  /* 0x0000003cc9c97c10 */ /* 0x000fe2000a7fe4ff */
[----:B------:R0:W-:Y:S01]  /*17a50*/  STL [R1+0x144], R191 ;  /* 0x000144bf01007387 */ /* 0x0001e20000100800 */
[----:B------:R-:W-:Y:S02]  /*17a60*/  IADD3 R207, P4, R207, UR5, RZ ;  /* 0x00000005cfcf7c10 */ /* 0x000fe4000ff9e0ff */
[----:B------:R-:W-:Y:S01]  /*17a70*/  IADD3.X R209, R209, UR60, RZ, P5, !PT ;  /* 0x0000003cd1d17c10 */ /* 0x000fe2000affe4ff */
[----:B------:R0:W-:Y:S01]  /*17a80*/  STL [R1+0x168], R193 ;  /* 0x000168c101007387 */ /* 0x0001e20000100800 */
[----:B------:R-:W-:Y:S02]  /*17a90*/  IADD3 R213, P5, R213, UR5, RZ ;  /* 0x00000005d5d57c10 */ /* 0x000fe4000ffbe0ff */
[----:B------:R-:W-:Y:S01]  /*17aa0*/  IADD3.X R214, R214, UR60, RZ, P6, !PT ;  /* 0x0000003cd6d67c10 */ /* 0x000fe2000b7fe4ff */
[----:B------:R0:W-:Y:S01]  /*17ab0*/  STL [R1+0x13c], R199 ;  /* 0x00013cc701007387 */ /* 0x0001e20000100800 */
[----:B------:R-:W-:-:S02]  /*17ac0*/  IADD3 R217, P6, R217, UR5, RZ ;  /* 0x00000005d9d97c10 */ /* 0x000fc4000ffde0ff */
[----:B------:R-:W-:Y:S01]  /*17ad0*/  IADD3.X R218, R218, UR60, RZ, P1, !PT ;  /* 0x0000003cdada7c10 */ /* 0x000fe20008ffe4ff */
[----:B------:R0:W-:Y:S01]  /*17ae0*/  STL [R1+0x160], R201 ;  /* 0x000160c901007387 */ /* 0x0001e20000100800 */
[----:B------:R-:W-:-:S03]  /*17af0*/  IADD3 R221, P1, R221, UR5, RZ ;  /* 0x00000005dddd7c10 */ /* 0x000fc6000ff3e0ff */
[----:B------:R0:W-:Y:S01]  /*17b00*/  STL [R1+0x134], R207 ;  /* 0x000134cf01007387 */ /* 0x0001e20000100800 */
[----:B------:R-:W-:-:S03]  /*17b10*/  IADD3.X R222, R222, UR60, RZ, P2, !PT ;  /* 0x0000003cdede7c10 */ /* 0x000fc600097fe4ff */
[----:B------:R0:W-:Y:S01]  /*17b20*/  STL [R1+0x158], R209 ;  /* 0x000158d101007387 */ /* 0x0001e20000100800 */
[----:B------:R-:W-:-:S03]  /*17b30*/  IADD3 R225, P2, R225, UR5, RZ ;  /* 0x00000005e1e17c10 */ /* 0x000fc6000ff5e0ff */
[----:B------:R0:W-:Y:S01]  /*17b40*/  STL [R1+0x12c], R213 ;  /* 0x00012cd501007387 */ /* 0x0001e20000100800 */
[----:B------:R-:W-:Y:S03]  /*17b50*/  QGMMA.64x16x32.F32.E4M3.E4M3 R24, gdesc[UR56], R24, gsb0 ;  /* 0x00200000381879f3 */ /* 0x000fe60008000818 */
[----:B------:R0:W-:Y:S01]  /*17b60*/  STL [R1+0x150], R214 ;  /* 0x000150d601007387 */ /* 0x0001e20000100800 */
[----:B------:R-:W-:Y:S02]  /*17b70*/  IADD3.X R226, R226, UR60, RZ, P3, !PT ;  /* 0x0000003ce2e27c10 */ /* 0x000fe40009ffe4ff */
[----:B------:R-:W-:Y:S01]  /*17b80*/  IADD3 R229, P3, R229, UR5, RZ ;  /* 0x00000005e5e57c10 */ /* 0x000fe2000ff7e0ff */
[----:B------:R0:W-:Y:S01]  /*17b90*/  STL [R1+0x124], R217 ;  /* 0x000124d901007387 */ /* 0x0001e20000100800 */
[----:B------:R-:W-:-:S03]  /*17ba0*/  IADD3.X R230, R230, UR60, RZ, P4, !PT ;  /* 0x0000003ce6e67c10 */ /* 0x000fc6000a7fe4ff */
[----:B------:R0:W-:Y:S01]  /*17bb0*/  STL [R1+0x148], R218 ;  /* 0x000148da01007387 */ /* 0x0001e20000100800 */
[----:B------:R-:W-:-:S03]  /*17bc0*/  IADD3 R233, P4, R233, UR21, RZ ;  /* 0x00000015e9e97c10 */ /* 0x000fc6000ff9e0ff */
        /* <DEDUP_REMOVED lines=11> */
[----:B--2---:R-:W-:-:S03]  /*17c80*/  IADD3.X R245, R245, UR60, RZ, P2, !PT ;  /* 0x0000003cf5f57c10 */ /* 0x004fc600097fe4ff */
[----:B------:R0:W-:Y:S04]  /*17c90*/  STL [R1+0x104], R233 ;  /* 0x000104e901007387 */ /* 0x0001e80000100800 */
[----:B------:R0:W-:Y:S04]  /*17ca0*/  STL [R1+0x128], R234 ;  /* 0x000128ea01007387 */ /* 0x0001e80000100800 */
[----:B------:R0:W-:Y:S04]  /*17cb0*/  STL [R1+0xfc], R237 ;  /* 0x0000fced01007387 */ /* 0x0001e80000100800 */
[----:B------:R0:W-:Y:S04]  /*17cc0*/  STL [R1+0x120], R238 ;  /* 0x000120ee01007387 */ /* 0x0001e80000100800 */
[----:B------:R0:W-:Y:S04]  /*17cd0*/  STL [R1+0xf4], R241 ;  /* 0x0000f4f101007387 */ /* 0x0001e80000100800 */
[----:B------:R0:W-:Y:S01]  /*17ce0*/  STL [R1+0x118], R242 ;  /* 0x000118f201007387 */ /* 0x0001e20000100800 */
[----:B------:R-:W-:-:S03]  /*17cf0*/  VIADD R64, R64, 0x1 ;  /* 0x0000000140407836 */ /* 0x000fc60000000000 */
[----:B------:R0:W-:Y:S01]  /*17d00*/  STL [R1+0x110], R245 ;  /* 0x000110f501007387 */ /* 0x0001e20000100800 */
[----:B------:R-:W-:Y:S02]  /*17d10*/  IADD3 R6, P1, R6, UR21, RZ ;  /* 0x0000001506067c10 */ /* 0x000fe4000ff3e0ff */
[----:B------:R-:W-:Y:S02]  /*17d20*/  ISETP.NE.U32.AND P0, PT, R64, R65, PT ;  /* 0x000000414000720c */ /* 0x000fe40003f05070 */
[----:B---3--:R-:W-:-:S05]  /*17d30*/  IADD3.X R246, R246, UR60, RZ, P3, !PT ;  /* 0x0000003cf6f67c10 */ /* 0x008fca0009ffe4ff */
[----:B------:R0:W-:Y:S01]  /*17d40*/  STL [R1+0x108], R246 ;  /* 0x000108f601007387 */ /* 0x0001e20000100800 */
[----:B------:R-:W-:Y:S02]  /*17d50*/  IADD3.X R18, R18, UR61, RZ, P6, !PT ;  /* 0x0000003d12127c10 */ /* 0x000fe4000b7fe4ff */
[----:B------:R-:W-:Y:S02]  /*17d60*/  IADD3.X R16, R16, UR61, RZ, P1, !PT ;  /* 0x0000003d10107c10 */ /* 0x000fe40008ffe4ff */
[----:B------:R-:W-:Y:S02]  /*17d70*/  IADD3 R5, P2, R5, UR21, RZ ;  /* 0x0000001505057c10 */ /* 0x000fe4000ff5e0ff */
[----:B------:R-:W-:Y:S02]  /*17d80*/  IADD3 R4, P3, R4, UR21, RZ ;  /* 0x0000001504047c10 */ /* 0x000fe4000ff7e0ff */
[----:B------:R-:W-:Y:S02]  /*17d90*/  IADD3 R61, P6, R61, UR21, RZ ;  /* 0x000000153d3d7c10 */ /* 0x000fe4000ffde0ff */
[----:B------:R-:W-:-:S02]  /*17da0*/  IADD3 R60, P1, R60, UR21, RZ ;  /* 0x000000153c3c7c10 */ /* 0x000fc4000ff3e0ff */
[----:B----4-:R-:W-:-:S05]  /*17db0*/  IADD3.X R249, R249, UR61, RZ, P4, !PT ;  /* 0x0000003df9f97c10 */ /* 0x010fca000a7fe4ff */
[----:B------:R0:W-:Y:S01]  /*17dc0*/  STL [R1+0x100], R249 ;  /* 0x000100f901007387 */ /* 0x0001e20000100800 */
[----:B------:R-:W-:Y:S02]  /*17dd0*/  IADD3 R63, P4, R63, UR21, RZ ;  /* 0x000000153f3f7c10 */ /* 0x000fe4000ff9e0ff */
[----:B------:R-:W-:Y:S02]  /*17de0*/  IADD3.X R14, R14, UR61, RZ, P2, !PT ;  /* 0x0000003d0e0e7c10 */ /* 0x000fe400097fe4ff */
[----:B------:R-:W-:Y:S02]  /*17df0*/  IADD3.X R13, R13, UR61, RZ, P3, !PT ;  /* 0x0000003d0d0d7c10 */ /* 0x000fe40009ffe4ff */
[----:B-----5:R-:W-:-:S05]  /*17e00*/  IADD3.X R250, R250, UR61, RZ, P5, !PT ;  /* 0x0000003dfafa7c10 */ /* 0x020fca000affe4ff */
[----:B------:R0:W-:Y:S01]  /*17e10*/  STL [R1+0xf8], R250 ;  /* 0x0000f8fa01007387 */ /* 0x0001e20000100800 */
[----:B------:R-:W-:Y:S02]  /*17e20*/  IADD3 R62, P5, R62, UR21, RZ ;  /* 0x000000153e3e7c10 */ /* 0x000fe4000ffbe0ff */
[----:B------:R-:W-:Y:S02]  /*17e30*/  IADD3.X R12, R12, UR61, RZ, P4, !PT ;  /* 0x0000003d0c0c7c10 */ /* 0x000fe4000a7fe4ff */
[----:B------:R-:W-:Y:S02]  /*17e40*/  IADD3.X R11, R11, UR61, RZ, P5, !PT ;  /* 0x0000003d0b0b7c10 */ /* 0x000fe4000affe4ff */
[----:B------:R-:W-:Y:S02]  /*17e50*/  IADD3.X R10, R10, UR61, RZ, P6, !PT ;  /* 0x0000003d0a0a7c10 */ /* 0x000fe4000b7fe4ff */
[----:B------:R-:W-:Y:S02]  /*17e60*/  IADD3.X R9, R9, UR61, RZ, P1, !PT ;  /* 0x0000003d09097c10 */ /* 0x000fe40008ffe4ff */
[----:B------:R-:W-:-:S02]  /*17e70*/  IADD3 R59, P2, R59, UR21, RZ ;  /* 0x000000153b3b7c10 */ /* 0x000fc4000ff5e0ff */
[----:B------:R-:W-:Y:S02]  /*17e80*/  IADD3 R58, P3, R58, UR21, RZ ;  /* 0x000000153a3a7c10 */ /* 0x000fe4000ff7e0ff */
[----:B------:R-:W-:Y:S02]  /*17e90*/  IADD3 R57, P4, R57, UR21, RZ ;  /* 0x0000001539397c10 */ /* 0x000fe4000ff9e0ff */
[----:B------:R-:W-:Y:S02]  /*17ea0*/  IADD3 R56, P5, R56, UR21, RZ ;  /* 0x0000001538387c10 */ /* 0x000fe4000ffbe0ff */
[----:B------:R-:W-:Y:S02]  /*17eb0*/  IADD3 R23, P6, R23, UR21, RZ ;  /* 0x0000001517177c10 */ /* 0x000fe4000ffde0ff */
[----:B------:R-:W-:Y:S01]  /*17ec0*/  IADD3 R22, P1, R22, UR21, RZ ;  /* 0x0000001516167c10 */ /* 0x000fe2000ff3e0ff */
[----:B------:R-:W-:Y:S02]  /*17ed0*/  WARPGROUP.DEPBAR.LE gsb0, 0x0 ;  /* 0x00008000000079c5 */ /* 0x000fe40000010000 */
[----:B------:R-:W-:-:S02]  /*17ee0*/  IADD3.X R8, R8, UR61, RZ, P2, !PT ;  /* 0x0000003d08087c10 */ /* 0x000fc400097fe4ff */
[----:B------:R-:W-:Y:S02]  /*17ef0*/  IADD3.X R21, R21, UR61, RZ, P3, !PT ;  /* 0x0000003d15157c10 */ /* 0x000fe40009ffe4ff */
[----:B------:R-:W-:Y:S02]  /*17f00*/  IADD3.X R20, R20, UR61, RZ, P4, !PT ;  /* 0x0000003d14147c10 */ /* 0x000fe4000a7fe4ff */
[----:B------:R-:W-:Y:S02]  /*17f10*/  IADD3.X R19, R19, UR61, RZ, P5, !PT ;  /* 0x0000003d13137c10 */ /* 0x000fe4000affe4ff */
[----:B------:R-:W-:Y:S02]  /*17f20*/  IADD3.X R17, R17, UR61, RZ, P6, !PT ;  /* 0x0000003d11117c10 */ /* 0x000fe4000b7fe4ff */
[----:B------:R-:W-:Y:S01]  /*17f30*/  IADD3.X R15, R15, UR61, RZ, P1, !PT ;  /* 0x0000003d0f0f7c10 */ /* 0x000fe20008ffe4ff */
[----:B0-----:R-:W-:Y:S06]  /*17f40*/  @P0 BRA `(.L_x_2) ;  /* 0xfffffef000c00947 */ /* 0x001fec000383ffff */
.L_x_1:
[----:B------:R-:W2:Y:S01]  /*17f50*/  LDL.LU R65, [R1+0x9ac] ;  /* 0x0009ac0001417983 */ /* 0x000ea20000300800 */
[----:B------:R-:W-:Y:S01]  /*17f60*/  F2FP.SATFINITE.E4M3.F32.PACK_AB_MERGE_C R48, R49, R48, RZ ;  /* 0x000000303130723e */ /* 0x000fe200048070ff */
[----:B------:R-:W-:Y:S01]  /*17f70*/  ULDC.64 UR10, c[0x0][0x228] ;  /* 0x00008a00000a7ab9 */ /* 0x000fe20000000a00 */
[----:B------:R-:W-:Y:S01]  /*17f80*/  F2FP.SATFINITE.E4M3.F32.PACK_AB_MERGE_C R32, R33, R32, RZ ;  /* 0x000000202120723e */ /* 0x000fe200048070ff */
[----:B------:R-:W3:Y:S01]  /*17f90*/  LDL.LU R58, [R1+0x900] ;  /* 0x00090000013a7983 */ /* 0x000ee20000300800 */
[----:B------:R-:W-:Y:S01]  /*17fa0*/  LOP3.LUT R48, R48, 0xffff, RZ, 0xc0, !PT ;  /* 0x0000ffff30307812 */ /* 0x000fe200078ec0ff */
[----:B------:R-:W0:Y:S01]  /*17fb0*/  LDC R17, c[0x0][0x244] ;  /* 0x00009100ff117b82 */ /* 0x000e220000000800 */
[----:B------:R-:W-:Y:S01]  /*17fc0*/  LOP3.LUT R9, R32, 0xffff, RZ, 0xc0, !PT ;  /* 0x0000ffff20097812 */ /* 0x000fe200078ec0ff */
[----:B------:R-:W0:Y:S01]  /*17fd0*/  LDL.LU R57, [R1+0x9a0] ;  /* 0x0009a00001397983 */ /* 0x000e220000300800 */
[----:B------:R-:W-:Y:S01]  /*17fe0*/  SHF.R.U32.HI R0, RZ, 0x8, R48 ;  /* 0x00000008ff007819 */ /* 0x000fe20000011630 */
[----:B------:R-:W-:Y:S01]  /*17ff0*/  ULDC UR8, c[0x0][0x248] ;  /* 0x0000920000087ab9 */ /* 0x000fe20000000800 */
[----:B------:R-:W-:Y:S01]  /*18000*/  SHF.R.U32.HI R2, RZ, 0x8, R9 ;  /* 0x00000008ff027819 */ /* 0x000fe20000011609 */
[----:B------:R-:W4:Y:S01]  /*18010*/  LDL.LU R56, [R1+0x9a4] ;  /* 0x0009a40001387983 */ /* 0x000f220000300800 */
[----:B------:R-:W1:Y:S01]  /*18020*/  S2R R16, SR_TID.X ;  /* 0x0000000000107919 */ /* 0x000e620000002100 */
[----:B------:R-:W-:-:S02]  /*18030*/  LOP3.LUT R5, R0, 0xffff, RZ, 0xc0, !PT ;  /* 0x0000ffff00057812 */ /* 0x000fc400078ec0ff */
[----:B------:R-:W-:Y:S02]  /*18040*/  LOP3.LUT R2, R2, 0xffff, RZ, 0xc0, !PT ;  /* 0x0000ffff02027812 */ /* 0x000fe400078ec0ff */
[----:B------:R-:W-:Y:S02]  /*18050*/  F2FP.SATFINITE.E4M3.F32.PACK_AB_MERGE_C R50, R51, R50, RZ ;  /* 0x000000323332723e */ /* 0x000fe400048070ff */
[----:B------:R-:W-:Y:S02]  /*18060*/  F2FP.SATFINITE.E4M3.F32.PACK_AB_MERGE_C R40, R41, R40, RZ ;  /* 0x000000282928723e */ /* 0x000fe400048070ff */
[----:B------:R-:W-:Y:S02]  /*18070*/  F2FP.SATFINITE.E4M3.F32.PACK_AB_MERGE_C R34, R35, R34, RZ ;  /* 0x000000222322723e */ /* 0x000fe400048070ff */
[----:B------:R-:W-:Y:S02]  /*18080*/  F2FP.SATFINITE.E4M3.F32.PACK_AB_MERGE_C R24, R25, R24, RZ ;  /* 0x000000181918723e */ /* 0x000fe400048070ff */
[----:B------:R-:W-:-:S02]  /*18090*/  F2FP.SATFINITE.E4M3.F32.PACK_AB_MERGE_C R42, R43, R42, RZ ;  /* 0x0000002a2b2a723e */ /* 0x000fc400048070ff */
[----:B------:R-:W-:Y:S02]  /*180a0*/  F2FP.SATFINITE.E4M3.F32.PACK_AB_MERGE_C R26, R27, R26, RZ ;  /* 0x0000001a1b1a723e */ /* 0x000fe400048070ff */
[----:B------:R-:W-:Y:S02]  /*180b0*/  PRMT R10, R5, 0x3340, R2 ;  /* 0x00003340050a7816 */ /* 0x000fe40000000002 */
[----:B------:R-:W-:Y:S02]  /*180c0*/  LOP3.LUT R50, R50, 0xffff, RZ, 0xc0, !PT ;  /* 0x0000ffff32327812 */ /* 0x000fe400078ec0ff */
[----:B------:R-:W-:Y:S02]  /*180d0*/  LOP3.LUT R40, R40, 0xffff, RZ, 0xc0, !PT ;  /* 0x0000ffff28287812 */ /* 0x000fe400078ec0ff */
[----:B------:R-:W-:Y:S02]  /*180e0*/  F2FP.SATFINITE.E4M3.F32.PACK_AB_MERGE_C R54, R55, R54, RZ ;  /* 0x000000363736723e */ /* 0x000fe400048070ff */
[----:B------:R-:W-:-:S02]  /*180f0*/  F2FP.SATFINITE.E4M3.F32.PACK_AB_MERGE_C R38, R39, R38, RZ ;  /* 0x000000262726723e */ /* 0x000fc400048070ff */
[----:B------:R-:W-:Y:S02]  /*18100*/  F2FP.SATFINITE.E4M3.F32.PACK_AB_MERGE_C R52, R53, R52, RZ ;  /* 0x000000343534723e */ /* 0x000fe400048070ff */
[----:B------:R-:W-:Y:S02]  /*18110*/  F2FP.SATFINITE.E4M3.F32.PACK_AB_MERGE_C R44, R45, R44, RZ ;  /* 0x0000002c2d2c723e */ /* 0x000fe400048070ff */
[----:B------:R-:W-:Y:S01]  /*18120*/  F2FP.SATFINITE.E4M3.F32.PACK_AB_MERGE_C R36, R37, R36, RZ ;  /* 0x000000242524723e */ /* 0x000fe200048070ff */
[----:B-1----:R-:W-:Y:S01]  /*18130*/  IMAD.SHL.U32 R4, R16, 0x40, RZ ;  /* 0x0000004010047824 */ /* 0x002fe200078e00ff */
[----:B------:R-:W-:-:S04]  /*18140*/  F2FP.SATFINITE.E4M3.F32.PACK_AB_MERGE_C R46, R47, R46, RZ ;  /* 0x0000002e2f2e723e */ /* 0x000fc800048070ff */
[----:B------:R-:W-:Y:S02]  /*18150*/  LOP3.LUT R4, R4, 0x400, RZ, 0xc0, !PT ;  /* 0x0000040004047812 */ /* 0x000fe400078ec0ff */
[----:B------:R-:W-:Y:S02]  /*18160*/  LOP3.LUT R5, R24, 0xffff, RZ, 0xc0, !PT ;  /* 0x0000ffff18057812 */ /* 0x000fe400078ec0ff */
[----:B------:R-:W-:Y:S02]  /*18170*/  LOP3.LUT R42, R42, 0xffff, RZ, 0xc0, !PT ;  /* 0x0000ffff2a2a7812 */ /* 0x000fe400078ec0ff */
[----:B------:R-:W-:Y:S02]  /*18180*/  LOP3.LUT R13, R26, 0xffff, RZ, 0xc0, !PT ;  /* 0x0000ffff1a0d7812 */ /* 0x000fe400078ec0ff */
[----:B------:R-:W-:Y:S01]  /*18190*/  PRMT R12, R40, 0x3340, R5 ;  /* 0x00003340280c7816 */ /* 0x000fe20000000005 */
[----:B------:R-:W-:Y:S01]  /*181a0*/  IMAD.SHL.U32 R7, R16, 0x8, RZ ;  /* 0x0000000810077824 */ /* 0x000fe200078e00ff */
[----:B------:R-:W-:-:S02]  /*181b0*/  SHF.R.U32.HI R0, RZ, 0x8, R50 ;  /* 0x00000008ff007819 */ /* 0x000fc40000011632 */
[----:B------:R-:W-:Y:S02]  /*181c0*/  SHF.R.U32.HI R2, RZ, 0x8, R40 ;  /* 0x00000008ff027819 */ /* 0x000fe40000011628 */
[----:B------:R-:W-:Y:S02]  /*181d0*/  SHF.R.U32.HI R5, RZ, 0x8, R5 ;  /* 0x00000008ff057819 */ /* 0x000fe40000011605 */
[--C-:B------:R-:W-:Y:S02]  /*181e0*/  SHF.R.U32.HI R6, RZ, 0x8, R13.reuse ;  /* 0x00000008ff067819 */ /* 0x100fe4000001160d */
[----:B------:R-:W-:Y:S02]  /*181f0*/  PRMT R14, R42, 0x3340, R13 ;  /* 0x000033402a0e7816 */ /* 0x000fe4000000000d */
[----:B------:R-:W-:Y:S02]  /*18200*/  LOP3.LUT R13, R0, 0xffff, RZ, 0xc0, !PT ;  /* 0x0000ffff000d7812 */ /* 0x000fe400078ec0ff */
[----:B------:R-:W-:-:S02]  /*18210*/  LOP3.LUT R2, R2, 0xffff, RZ, 0xc0, !PT ;  /* 0x0000ffff02027812 */ /* 0x000fc400078ec0ff */
[----:B------:R-:W-:Y:S02]  /*18220*/  LOP3.LUT R5, R5, 0xffff, RZ, 0xc0, !PT ;  /* 0x0000ffff05057812 */ /* 0x000fe400078ec0ff */
[----:B------:R-:W-:Y:S02]  /*18230*/  LOP3.LUT R6, R6, 0xffff, RZ, 0xc0, !PT ;  /* 0x0000ffff06067812 */ /* 0x000fe400078ec0ff */
[----:B------:R-:W-:Y:S02]  /*18240*/  LOP3.LUT R7, R7, 0x300, RZ, 0xc0, !PT ;  /* 0x0000030007077812 */ /* 0x000fe400078ec0ff */
[----:B------:R-:W-:Y:S02]  /*18250*/  PRMT R9, R48, 0x3340, R9 ;  /* 0x0000334030097816 */ /* 0x000fe40000000009 */
[----:B------:R-:W-:-:S04]  /*18260*/  LOP3.LUT R16, R16, 0x7f, RZ, 0xc0, !PT ;  /* 0x0000007f10107812 */ /* 0x000fc800078ec0ff */
[----:B------:R-:W-:Y:S02]  /*18270*/  LEA R16, R16, UR4, 0x4 ;  /* 0x0000000410107c11 */ /* 0x000fe4000f8e20ff */
[----:B------:R-:W-:Y:S02]  /*18280*/  F2FP.SATFINITE.E4M3.F32.PACK_AB_MERGE_C R28, R29, R28, RZ ;  /* 0x0000001c1d1c723e */ /* 0x000fe400048070ff */
[----:B------:R-:W-:Y:S02]  /*18290*/  F2FP.SATFINITE.E4M3.F32.PACK_AB_MERGE_C R30, R31, R30, RZ ;  /* 0x0000001e1f1e723e */ /* 0x000fe400048070ff */
[----:B------:R-:W-:Y:S02]  /*182a0*/  LOP3.LUT R54, R54, 0xffff, RZ, 0xc0, !PT ;  /* 0x0000ffff36367812 */ /* 0x000fe400078ec0ff */
[----:B------:R-:W-:Y:S02]  /*182b0*/  LOP3.LUT R52, R52, 0xffff, RZ, 0xc0, !PT ;  /* 0x0000ffff34347812 */ /* 0x000fe400078ec0ff */
[----:B------:R-:W-:-:S02]  /*182c0*/  LOP3.LUT R44, R44, 0xffff, RZ, 0xc0, !PT ;  /* 0x0000ffff2c2c7812 */ /* 0x000fc400078ec0ff */
[----:B------:R-:W-:Y:S02]  /*182d0*/  LOP3.LUT R46, R46, 0xffff, RZ, 0xc0, !PT ;  /* 0x0000ffff2e2e7812 */ /* 0x000fe400078ec0ff */
[----:B--2---:R-:W-:-:S04]  /*182e0*/  LOP3.LUT R3, R65, 0xf0, RZ, 0xc0, !PT ;  /* 0x000000f041037812 */ /* 0x004fc800078ec0ff */
[----:B------:R-:W-:Y:S01]  /*182f0*/  IADD3 R8, R4, UR4, R3 ;  /* 0x0000000404087c10 */ /* 0x000fe2000fffe003 */
[----:B------:R-:W-:Y:S01]  /*18300*/  ULDC.64 UR4, c[0x0][0x220] ;  /* 0x0000880000047ab9 */ /* 0x000fe20000000a00 */
[----:B------:R-:W-:-:S04]  /*18310*/  LOP3.LUT R3, R34, 0xffff, RZ, 0xc0, !PT ;  /* 0x0000ffff22037812 */ /* 0x000fc800078ec0ff */
[--C-:B------:R-:W-:Y:S02]  /*18320*/  PRMT R11, R50, 0x3340, R3.reuse ;  /* 0x00003340320b7816 */ /* 0x100fe40000000003 */
[----:B------:R-:W-:Y:S02]  /*18330*/  SHF.R.U32.HI R4, RZ, 0x8, R3 ;  /* 0x00000008ff047819 */ /* 0x000fe40000011603 */
[----:B------:R-:W-:Y:S02]  /*18340*/  SHF.R.U32.HI R3, RZ, 0x8, R42 ;  /* 0x00000008ff037819 */ /* 0x000fe4000001162a */
[----:B------:R-:W-:Y:S02]  /*18350*/  LOP3.LUT R4, R4, 0xffff, RZ, 0xc0, !PT ;  /* 0x0000ffff04047812 */ /* 0x000fe400078ec0ff */
[----:B------:R-:W-:Y:S02]  /*18360*/  LOP3.LUT R15, R3, 0xffff, RZ, 0xc0, !PT ;  /* 0x0000ffff030f7812 */ /* 0x000fe400078ec0ff */
[----:B------:R-:W-:-:S02]  /*18370*/  PRMT R0, R13, 0x3340, R4 ;  /* 0x000033400d007816 */ /* 0x000fc40000000004 */
[----:B------:R-:W-:Y:S02]  /*18380*/  PRMT R3, R2, 0x3340, R5 ;  /* 0x0000334002037816 */ /* 0x000fe40000000005 */
[----:B------:R-:W-:Y:S01]  /*18390*/  PRMT R15, R15, 0x3340, R6 ;  /* 0x000033400f0f7816 */ /* 0x000fe20000000006 */
[----:B------:R-:W-:Y:S01]  /*183a0*/  IMAD.IADD R13, R7, 0x1, R8 ;  /* 0x00000001070d7824 */ /* 0x000fe200078e0208 */
[----:B------:R-:W-:Y:S02]  /*183b0*/  PRMT R4, R9, 0x5410, R10 ;  /* 0x0000541009047816 */ /* 0x000fe4000000000a */
[----:B------:R-:W-:Y:S02]  /*183c0*/  PRMT R5, R11, 0x5410, R0 ;  /* 0x000054100b057816 */ /* 0x000fe40000000000 */
[----:B------:R-:W-:Y:S02]  /*183d0*/  PRMT R6, R12, 0x5410, R3 ;  /* 0x000054100c067816 */ /* 0x000fe40000000003 */
[----:B------:R-:W-:Y:S01]  /*183e0*/  PRMT R7, R14, 0x5410, R15 ;  /* 0x000054100e077816 */ /* 0x000fe2000000000f */
[----:B------:R-:W-:Y:S06]  /*183f0*/  BAR.SYNC.DEFER_BLOCKING 0x0 ;  /* 0x0000000000007b1d */ /* 0x000fec0000010000 */
[----:B------:R-:W-:Y:S02]  /*18400*/  STSM.16.M88.4 [R13], R4 ;  /* 0x000000040d007844 */ /* 0x000fe40000000200 */
[----:B------:R-:W-:Y:S01]  /*18410*/  BAR.SYNC.DEFER_BLOCKING 0x0 ;  /* 0x0000000000007b1d */ /* 0x000fe20000010000 */
[----:B---3--:R-:W-:Y:S01]  /*18420*/  VIADD R2, R58, 0x1 ;  /* 0x000000013a027836 */ /* 0x008fe20000000000 */
[----:B------:R-:W-:Y:S01]  /*18430*/  LOP3.LUT R3, R38, 0xffff, RZ, 0xc0, !PT ;  /* 0x0000ffff26037812 */ /* 0x000fe200078ec0ff */
[----:B------:R-:W-:Y:S01]  /*18440*/  VIADD R0, R58, 0x2 ;  /* 0x000000023a007836 */ /* 0x000fe20000000000 */
[----:B------:R-:W-:-:S02]  /*18450*/  LOP3.LUT R9, R36, 0xffff, RZ, 0xc0, !PT ;  /* 0x0000ffff24097812 */ /* 0x000fc400078ec0ff */
[----:B------:R-:W-:Y:S02]  /*18460*/  LOP3.LUT R11, R28, 0xffff, RZ, 0xc0, !PT ;  /* 0x0000ffff1c0b7812 */ /* 0x000fe400078ec0ff */
[----:B------:R-:W-:Y:S02]  /*18470*/  LOP3.LUT R15, R30, 0xffff, RZ, 0xc0, !PT ;  /* 0x0000ffff1e0f7812 */ /* 0x000fe400078ec0ff */
[----:B------:R-:W-:Y:S02]  /*18480*/  ISETP.GE.AND P1, PT, R2, UR11, PT ;  /* 0x0000000b02007c0c */ /* 0x000fe4000bf26270 */
[----:B------:R-:W-:Y:S02]  /*18490*/  SHF.R.U32.HI R2, RZ, 0x8, R54 ;  /* 0x00000008ff027819 */ /* 0x000fe40000011636 */
[--C-:B------:R-:W-:Y:S02]  /*184a0*/  PRMT R21, R54, 0x3340, R3.reuse ;  /* 0x0000334036157816 */ /* 0x100fe40000000003 */
[----:B------:R-:W-:Y:S01]  /*184b0*/  SHF.R.U32.HI R10, RZ, 0x8, R3 ;  /* 0x00000008ff0a7819 */ /* 0x000fe20000011603 */
[----:B------:R-:W1:Y:S01]  /*184c0*/  LDS.128 R4, [R16] ;  /* 0x0000000010047984 */ /* 0x000e620000000c00 */
[----:B------:R-:W-:-:S02]  /*184d0*/  ISETP.GE.AND P3, PT, R0, UR11, PT ;  /* 0x0000000b00007c0c */ /* 0x000fc4000bf66270 */
[----:B------:R-:W-:Y:S02]  /*184e0*/  PRMT R14, R52, 0x3340, R9 ;  /* 0x00003340340e7816 */ /* 0x000fe40000000009 */
[----:B------:R-:W-:Y:S02]  /*184f0*/  SHF.R.U32.HI R3, RZ, 0x8, R44 ;  /* 0x00000008ff037819 */ /* 0x000fe4000001162c */
[----:B------:R-:W-:Y:S02]  /*18500*/  PRMT R22, R44, 0x3340, R11 ;  /* 0x000033402c167816 */ /* 0x000fe4000000000b */
[----:B------:R-:W-:Y:S02]  /*18510*/  SHF.R.U32.HI R0, RZ, 0x8, R52 ;  /* 0x00000008ff007819 */ /* 0x000fe40000011634 */
[----:B------:R-:W-:Y:S02]  /*18520*/  SHF.R.U32.HI R9, RZ, 0x8, R9 ;  /* 0x00000008ff097819 */ /* 0x000fe40000011609 */
[----:B------:R-:W-:-:S02]  /*18530*/  SHF.R.U32.HI R11, RZ, 0x8, R11 ;  /* 0x00000008ff0b7819 */ /* 0x000fc4000001160b */
[----:B------:R-:W-:Y:S02]  /*18540*/  SHF.R.U32.HI R8, RZ, 0x8, R46 ;  /* 0x00000008ff087819 */ /* 0x000fe4000001162e */
[--C-:B------:R-:W-:Y:S02]  /*18550*/  SHF.R.U32.HI R12, RZ, 0x8, R15.reuse ;  /* 0x00000008ff0c7819 */ /* 0x100fe4000001160f */
        /* <DEDUP_REMOVED lines=16> */
[----:B------:R-:W-:Y:S01]  /*18660*/  PRMT R23, R23, 0x5410, R12 ;  /* 0x0000541017177816 */ /* 0x000fe2000000000c */
[----:B------:R-:W-:Y:S01]  /*18670*/  BAR.SYNC.DEFER_BLOCKING 0x0 ;  /* 0x0000000000007b1d */ /* 0x000fe20000010000 */
[C---:B0-----:R-:W-:Y:S01]  /*18680*/  IMAD R0, R57.reuse, R17, RZ ;  /* 0x0000001139007224 */ /* 0x041fe200078e02ff */
[----:B------:R-:W-:Y:S01]  /*18690*/  ISETP.GE.AND P0, PT, R57, UR10, PT ;  /* 0x0000000a39007c0c */ /* 0x000fe2000bf06270 */
[----:B------:R-:W-:-:S03]  /*186a0*/  IMAD R8, R58, UR8, RZ ;  /* 0x000000083a087c24 */ /* 0x000fc6000f8e02ff */
[----:B------:R-:W-:Y:S01]  /*186b0*/  IADD3 R29, P2, R0, UR4, RZ ;  /* 0x00000004001d7c10 */ /* 0x000fe2000ff5e0ff */
[C---:B------:R-:W-:Y:S01]  /*186c0*/  VIADD R3, R58.reuse, 0x3 ;  /* 0x000000033a037836 */ /* 0x040fe20000000000 */
[----:B------:R-:W-:Y:S02]  /*186d0*/  ISETP.LT.AND P0, PT, R58, UR11, !P0 ;  /* 0x0000000b3a007c0c */ /* 0x000fe4000c701270 */
[----:B------:R-:W-:Y:S01]  /*186e0*/  LEA.HI.X.SX32 R31, R0, UR5, 0x1, P2 ;  /* 0x00000005001f7c11 */ /* 0x000fe200090f0eff */
[----:B------:R-:W-:Y:S01]  /*186f0*/  IMAD R0, R17, 0x80, R0 ;  /* 0x0000008011007824 */ /* 0x000fe200078e0200 */
[----:B------:R0:W-:Y:S01]  /*18700*/  STSM.16.M88.4 [R13], R20 ;  /* 0x000000140d007844 */ /* 0x0001e20000000200 */
[----:B------:R-:W-:Y:S02]  /*18710*/  SHF.R.S32.HI R9, RZ, 0x1f, R8 ;  /* 0x0000001fff097819 */ /* 0x000fe40000011408 */
[----:B------:R-:W-:Y:S01]  /*18720*/  IADD3 R2, P4, R8, R29, RZ ;  /* 0x0000001d08027210 */ /* 0x000fe20007f9e0ff */
[----:B------:R-:W-:Y:S01]  /*18730*/  BAR.SYNC.DEFER_BLOCKING 0x0 ;  /* 0x0000000000007b1d */ /* 0x000fe20000010000 */
[----:B------:R-:W-:-:S02]  /*18740*/  ISETP.GE.AND P2, PT, R3, UR11, PT ;  /* 0x0000000b03007c0c */ /* 0x000fc4000bf46270 */
[----:B------:R-:W-:Y:S01]  /*18750*/  IADD3 R25, P5, R0, UR4, RZ ;  /* 0x0000000400197c10 */ /* 0x000fe2000ffbe0ff */
[----:B------:R-:W-:Y:S01]  /*18760*/  IMAD.X R3, R9, 0x1, R31, P4 ;  /* 0x0000000109037824 */ /* 0x000fe200020e061f */
[----:B-1----:R-:W-:Y:S02]  /*18770*/  PRMT R15, R4, 0x7770, RZ ;  /* 0x00007770040f7816 */ /* 0x002fe400000000ff */
[----:B------:R-:W-:Y:S02]  /*18780*/  ISETP.GE.AND P4, PT, R58, UR11, PT ;  /* 0x0000000b3a007c0c */ /* 0x000fe4000bf86270 */
[----:B------:R-:W-:Y:S01]  /*18790*/  LEA.HI.X.SX32 R27, R0, UR5, 0x1, P5 ;  /* 0x00000005001b7c11 */ /* 0x000fe2000a8f0eff */
[----:B------:R-:W-:Y:S01]  /*187a0*/  VIADD R0, R8, UR8 ;  /* 0x0000000808007c36 */ /* 0x000fe20008000000 */
[----:B----4-:R-:W-:Y:S02]  /*187b0*/  ISETP.LT.AND P4, PT, R56, UR10, !P4 ;  /* 0x0000000a38007c0c */ /* 0x010fe4000e781270 */
[----:B------:R-:W-:Y:S01]  /*187c0*/  ISETP.LT.AND P5, PT, R57, UR10, !P1 ;  /* 0x0000000a39007c0c */ /* 0x000fe2000cfa1270 */
[----:B------:R-:W-:Y:S01]  /*187d0*/  VIADD R11, R58, 0x4 ;  /* 0x000000043a0b7836 */ /* 0x000fe20000000000 */
[----:B0-----:R-:W-:-:S02]  /*187e0*/  SHF.R.S32.HI R13, RZ, 0x1f, R0 ;  /* 0x0000001fff0d7819 */ /* 0x001fc40000011400 */
[----:B------:R-:W-:Y:S01]  /*187f0*/  IADD3 R10, P6, R0, R29, RZ ;  /* 0x0000001d000a7210 */ /* 0x000fe20007fde0ff */
[----:B------:R0:W-:Y:S01]  /*18800*/  @P0 STG.E.U8 desc[UR6][R2.64], R15 ;  /* 0x0000000f02000986 */ /* 0x0001e2000c101106 */
[----:B------:R-:W-:Y:S02]  /*18810*/  IADD3 R8, P0, R8, R25, RZ ;  /* 0x0000001908087210 */ /* 0x000fe40007f1e0ff */
[----:B------:R-:W-:-:S03]  /*18820*/  PRMT R17, R4, 0x7771, RZ ;  /* 0x0000777104117816 */ /* 0x000fc600000000ff */
[----:B------:R-:W-:Y:S01]  /*18830*/  IMAD.X R9, R9, 0x1, R27, P0 ;  /* 0x0000000109097824 */ /* 0x000fe200000e061b */
[----:B------:R-:W-:Y:S01]  /*18840*/  ISETP.GE.AND P0, PT, R11, UR11, PT ;  /* 0x0000000b0b007c0c */ /* 0x000fe2000bf06270 */
[----:B------:R-:W-:Y:S01]  /*18850*/  IMAD.X R11, R13, 0x1, R31, P6 ;  /* 0x000000010d0b7824 */ /* 0x000fe200030e061f */
[----:B0-----:R-:W-:Y:S02]  /*18860*/  PRMT R15, R4, 0x7772, RZ ;  /* 0x00007772040f7816 */ /* 0x001fe400000000ff */
[----:B------:R0:W-:Y:S01]  /*18870*/  @P4 STG.E.U8 desc[UR6][R8.64], R17 ;  /* 0x0000001108004986 */ /* 0x0001e2000c101106 */
[----:B------:R-:W-:Y:S01]  /*18880*/  VIADD R14, R0, UR8 ;  /* 0x00000008000e7c36 */ /* 0x000fe20008000000 */
[----:B------:R-:W-:Y:S02]  /*18890*/  ISETP.LT.AND P4, PT, R56, UR10, !P1 ;  /* 0x0000000a38007c0c */ /* 0x000fe4000cf81270 */
[----:B------:R1:W-:Y:S01]  /*188a0*/  @P5 STG.E.U8 desc[UR6][R10.64], R15 ;  /* 0x0000000f0a005986 */ /* 0x0003e2000c101106 */
[----:B------:R-:W-:-:S02]  /*188b0*/  ISETP.LT.AND P5, PT, R57, UR10, !P3 ;  /* 0x0000000a39007c0c */ /* 0x000fc4000dfa1270 */
[----:B------:R-:W-:Y:S02]  /*188c0*/  IADD3 R2, P1, R0, R25, RZ ;  /* 0x0000001900027210 */ /* 0x000fe40007f3e0ff */
[----:B------:R-:W-:Y:S02]  /*188d0*/  SHF.R.S32.HI R18, RZ, 0x1f, R14 ;  /* 0x0000001fff127819 */ /* 0x000fe4000001140e */
[----:B------:R-:W-:Y:S01]  /*188e0*/  IADD3 R12, P6, R14, R29, RZ ;  /* 0x0000001d0e0c7210 */ /* 0x000fe20007fde0ff */
[----:B------:R-:W-:Y:S01]  /*188f0*/  VIADD R0, R58, 0x5 ;  /* 0x000000053a007836 */ /* 0x000fe20000000000 */
[----:B------:R-:W-:Y:S01]  /*18900*/  PRMT R19, R4, 0x7773, RZ ;  /* 0x0000777304137816 */ /* 0x000fe200000000ff */
[----:B------:R-:W-:Y:S01]  /*18910*/  IMAD.X R3, R13, 0x1, R27, P1 ;  /* 0x000000010d037824 */ /* 0x000fe200008e061b */
[----:B0-----:R-:W-:Y:S01]  /*18920*/  PRMT R17, R5, 0x7770, RZ ;  /* 0x0000777005117816 */ /* 0x001fe200000000ff */
[----:B------:R-:W-:Y:S01]  /*18930*/  IMAD.X R13, R18, 0x1, R31, P6 ;  /* 0x00000001120d7824 */ /* 0x000fe200030e061f */
[----:B------:R-:W-:Y:S01]  /*18940*/  ISETP.GE.AND P1, PT, R0, UR11, PT ;  /* 0x0000000b00007c0c */ /* 0x000fe2000bf26270 */
[----:B------:R-:W-:Y:S01]  /*18950*/  VIADD R0, R14, UR8 ;  /* 0x000000080e007c36 */ /* 0x000fe20008000000 */
[----:B------:R-:W-:Y:S01]  /*18960*/  @P4 STG.E.U8 desc[UR6][R2.64], R19 ;  /* 0x0000001302004986 */ /* 0x000fe2000c101106 */
[----:B------:R-:W-:-:S03]  /*18970*/  ISETP.LT.AND P4, PT, R56, UR10, !P3 ;  /* 0x0000000a38007c0c */ /* 0x000fc6000df81270 */
[----:B------:R0:W-:Y:S01]  /*18980*/  @P5 STG.E.U8 desc[UR6][R12.64], R17 ;  /* 0x000000110c005986 */ /* 0x0001e2000c101106 */
[----:B------:R-:W-:Y:S02]  /*18990*/  ISETP.LT.AND P5, PT, R57, UR10, !P2 ;  /* 0x0000000a39007c0c */ /* 0x000fe4000d7a1270 */
[----:B------:R-:W-:Y:S02]  /*189a0*/  IADD3 R8, P3, R14, R25, RZ ;  /* 0x000000190e087210 */ /* 0x000fe40007f7e0ff */
[----:B------:R-:W-:Y:S02]  /*189b0*/  SHF.R.S32.HI R14, RZ, 0x1f, R0 ;  /* 0x0000001fff0e7819 */ /* 0x000fe40000011400 */
[----:B-1----:R-:W-:Y:S01]  /*189c0*/  IADD3 R10, P6, R0, R29, RZ ;  /* 0x0000001d000a7210 */ /* 0x002fe20007fde0ff */
[----:B------:R-:W-:Y:S01]  /*189d0*/  IMAD.X R9, R18, 0x1, R27, P3 ;  /* 0x0000000112097824 */ /* 0x000fe200018e061b */
[----:B------:R-:W-:-:S03]  /*189e0*/  PRMT R15, R5, 0x7771, RZ ;  /* 0x00007771050f7816 */ /* 0x000fc600000000ff */
[----:B------:R-:W-:Y:S01]  /*189f0*/  IMAD.X R11, R14, 0x1, R31, P6 ;  /* 0x000000010e0b7824 */ /* 0x000fe200030e061f */
[----:B0-----:R-:W-:Y:S01]  /*18a00*/  PRMT R13, R5, 0x7772, RZ ;  /* 0x00007772050d7816 */ /* 0x001fe200000000ff */
[----:B------:R-:W-:Y:S01]  /*18a10*/  VIADD R4, R58, 0x6 ;  /* 0x000000063a047836 */ /* 0x000fe20000000000 */
[----:B------:R0:W-:Y:S01]  /*18a20*/  @P4 STG.E.U8 desc[UR6][R8.64], R15 ;  /* 0x0000000f08004986 */ /* 0x0001e2000c101106 */
[----:B------:R-:W-:Y:S01]  /*18a30*/  VIADD R12, R0, UR8 ;  /* 0x00000008000c7c36 */ /* 0x000fe20008000000 */
[----:B------:R-:W-:Y:S02]  /*18a40*/  ISETP.LT.AND P4, PT, R56, UR10, !P2 ;  /* 0x0000000a38007c0c */ /* 0x000fe4000d781270 */
[----:B------:R1:W-:Y:S01]  /*18a50*/  @P5 STG.E.U8 desc[UR6][R10.64], R13 ;  /* 0x0000000d0a005986 */ /* 0x0003e2000c101106 */
[----:B------:R-:W-:Y:S02]  /*18a60*/  ISETP.LT.AND P5, PT, R57, UR10, !P0 ;  /* 0x0000000a39007c0c */ /* 0x000fe4000c7a1270 */
[----:B------:R-:W-:-:S02]  /*18a70*/  ISETP.GE.AND P3, PT, R4, UR11, PT ;  /* 0x0000000b04007c0c */ /* 0x000fc4000bf66270 */
        /* <DEDUP_REMOVED lines=10> */
[----:B------:R-:W-:Y:S01]  /*18b20*/  ISETP.LT.AND P0, PT, R56, UR10, !P0 ;  /* 0x0000000a38007c0c */ /* 0x000fe2000c701270 */
[----:B------:R0:W-:Y:S01]  /*18b30*/  @P4 STG.E.U8 desc[UR6][R2.64], R17 ;  /* 0x0000001102004986 */ /* 0x0001e2000c101106 */
[----:B------:R-:W-:-:S03]  /*18b40*/  ISETP.LT.AND P4, PT, R57, UR10, !P1 ;  /* 0x0000000a39007c0c */ /* 0x000fc6000cf81270 */
[----:B------:R2:W-:Y:S01]  /*18b50*/  @P5 STG.E.U8 desc[UR6][R4.64], R9 ;  /* 0x0000000904005986 */ /* 0x0005e2000c101106 */
[----:B------:R-:W-:Y:S02]  /*18b60*/  IADD3 R12, P5, R12, R25, RZ ;  /* 0x000000190c0c7210 */ /* 0x000fe40007fbe0ff */
[----:B------:R-:W-:Y:S02]  /*18b70*/  SHF.R.S32.HI R20, RZ, 0x1f, R0 ;  /* 0x0000001fff147819 */ /* 0x000fe40000011400 */
[----:B------:R-:W-:Y:S01]  /*18b80*/  IADD3 R14, P6, R0, R29, RZ ;  /* 0x0000001d000e7210 */ /* 0x000fe20007fde0ff */
[----:B-1----:R-:W-:Y:S01]  /*18b90*/  IMAD.X R13, R18, 0x1, R27, P5 ;  /* 0x00000001120d7824 */ /* 0x002fe200028e061b */
[C---:B------:R-:W-:Y:S02]  /*18ba0*/  PRMT R21, R6.reuse, 0x7771, RZ ;  /* 0x0000777106157816 */ /* 0x040fe400000000ff */
[----:B------:R-:W-:Y:S01]  /*18bb0*/  PRMT R19, R6, 0x7772, RZ ;  /* 0x0000777206137816 */ /* 0x000fe200000000ff */
[----:B------:R-:W-:-:S02]  /*18bc0*/  IMAD.X R15, R20, 0x1, R31, P6 ;  /* 0x00000001140f7824 */ /* 0x000fc400030e061f */
[----:B------:R1:W-:Y:S01]  /*18bd0*/  @P0 STG.E.U8 desc[UR6][R12.64], R21 ;  /* 0x000000150c000986 */ /* 0x0003e2000c101106 */
[----:B0-----:R-:W-:Y:S01]  /*18be0*/  IADD3 R2, P0, R0, R25, RZ ;  /* 0x0000001900027210 */ /* 0x001fe20007f1e0ff */
[----:B------:R-:W-:Y:S01]  /*18bf0*/  VIADD R8, R58, 0x8 ;  /* 0x000000083a087836 */ /* 0x000fe20000000000 */
[----:B------:R-:W-:Y:S01]  /*18c00*/  ISETP.LT.AND P1, PT, R56, UR10, !P1 ;  /* 0x0000000a38007c0c */ /* 0x000fe2000cf21270 */
[----:B------:R-:W-:Y:S01]  /*18c10*/  VIADD R0, R0, UR8 ;  /* 0x0000000800007c36 */ /* 0x000fe20008000000 */
[----:B------:R-:W-:Y:S01]  /*18c20*/  @P4 STG.E.U8 desc[UR6][R14.64], R19 ;  /* 0x000000130e004986 */ /* 0x000fe2000c101106 */
[----:B------:R-:W-:Y:S01]  /*18c30*/  ISETP.LT.AND P4, PT, R57, UR10, !P3 ;  /* 0x0000000a39007c0c */ /* 0x000fe2000df81270 */
[----:B--2---:R-:W-:Y:S01]  /*18c40*/  VIADD R5, R58, 0x9 ;  /* 0x000000093a057836 */ /* 0x004fe20000000000 */
[----:B------:R-:W-:Y:S02]  /*18c50*/  ISETP.GE.AND P5, PT, R8, UR11, PT ;  /* 0x0000000b08007c0c */ /* 0x000fe4000bfa6270 */
[----:B------:R-:W-:Y:S01]  /*18c60*/  SHF.R.S32.HI R18, RZ, 0x1f, R0 ;  /* 0x0000001fff127819 */ /* 0x000fe20000011400 */
[----:B------:R0:W2:Y:S01]  /*18c70*/  LDS.128 R8, [R16] ;  /* 0x0000000010087984 */ /* 0x0000a20000000c00 */
[----:B------:R-:W-:Y:S01]  /*18c80*/  IADD3 R4, P6, R0, R29, RZ ;  /* 0x0000001d00047210 */ /* 0x000fe20007fde0ff */
[----:B------:R-:W-:Y:S01]  /*18c90*/  IMAD.X R3, R20, 0x1, R27, P0 ;  /* 0x0000000114037824 */ /* 0x000fe200000e061b */
[----:B------:R-:W-:-:S02]  /*18ca0*/  PRMT R17, R6, 0x7773, RZ ;  /* 0x0000777306117816 */ /* 0x000fc400000000ff */
[----:B------:R-:W-:Y:S01]  /*18cb0*/  ISETP.GE.AND P0, PT, R5, UR11, PT ;  /* 0x0000000b05007c0c */ /* 0x000fe2000bf06270 */
[----:B------:R-:W-:Y:S01]  /*18cc0*/  IMAD.X R5, R18, 0x1, R31, P6 ;  /* 0x0000000112057824 */ /* 0x000fe200030e061f */
[----:B-1----:R-:W-:Y:S01]  /*18cd0*/  PRMT R21, R7, 0x7770, RZ ;  /* 0x0000777007157816 */ /* 0x002fe200000000ff */
[----:B------:R-:W-:Y:S01]  /*18ce0*/  VIADD R6, R0, UR8 ;  /* 0x0000000800067c36 */ /* 0x000fe20008000000 */
[----:B------:R1:W-:Y:S01]  /*18cf0*/  @P1 STG.E.U8 desc[UR6][R2.64], R17 ;  /* 0x0000001102001986 */ /* 0x0003e2000c101106 */
[----:B------:R-:W-:Y:S02]  /*18d00*/  ISETP.LT.AND P3, PT, R56, UR10, !P3 ;  /* 0x0000000a38007c0c */ /* 0x000fe4000df61270 */
[----:B------:R-:W-:Y:S01]  /*18d10*/  ISETP.LT.AND P1, PT, R57, UR10, !P2 ;  /* 0x0000000a39007c0c */ /* 0x000fe2000d721270 */
[----:B------:R-:W-:Y:S01]  /*18d20*/  @P4 STG.E.U8 desc[UR6][R4.64], R21 ;  /* 0x0000001504004986 */ /* 0x000fe2000c101106 */
[----:B------:R-:W-:Y:S02]  /*18d30*/  IADD3 R12, P4, R0, R25, RZ ;  /* 0x00000019000c7210 */ /* 0x000fe40007f9e0ff */
[----:B0-----:R-:W-:-:S02]  /*18d40*/  SHF.R.S32.HI R16, RZ, 0x1f, R6 ;  /* 0x0000001fff107819 */ /* 0x001fc40000011406 */
[----:B------:R-:W-:Y:S01]  /*18d50*/  IADD3 R14, P6, R6, R29, RZ ;  /* 0x0000001d060e7210 */ /* 0x000fe20007fde0ff */
[----:B------:R-:W-:Y:S01]  /*18d60*/  IMAD.X R13, R18, 0x1, R27, P4 ;  /* 0x00000001120d7824 */ /* 0x000fe200020e061b */
[C---:B------:R-:W-:Y:S02]  /*18d70*/  PRMT R19, R7.reuse, 0x7772, RZ ;  /* 0x0000777207137816 */ /* 0x040fe400000000ff */
[----:B-1----:R-:W-:Y:S01]  /*18d80*/  PRMT R17, R7, 0x7771, RZ ;  /* 0x0000777107117816 */ /* 0x002fe200000000ff */
[----:B------:R-:W-:Y:S02]  /*18d90*/  IMAD.X R15, R16, 0x1, R31, P6 ;  /* 0x00000001100f7824 */ /* 0x000fe400030e061f */
[----:B------:R-:W-:Y:S02]  /*18da0*/  VIADD R0, R58, 0xa ;  /* 0x0000000a3a007836 */ /* 0x000fe40000000000 */
[----:B------:R0:W-:Y:S04]  /*18db0*/  @P3 STG.E.U8 desc[UR6][R12.64], R17 ;  /* 0x000000110c003986 */ /* 0x0001e8000c101106 */
[----:B------:R2:W-:Y:S01]  /*18dc0*/  @P1 STG.E.U8 desc[UR6][R14.64], R19 ;  /* 0x000000130e001986 */ /* 0x0005e2000c101106 */
[----:B------:R-:W-:-:S02]  /*18dd0*/  ISETP.LT.AND P1, PT, R56, UR10, !P2 ;  /* 0x0000000a38007c0c */ /* 0x000fc4000d721270 */
[----:B------:R-:W-:Y:S02]  /*18de0*/  IADD3 R2, P2, R6, R25, RZ ;  /* 0x0000001906027210 */ /* 0x000fe40007f5e0ff */
[----:B------:R-:W-:Y:S01]  /*18df0*/  ISETP.GE.AND P4, PT, R0, UR11, PT ;  /* 0x0000000b00007c0c */ /* 0x000fe2000bf86270 */
[----:B------:R-:W-:Y:S02]  /*18e00*/  VIADD R0, R6, UR8 ;  /* 0x0000000806007c36 */ /* 0x000fe40008000000 */
[----:B------:R-:W-:Y:S01]  /*18e10*/  IMAD.X R3, R16, 0x1, R27, P2 ;  /* 0x0000000110037824 */ /* 0x000fe200010e061b */
[----:B0-----:R-:W-:Y:S01]  /*18e20*/  PRMT R17, R7, 0x7773, RZ ;  /* 0x0000777307117816 */ /* 0x001fe200000000ff */
[----:B------:R-:W-:Y:S01]  /*18e30*/  VIADD R5, R58, 0xb ;  /* 0x0000000b3a057836 */ /* 0x000fe20000000000 */
[----:B------:R-:W-:Y:S02]  /*18e40*/  ISETP.LT.AND P3, PT, R57, UR10, !P5 ;  /* 0x0000000a39007c0c */ /* 0x000fe4000ef61270 */
[----:B------:R-:W-:-:S02]  /*18e50*/  SHF.R.S32.HI R18, RZ, 0x1f, R0 ;  /* 0x0000001fff127819 */ /* 0x000fc40000011400 */
[----:B------:R-:W-:Y:S01]  /*18e60*/  IADD3 R4, P6, R0, R29, RZ ;  /* 0x0000001d00047210 */ /* 0x000fe20007fde0ff */
[----:B------:R-:W-:Y:S01]  /*18e70*/  @P1 STG.E.U8 desc[UR6][R2.64], R17 ;  /* 0x0000001102001986 */ /* 0x000fe2000c101106 */
[----:B------:R-:W-:Y:S02]  /*18e80*/  ISETP.LT.AND P5, PT, R56, UR10, !P5 ;  /* 0x0000000a38007c0c */ /* 0x000fe4000efa1270 */
[C---:B------:R-:W-:Y:S01]  /*18e90*/  IADD3 R6, P1, R0.reuse, R25, RZ ;  /* 0x0000001900067210 */ /* 0x040fe20007f3e0ff */
[----:B------:R-:W-:Y:S01]  /*18ea0*/  VIADD R0, R0, UR8 ;  /* 0x0000000800007c36 */ /* 0x000fe20008000000 */
[----:B------:R-:W-:Y:S01]  /*18eb0*/  ISETP.GE.AND P2, PT, R5, UR11, PT ;  /* 0x0000000b05007c0c */ /* 0x000fe2000bf46270 */
[----:B------:R-:W-:Y:S01]  /*18ec0*/  IMAD.X R5, R18, 0x1, R31, P6 ;  /* 0x0000000112057824 */ /* 0x000fe200030e061f */
[----:B------:R-:W-:Y:S01]  /*18ed0*/  ISETP.LT.AND P6, PT, R57, UR10, !P0 ;  /* 0x0000000a39007c0c */ /* 0x000fe2000c7c1270 */
[----:B------:R-:W-:Y:S01]  /*18ee0*/  VIADD R13, R58, 0xc ;  /* 0x0000000c3a0d7836 */ /* 0x000fe20000000000 */
[----:B--2---:R-:W-:Y:S01]  /*18ef0*/  PRMT R19, R8, 0x7770, RZ ;  /* 0x0000777008137816 */ /* 0x004fe200000000ff */
[----:B------:R-:W-:Y:S01]  /*18f00*/  IMAD.X R7, R18, 0x1, R27, P1 ;  /* 0x0000000112077824 */ /* 0x000fe200008e061b */
[----:B------:R-:W-:-:S02]  /*18f10*/  SHF.R.S32.HI R16, RZ, 0x1f, R0 ;  /* 0x0000001fff107819 */ /* 0x000fc40000011400 */
[----:B------:R-:W-:Y:S01]  /*18f20*/  IADD3 R12, P1, R0, R29, RZ ;  /* 0x0000001d000c7210 */ /* 0x000fe20007f3e0ff */
[----:B------:R0:W-:Y:S01]  /*18f30*/  @P3 STG.E.U8 desc[UR6][R4.64], R19 ;  /* 0x0000001304003986 */ /* 0x0001e2000c101106 */
[----:B------:R-:W-:Y:S02]  /*18f40*/  PRMT R15, R8, 0x7771, RZ ;  /* 0x00007771080f7816 */ /* 0x000fe400000000ff */
[----:B------:R-:W-:Y:S01]  /*18f50*/  ISETP.GE.AND P3, PT, R13, UR11, PT ;  /* 0x0000000b0d007c0c */ /* 0x000fe2000bf66270 */
[----:B------:R-:W-:Y:S01]  /*18f60*/  IMAD.X R13, R16, 0x1, R31, P1 ;  /* 0x00000001100d7824 */ /* 0x000fe200008e061f */
[----:B------:R-:W-:Y:S01]  /*18f70*/  ISETP.LT.AND P1, PT, R56, UR10, !P0 ;  /* 0x0000000a38007c0c */ /* 0x000fe2000c721270 */
[----:B------:R-:W-:Y:S01]  /*18f80*/  VIADD R14, R0, UR8 ;  /* 0x00000008000e7c36 */ /* 0x000fe20008000000 */
[----:B------:R1:W-:Y:S01]  /*18f90*/  @P5 STG.E.U8 desc[UR6][R6.64], R15 ;  /* 0x0000000f06005986 */ /* 0x0003e2000c101106 */
[----:B------:R-:W-:Y:S02]  /*18fa0*/  ISETP.LT.AND P5, PT, R57, UR10, !P4 ;  /* 0x0000000a39007c0c */ /* 0x000fe4000e7a1270 */
[----:B0-----:R-:W-:-:S02]  /*18fb0*/  PRMT R19, R8, 0x7772, RZ ;  /* 0x0000777208137816 */ /* 0x001fc400000000ff */
[----:B------:R-:W-:Y:S02]  /*18fc0*/  IADD3 R2, P0, R0, R25, RZ ;  /* 0x0000001900027210 */ /* 0x000fe40007f1e0ff */
[----:B------:R-:W-:Y:S01]  /*18fd0*/  SHF.R.S32.HI R18, RZ, 0x1f, R14 ;  /* 0x0000001fff127819 */ /* 0x000fe2000001140e */
[----:B------:R0:W-:Y:S01]  /*18fe0*/  @P6 STG.E.U8 desc[UR6][R12.64], R19 ;  /* 0x000000130c006986 */ /* 0x0001e2000c101106 */
[----:B------:R-:W-:Y:S01]  /*18ff0*/  IADD3 R4, P6, R14, R29, RZ ;  /* 0x0000001d0e047210 */ /* 0x000fe20007fde0ff */
[----:B------:R-:W-:Y:S01]  /*19000*/  VIADD R0, R58, 0xd ;  /* 0x0000000d3a007836 */ /* 0x000fe20000000000 */
[----:B------:R-:W-:Y:S01]  /*19010*/  PRMT R17, R8, 0x7773, RZ ;  /* 0x0000777308117816 */ /* 0x000fe200000000ff */
[----:B------:R-:W-:Y:S01]  /*19020*/  IMAD.X R3, R16, 0x1, R27, P0 ;  /* 0x0000000110037824 */ /* 0x000fe200000e061b */
[----:B-1----:R-:W-:Y:S01]  /*19030*/  PRMT R15, R9, 0x7770, RZ ;  /* 0x00007770090f7816 */ /* 0x002fe200000000ff */
[----:B------:R-:W-:Y:S01]  /*19040*/  IMAD.X R5, R18, 0x1, R31, P6 ;  /* 0x0000000112057824 */ /* 0x000fe200030e061f */
[----:B------:R-:W-:Y:S01]  /*19050*/  ISETP.GE.AND P0, PT, R0, UR11, PT ;  /* 0x0000000b00007c0c */ /* 0x000fe2000bf06270 */
[----:B------:R-:W-:Y:S01]  /*19060*/  VIADD R0, R14, UR8 ;  /* 0x000000080e007c36 */ /* 0x000fe20008000000 */
[----:B------:R-:W-:Y:S01]  /*19070*/  ISETP.LT.AND P4, PT, R56, UR10, !P4 ;  /* 0x0000000a38007c0c */ /* 0x000fe2000e781270 */
[----:B------:R1:W-:Y:S01]  /*19080*/  @P1 STG.E.U8 desc[UR6][R2.64], R17 ;  /* 0x0000001102001986 */ /* 0x0003e2000c101106 */
[----:B------:R-:W-:Y:S01]  /*19090*/  IADD3 R6, P1, R14, R25, RZ ;  /* 0x000000190e067210 */ /* 0x000fe20007f3e0ff */
[----:B0-----:R-:W-:-:S02]  /*190a0*/  VIADD R13, R58, 0xe ;  /* 0x0000000e3a0d7836 */ /* 0x001fc40000000000 */
[----:B------:R0:W-:Y:S01]  /*190b0*/  @P5 STG.E.U8 desc[UR6][R4.64], R15 ;  /* 0x0000000f04005986 */ /* 0x0001e2000c101106 */
[----:B------:R-:W-:Y:S02]  /*190c0*/  ISETP.LT.AND P5, PT, R57, UR10, !P2 ;  /* 0x0000000a39007c0c */ /* 0x000fe4000d7a1270 */
[----:B------:R-:W-:Y:S02]  /*190d0*/  SHF.R.S32.HI R8, RZ, 0x1f, R0 ;  /* 0x0000001fff087819 */ /* 0x000fe40000011400 */
[----:B------:R-:W-:Y:S01]  /*190e0*/  IADD3 R12, P6, R0, R29, RZ ;  /* 0x0000001d000c7210 */ /* 0x000fe20007fde0ff */
[----:B------:R-:W-:Y:S01]  /*190f0*/  IMAD.X R7, R18, 0x1, R27, P1 ;  /* 0x0000000112077824 */ /* 0x000fe200008e061b */
[----:B------:R-:W-:Y:S02]  /*19100*/  ISETP.LT.AND P2, PT, R56, UR10, !P2 ;  /* 0x0000000a38007c0c */ /* 0x000fe4000d741270 */
[----:B-1----:R-:W-:Y:S02]  /*19110*/  PRMT R17, R9, 0x7771, RZ ;  /* 0x0000777109117816 */ /* 0x002fe400000000ff */
[----:B------:R-:W-:Y:S01]  /*19120*/  ISETP.GE.AND P1, PT, R13, UR11, PT ;  /* 0x0000000b0d007c0c */ /* 0x000fe2000bf26270 */
[----:B------:R-:W-:Y:S01]  /*19130*/  IMAD.X R13, R8, 0x1, R31, P6 ;  /* 0x00000001080d7824 */ /* 0x000fe200030e061f */
[----:B0-----:R-:W-:-:S02]  /*19140*/  PRMT R15, R9, 0x7772, RZ ;  /* 0x00007772090f7816 */ /* 0x001fc400000000ff */
[C---:B------:R-:W-:Y:S01]  /*19150*/  IADD3 R2, P6, R0.reuse, R25, RZ ;  /* 0x0000001900027210 */ /* 0x040fe20007fde0ff */
[----:B------:R-:W-:Y:S01]  /*19160*/  VIADD R0, R0, UR8 ;  /* 0x0000000800007c36 */ /* 0x000fe20008000000 */
[----:B------:R0:W-:Y:S01]  /*19170*/  @P4 STG.E.U8 desc[UR6][R6.64], R17 ;  /* 0x0000001106004986 */ /* 0x0001e2000c101106 */
[----:B------:R-:W-:Y:S02]  /*19180*/  ISETP.LT.AND P4, PT, R57, UR10, !P3 ;  /* 0x0000000a39007c0c */ /* 0x000fe4000df81270 */
[----:B------:R-:W-:Y:S01]  /*19190*/  ISETP.LT.AND P3, PT, R56, UR10, !P3 ;  /* 0x0000000a38007c0c */ /* 0x000fe2000df61270 */
[----:B------:R1:W-:Y:S01]  /*191a0*/  @P5 STG.E.U8 desc[UR6][R12.64], R15 ;  /* 0x0000000f0c005986 */ /* 0x0003e2000c101106 */
[----:B------:R-:W-:Y:S01]  /*191b0*/  IMAD.X R3, R8, 0x1, R27, P6 ;  /* 0x0000000108037824 */ /* 0x000fe200030e061b */
[----:B------:R-:W-:Y:S02]  /*191c0*/  PRMT R9, R9, 0x7773, RZ ;  /* 0x0000777309097816 */ /* 0x000fe400000000ff */
[----:B------:R-:W-:-:S02]  /*191d0*/  SHF.R.S32.HI R8, RZ, 0x1f, R0 ;  /* 0x0000001fff087819 */ /* 0x000fc40000011400 */
[----:B------:R-:W-:Y:S01]  /*191e0*/  IADD3 R4, P5, R0, R29, RZ ;  /* 0x0000001d00047210 */ /* 0x000fe20007fbe0ff */
[----:B0-----:R-:W-:Y:S01]  /*191f0*/  VIADD R7, R58, 0xf ;  /* 0x0000000f3a077836 */ /* 0x001fe20000000000 */
[----:B------:R-:W-:Y:S01]  /*19200*/  IADD3 R6, P6, R0, R25, RZ ;  /* 0x0000001900067210 */ /* 0x000fe20007fde0ff */
[----:B------:R0:W-:Y:S02]  /*19210*/  @P2 STG.E.U8 desc[UR6][R2.64], R9 ;  /* 0x0000000902002986 */ /* 0x0001e4000c101106 */
[----:B------:R-:W-:Y:S01]  /*19220*/  IMAD.X R5, R8, 0x1, R31, P5 ;  /* 0x0000000108057824 */ /* 0x000fe200028e061f */
[----:B-1----:R-:W-:Y:S02]  /*19230*/  PRMT R15, R10, 0x7770, RZ ;  /* 0x000077700a0f7816 */ /* 0x002fe400000000ff */
[----:B------:R-:W-:Y:S01]  /*19240*/  ISETP.GE.AND P2, PT, R7, UR11, PT ;  /* 0x0000000b07007c0c */ /* 0x000fe2000bf46270 */
[----:B------:R-:W-:Y:S01]  /*19250*/  IMAD.X R7, R8, 0x1, R27, P6 ;  /* 0x0000000108077824 */ /* 0x000fe200030e061b */
[----:B------:R-:W-:Y:S01]  /*19260*/  PRMT R13, R10, 0x7771, RZ ;  /* 0x000077710a0d7816 */ /* 0x000fe200000000ff */
[----:B------:R-:W-:Y:S01]  /*19270*/  VIADD R0, R0, UR8 ;  /* 0x0000000800007c36 */ /* 0x000fe20008000000 */
[----:B------:R1:W-:Y:S04]  /*19280*/  @P4 STG.E.U8 desc[UR6][R4.64], R15 ;  /* 0x0000000f04004986 */ /* 0x0003e8000c101106 */
[----:B------:R2:W-:Y:S01]  /*19290*/  @P3 STG.E.U8 desc[UR6][R6.64], R13 ;  /* 0x0000000d06003986 */ /* 0x0005e2000c101106 */
[----:B0-----:R-:W-:Y:S01]  /*192a0*/  SHF.R.S32.HI R9, RZ, 0x1f, R0 ;  /* 0x0000001fff097819 */ /* 0x001fe20000011400 */
[C---:B------:R-:W-:Y:S01]  /*192b0*/  VIADD R12, R0.reuse, UR8 ;  /* 0x00000008000c7c36 */ /* 0x040fe20008000000 */
[----:B------:R-:W-:-:S02]  /*192c0*/  IADD3 R2, P3, R0, R29, RZ ;  /* 0x0000001d00027210 */ /* 0x000fc40007f7e0ff */
[----:B------:R-:W-:Y:S01]  /*192d0*/  IADD3 R8, P4, R0, R25, RZ ;  /* 0x0000001900087210 */ /* 0x000fe20007f9e0ff */
[C---:B------:R-:W-:Y:S01]  /*192e0*/  VIADD R0, R12.reuse, UR8 ;  /* 0x000000080c007c36 */ /* 0x040fe20008000000 */
[----:B------:R-:W-:Y:S01]  /*192f0*/  SHF.R.S32.HI R16, RZ, 0x1f, R12 ;  /* 0x0000001fff107819 */ /* 0x000fe2000001140c */
[C---:B------:R-:W-:Y:S01]  /*19300*/  IMAD.X R3, R9.reuse, 0x1, R31, P3 ;  /* 0x0000000109037824 */ /* 0x040fe200018e061f */
[C---:B-1----:R-:W-:Y:S01]  /*19310*/  IADD3 R4, P3, R12.reuse, R29, RZ ;  /* 0x0000001d0c047210 */ /* 0x042fe20007f7e0ff */
[----:B------:R-:W-:Y:S01]  /*19320*/  IMAD.X R9, R9, 0x1, R27, P4 ;  /* 0x0000000109097824 */ /* 0x000fe200020e061b */
[----:B--2---:R-:W-:-:S03]  /*19330*/  IADD3 R6, P6, R12, R25, RZ ;  /* 0x000000190c067210 */ /* 0x004fc60007fde0ff */
[----:B------:R-:W-:Y:S01]  /*19340*/  IMAD.X R5, R16, 0x1, R31, P3 ;  /* 0x0000000110057824 */ /* 0x000fe200018e061f */
[C---:B------:R-:W-:Y:S02]  /*19350*/  IADD3 R12, P4, R0.reuse, R29, RZ ;  /* 0x0000001d000c7210 */ /* 0x040fe40007f9e0ff */
[----:B------:R-:W-:Y:S02]  /*19360*/  IADD3 R14, P3, R0, R25, RZ ;  /* 0x00000019000e7210 */ /* 0x000fe40007f7e0ff */
[----:B------:R-:W-:Y:S01]  /*19370*/  SHF.R.S32.HI R0, RZ, 0x1f, R0 ;  /* 0x0000001fff007819 */ /* 0x000fe20000011400 */
[----:B------:R-:W-:Y:S01]  /*19380*/  IMAD.X R7, R16, 0x1, R27, P6 ;  /* 0x0000000110077824 */ /* 0x000fe200030e061b */
[C---:B------:R-:W-:Y:S02]  /*19390*/  ISETP.LT.AND P5, PT, R57.reuse, UR10, !P0 ;  /* 0x0000000a39007c0c */ /* 0x040fe4000c7a1270 */
[----:B------:R-:W-:Y:S01]  /*193a0*/  ISETP.LT.AND P0, PT, R56, UR10, !P0 ;  /* 0x0000000a38007c0c */ /* 0x000fe2000c701270 */
[----:B------:R-:W-:Y:S01]  /*193b0*/  IMAD.X R13, R0, 0x1, R31, P4 ;  /* 0x00000001000d7824 */ /* 0x000fe200020e061f */
[----:B------:R-:W-:-:S02]  /*193c0*/  ISETP.LT.AND P6, PT, R57, UR10, !P1 ;  /* 0x0000000a39007c0c */ /* 0x000fc4000cfc1270 */
[C---:B------:R-:W-:Y:S02]  /*193d0*/  ISETP.LT.AND P1, PT, R56.reuse, UR10, !P1 ;  /* 0x0000000a38007c0c */ /* 0x040fe4000cf21270 */
[----:B------:R-:W-:Y:S02]  /*193e0*/  ISETP.LT.AND P4, PT, R57, UR10, !P2 ;  /* 0x0000000a39007c0c */ /* 0x000fe4000d781270 */
[----:B------:R-:W-:Y:S02]  /*193f0*/  ISETP.LT.AND P2, PT, R56, UR10, !P2 ;  /* 0x0000000a38007c0c */ /* 0x000fe4000d741270 */
[C---:B------:R-:W-:Y:S02]  /*19400*/  PRMT R25, R10.reuse, 0x7772, RZ ;  /* 0x000077720a197816 */ /* 0x040fe400000000ff */
[----:B------:R-:W-:Y:S02]  /*19410*/  PRMT R23, R10, 0x7773, RZ ;  /* 0x000077730a177816 */ /* 0x000fe400000000ff */
[----:B------:R-:W-:-:S02]  /*19420*/  PRMT R17, R11, 0x7773, RZ ;  /* 0x000077730b117816 */ /* 0x000fc400000000ff */
[C---:B------:R-:W-:Y:S02]  /*19430*/  PRMT R19, R11.reuse, 0x7772, RZ ;  /* 0x000077720b137816 */ /* 0x040fe400000000ff */
[C---:B------:R-:W-:Y:S02]  /*19440*/  PRMT R21, R11.reuse, 0x7771, RZ ;  /* 0x000077710b157816 */ /* 0x040fe400000000ff */
[----:B------:R-:W-:Y:S01]  /*19450*/  PRMT R11, R11, 0x7770, RZ ;  /* 0x000077700b0b7816 */ /* 0x000fe200000000ff */
[----:B------:R0:W-:Y:S04]  /*19460*/  @P5 STG.E.U8 desc[UR6][R2.64], R25 ;  /* 0x0000001902005986 */ /* 0x0001e8000c101106 */
[----:B------:R0:W-:Y:S04]  /*19470*/  @P0 STG.E.U8 desc[UR6][R8.64], R23 ;  /* 0x0000001708000986 */ /* 0x0001e8000c101106 */
[----:B------:R0:W-:Y:S04]  /*19480*/  @P6 STG.E.U8 desc[UR6][R4.64], R11 ;  /* 0x0000000b04006986 */ /* 0x0001e8000c101106 */
[----:B------:R0:W-:Y:S01]  /*19490*/  @P1 STG.E.U8 desc[UR6][R6.64], R21 ;  /* 0x0000001506001986 */ /* 0x0001e2000c101106 */
[----:B------:R-:W-:-:S03]  /*194a0*/  IMAD.X R15, R0, 0x1, R27, P3 ;  /* 0x00000001000f7824 */ /* 0x000fc600018e061b */
[----:B------:R0:W-:Y:S01]  /*194b0*/  @P4 STG.E.U8 desc[UR6][R12.64], R19 ;  /* 0x000000130c004986 */ /* 0x0001e2000c101106 */
[----:B------:R-:W-:Y:S05]  /*194c0*/  @!P2 EXIT ;  /* 0x000000000000a94d */ /* 0x000fea0003800000 */
[----:B------:R-:W-:Y:S01]  /*194d0*/  STG.E.U8 desc[UR6][R14.64], R17 ;  /* 0x000000110e007986 */ /* 0x000fe2000c101106 */
[----:B------:R-:W-:Y:S05]  /*194e0*/  EXIT ;  /* 0x000000000000794d */ /* 0x000fea0003800000 */
.L_x_3:
[----:B------:R-:W-:-:S00]  /*194f0*/  BRA `(.L_x_3) ;  /* 0xfffffffc00fc7947 */ /* 0x000fc0000383ffff */
[----:B------:R-:W-:-:S00]  /*19500*/  NOP ;  /* 0x0000000000007918 */ /* 0x000fc00000000000 */
[----:B------:R-:W-:-:S00]  /*19510*/  NOP ;  /* 0x0000000000007918 */ /* 0x000fc00000000000 */
[----:B------:R-:W-:-:S00]  /*19520*/  NOP ;  /* 0x0000000000007918 */ /* 0x000fc00000000000 */
[----:B------:R-:W-:-:S00]  /*19530*/  NOP ;  /* 0x0000000000007918 */ /* 0x000fc00000000000 */
[----:B------:R-:W-:-:S00]  /*19540*/  NOP ;  /* 0x0000000000007918 */ /* 0x000fc00000000000 */
[----:B------:R-:W-:-:S00]  /*19550*/  NOP ;  /* 0x0000000000007918 */ /* 0x000fc00000000000 */
[----:B------:R-:W-:-:S00]  /*19560*/  NOP ;  /* 0x0000000000007918 */ /* 0x000fc00000000000 */
[----:B------:R-:W-:-:S00]  /*19570*/  NOP ;  /* 0x0000000000007918 */ /* 0x000fc00000000000 */
.L_x_4:


//--------------------- .nv.shared.matmul_kernel  --------------------------
	.section	.nv.shared.matmul_kernel,"aw",@nobits
	.sectionflags	@""
	.align	16
	.zero		1024


//--------------------- .nv.shared.reserved.0     --------------------------
	.section	.nv.shared.reserved.0,"aw",@nobits
	.weak		__nv_reservedSMEM_offset_0_alias
	.size		__nv_reservedSMEM_offset_0_alias, 0, 0
	.other		__nv_reservedSMEM_offset_0_alias,@"STO_CUDA_RESERVED_SHARED STV_DEFAULT"
__nv_reservedSMEM_offset_0_alias:
	.zero		0


//--------------------- .nv.constant0.matmul_kernel --------------------------
	.section	.nv.constant0.matmul_kernel,"a",@progbits
	.sectionflags	@""
	.align	4
.nv.constant0.matmul_kernel:
	.zero		608


//--------------------- SYMBOLS --------------------------

	.type		.nv.reservedSmem.offset0,@object
	.size		.nv.reservedSmem.offset0,0x4
